def matmul_kernel(
    a_ptr,
    b_ptr,
    c_ptr,
    M,
    N,
    K,
    stride_am,
    stride_ak,
    stride_bk,
    stride_bn,
    stride_cm,
    stride_cn,
    BLOCK_M: tl.constexpr,
    BLOCK_N: tl.constexpr,
    BLOCK_K: tl.constexpr,
    GROUP_M: tl.constexpr,
):
    pid = tl.program_id(axis=0)
    num_pid_m = tl.cdiv(M, BLOCK_M)
    num_pid_n = tl.cdiv(N, BLOCK_N)
    num_pid_in_group = GROUP_M * num_pid_n
    group_id = pid // num_pid_in_group
    first_pid_m = group_id * GROUP_M
    group_size_m = min(num_pid_m - first_pid_m, GROUP_M)
    pid_m = first_pid_m + ((pid % num_pid_in_group) % group_size_m)
    pid_n = (pid % num_pid_in_group) // group_size_m

    offs_am = (pid_m * BLOCK_M + tl.arange(0, BLOCK_M)) % M
    offs_bn = (pid_n * BLOCK_N + tl.arange(0, BLOCK_N)) % N
    offs_k = tl.arange(0, BLOCK_K)
    a_ptrs = a_ptr + offs_am[:, None] * stride_am + offs_k[None, :] * stride_ak
    b_ptrs = b_ptr + offs_k[:, None] * stride_bk + offs_bn[None, :] * stride_bn

    acc = tl.zeros((BLOCK_M, BLOCK_N), dtype=tl.float32)
    for kk in range(0, tl.cdiv(K, BLOCK_K)):
        a = tl.load(a_ptrs, mask=offs_k[None, :] < K - kk * BLOCK_K, other=0.0)
        b = tl.load(b_ptrs, mask=offs_k[:, None] < K - kk * BLOCK_K, other=0.0)
        acc = tl.dot(a, b, acc)
        a_ptrs += BLOCK_K * stride_ak
        b_ptrs += BLOCK_K * stride_bk

    c = acc.to(c_ptr.dtype.element_ty)
    offs_cm = pid_m * BLOCK_M + tl.arange(0, BLOCK_M)
    offs_cn = pid_n * BLOCK_N + tl.arange(0, BLOCK_N)
    c_ptrs = c_ptr + offs_cm[:, None] * stride_cm + offs_cn[None, :] * stride_cn
    mask = (offs_cm[:, None] < M) & (offs_cn[None, :] < N)
    tl.store(c_ptrs, c, mask=mask)

# config = {"BLOCK_K": 64, "BLOCK_M": 256, "BLOCK_N": 64, "GROUP_M": 8, "arch": "sm_100", "dtype": "fp8e5m2", "num_ctas": 1, "num_stages": 3, "num_warps": 1}
# arch = sm_100


// ===== COMPILED SASS (sm_100a) =====

	.target	sm_100a

	.elftype	@"ET_EXEC"


//--------------------- .note.nv.tkinfo           --------------------------
	.section	.note.nv.tkinfo,"",@"SHT_NOTE"
	.sectionflags	@"SHF_NOTE_NV_TKINFO"
	.tkinfo
        /*0018*/ 	.word	0x00000081
        /*0030*/ 	.string	""
        /*0030*/ 	.string	"ptxas-blackwell"
        /*0030*/ 	.string	"Cuda compilation tools, release 12.9, V12.9.86"
        /*0030*/ 	.string	"Build cuda_12.9.r12.9/compiler.36037853_0"
        /*0030*/ 	.string	"-v  -suppress-debug-info  -lineinfo  -arch sm_100a "



//--------------------- .note.nv.cuver            --------------------------
	.section	.note.nv.cuver,"",@"SHT_NOTE"
	.sectionflags	@"SHF_NOTE_NV_CUVER"
        /*0018*/ 	.short	0x0001
        /*001a*/ 	.short	0x0064
        /*001c*/ 	.short	0x0001
        /*001e*/ 	.short	0x0000
        /*0020*/ 	.short	0x0001
        /*0022*/ 	.short	0x0000


//--------------------- .nv.info                  --------------------------
	.section	.nv.info,"",@"SHT_CUDA_INFO"
	.align	4


	//----- nvinfo : EIATTR_REGCOUNT
	.align		4
        /*0000*/ 	.byte	0x04, 0x2f
        /*0002*/ 	.short	(.L_1 - .L_0)
	.align		4
.L_0:
        /*0004*/ 	.word	index@(matmul_kernel)
        /*0008*/ 	.word	0x00000040


	//----- nvinfo : EIATTR_FRAME_SIZE
	.align		4
.L_1:
        /*000c*/ 	.byte	0x04, 0x11
        /*000e*/ 	.short	(.L_3 - .L_2)
	.align		4
.L_2:
        /*0010*/ 	.word	index@(matmul_kernel)
        /*0014*/ 	.word	0x00003bb0


	//----- nvinfo : EIATTR_MIN_STACK_SIZE
	.align		4
.L_3:
        /*0018*/ 	.byte	0x04, 0x12
        /*001a*/ 	.short	(.L_5 - .L_4)
	.align		4
.L_4:
        /*001c*/ 	.word	index@(matmul_kernel)
        /*0020*/ 	.word	0x00003bb0
.L_5:


//--------------------- .nv.info.matmul_kernel    --------------------------
	.section	.nv.info.matmul_kernel,"",@"SHT_CUDA_INFO"
	.sectionflags	@""
	.align	4


	//----- nvinfo : EIATTR_CUDA_API_VERSION
	.align		4
        /*0000*/ 	.byte	0x04, 0x37
        /*0002*/ 	.short	(.L_7 - .L_6)
.L_6:
        /*0004*/ 	.word	0x00000081


	//----- nvinfo : EIATTR_KPARAM_INFO
	.align		4
.L_7:
        /*0008*/ 	.byte	0x04, 0x17
        /*000a*/ 	.short	(.L_9 - .L_8)
.L_8:
        /*000c*/ 	.word	0x00000000
        /*0010*/ 	.short	0x000d
        /*0012*/ 	.short	0x0048
        /*0014*/ 	.byte	0x00, 0xf4, 0x21, 0x00


	//----- nvinfo : EIATTR_KPARAM_INFO
	.align		4
.L_9:
        /*0018*/ 	.byte	0x04, 0x17
        /*001a*/ 	.short	(.L_11 - .L_10)
.L_10:
        /*001c*/ 	.word	0x00000000
        /*0020*/ 	.short	0x000c
        /*0022*/ 	.short	0x0040
        /*0024*/ 	.byte	0x00, 0xf4, 0x21, 0x00


	//----- nvinfo : EIATTR_KPARAM_INFO
	.align		4
.L_11:
        /*0028*/ 	.byte	0x04, 0x17
        /*002a*/ 	.short	(.L_13 - .L_12)
.L_12:
        /*002c*/ 	.word	0x00000000
        /*0030*/ 	.short	0x000b
        /*0032*/ 	.short	0x0038
        /*0034*/ 	.byte	0x00, 0xf0, 0x11, 0x00


	//----- nvinfo : EIATTR_KPARAM_INFO
	.align		4
.L_13:
        /*0038*/ 	.byte	0x04, 0x17
        /*003a*/ 	.short	(.L_15 - .L_14)
.L_14:
        /*003c*/ 	.word	0x00000000
        /*0040*/ 	.short	0x000a
        /*0042*/ 	.short	0x0034
        /*0044*/ 	.byte	0x00, 0xf0, 0x11, 0x00


	//----- nvinfo : EIATTR_KPARAM_INFO
	.align		4
.L_15:
        /*0048*/ 	.byte	0x04, 0x17
        /*004a*/ 	.short	(.L_17 - .L_16)
.L_16:
        /*004c*/ 	.word	0x00000000
        /*0050*/ 	.short	0x0009
        /*0052*/ 	.short	0x0030
        /*0054*/ 	.byte	0x00, 0xf0, 0x11, 0x00


	//----- nvinfo : EIATTR_KPARAM_INFO
	.align		4
.L_17:
        /*0058*/ 	.byte	0x04, 0x17
        /*005a*/ 	.short	(.L_19 - .L_18)
.L_18:
        /*005c*/ 	.word	0x00000000
        /*0060*/ 	.short	0x0008
        /*0062*/ 	.short	0x002c
        /*0064*/ 	.byte	0x00, 0xf0, 0x11, 0x00


	//----- nvinfo : EIATTR_KPARAM_INFO
	.align		4
.L_19:
        /*0068*/ 	.byte	0x04, 0x17
        /*006a*/ 	.short	(.L_21 - .L_20)
.L_20:
        /*006c*/ 	.word	0x00000000
        /*0070*/ 	.short	0x0007
        /*0072*/ 	.short	0x0028
        /*0074*/ 	.byte	0x00, 0xf0, 0x11, 0x00


	//----- nvinfo : EIATTR_KPARAM_INFO
	.align		4
.L_21:
        /*0078*/ 	.byte	0x04, 0x17
        /*007a*/ 	.short	(.L_23 - .L_22)
.L_22:
        /*007c*/ 	.word	0x00000000
        /*0080*/ 	.short	0x0006
        /*0082*/ 	.short	0x0024
        /*0084*/ 	.byte	0x00, 0xf0, 0x11, 0x00


	//----- nvinfo : EIATTR_KPARAM_INFO
	.align		4
.L_23:
        /*0088*/ 	.byte	0x04, 0x17
        /*008a*/ 	.short	(.L_25 - .L_24)
.L_24:
        /*008c*/ 	.word	0x00000000
        /*0090*/ 	.short	0x0005
        /*0092*/ 	.short	0x0020
        /*0094*/ 	.byte	0x00, 0xf0, 0x11, 0x00


	//----- nvinfo : EIATTR_KPARAM_INFO
	.align		4
.L_25:
        /*0098*/ 	.byte	0x04, 0x17
        /*009a*/ 	.short	(.L_27 - .L_26)
.L_26:
        /*009c*/ 	.word	0x00000000
        /*00a0*/ 	.short	0x0004
        /*00a2*/ 	.short	0x001c
        /*00a4*/ 	.byte	0x00, 0xf0, 0x11, 0x00


	//----- nvinfo : EIATTR_KPARAM_INFO
	.align		4
.L_27:
        /*00a8*/ 	.byte	0x04, 0x17
        /*00aa*/ 	.short	(.L_29 - .L_28)
.L_28:
        /*00ac*/ 	.word	0x00000000
        /*00b0*/ 	.short	0x0003
        /*00b2*/ 	.short	0x0018
        /*00b4*/ 	.byte	0x00, 0xf0, 0x11, 0x00


	//----- nvinfo : EIATTR_KPARAM_INFO
	.align		4
.L_29:
        /*00b8*/ 	.byte	0x04, 0x17
        /*00ba*/ 	.short	(.L_31 - .L_30)
.L_30:
        /*00bc*/ 	.word	0x00000000
        /*00c0*/ 	.short	0x0002
        /*00c2*/ 	.short	0x0010
        /*00c4*/ 	.byte	0x00, 0xf4, 0x21, 0x00


	//----- nvinfo : EIATTR_KPARAM_INFO
	.align		4
.L_31:
        /*00c8*/ 	.byte	0x04, 0x17
        /*00ca*/ 	.short	(.L_33 - .L_32)
.L_32:
        /*00cc*/ 	.word	0x00000000
        /*00d0*/ 	.short	0x0001
        /*00d2*/ 	.short	0x0008
        /*00d4*/ 	.byte	0x00, 0xf4, 0x21, 0x00


	//----- nvinfo : EIATTR_KPARAM_INFO
	.align		4
.L_33:
        /*00d8*/ 	.byte	0x04, 0x17
        /*00da*/ 	.short	(.L_35 - .L_34)
.L_34:
        /*00dc*/ 	.word	0x00000000
        /*00e0*/ 	.short	0x0000
        /*00e2*/ 	.short	0x0000
        /*00e4*/ 	.byte	0x00, 0xf4, 0x21, 0x00


	//----- nvinfo : EIATTR_SPARSE_MMA_MASK
	.align		4
.L_35:
        /*00e8*/ 	.byte	0x03, 0x50
        /*00ea*/ 	.short	0x0000


	//----- nvinfo : EIATTR_MAXREG_COUNT
	.align		4
        /*00ec*/ 	.byte	0x03, 0x1b
        /*00ee*/ 	.short	0x00ff


	//----- nvinfo : EIATTR_NUM_BARRIERS
	.align		4
        /*00f0*/ 	.byte	0x02, 0x4c
        /*00f2*/ 	.byte	0x01
	.zero		1


	//----- nvinfo : EIATTR_ANNOTATIONS
	.align		4
        /*00f4*/ 	.byte	0x04, 0x55
        /*00f6*/ 	.short	(.L_37 - .L_36)


	//   ....[0]....
.L_36:
        /*00f8*/ 	.word	0x00000001
        /*00fc*/ 	.byte	0xa0, 0x00, 0x00, 0x00, 0x01, 0x00, 0x00, 0x00, 0xe0, 0x00, 0x00, 0x00, 0x01, 0x00, 0x00, 0x00
        /* <DEDUP_REMOVED lines=3958> */
        /*f86c*/ 	.byte	0xc0, 0xbb, 0x03, 0x00, 0x01, 0x00, 0x00, 0x00, 0xd0, 0xbb, 0x03, 0x00


	//----- nvinfo : EIATTR_COOP_GROUP_MASK_REGIDS
	.align		4
.L_37:
        /*f878*/ 	.byte	0x04, 0x29
        /*f87a*/ 	.short	(.L_39 - .L_38)


	//   ....[0]....
.L_38:
        /*f87c*/ 	.word	0xffffffff


	//   ....[1]....
        /*f880*/ 	.word	0xffffffff


	//   ....[2]....
        /*f884*/ 	.word	0xffffffff


	//   ....[3]....
        /*f888*/ 	.word	0xffffffff


	//   ....[4]....
        /*f88c*/ 	.word	0xffffffff


	//   ....[5]....
        /*f890*/ 	.word	0xffffffff


	//   ....[6]....
        /*f894*/ 	.word	0xffffffff


	//   ....[7]....
        /*f898*/ 	.word	0xffffffff


	//   ....[8]....
        /*f89c*/ 	.word	0xffffffff


	//   ....[9]....
        /*f8a0*/ 	.word	0xffffffff


	//   ....[10]....
        /*f8a4*/ 	.word	0xffffffff


	//   ....[11]....
        /*f8a8*/ 	.word	0xffffffff


	//   ....[12]....
        /*f8ac*/ 	.word	0xffffffff


	//   ....[13]....
        /*f8b0*/ 	.word	0xffffffff


	//   ....[14]....
        /*f8b4*/ 	.word	0xffffffff


	//   ....[15]....
        /*f8b8*/ 	.word	0xffffffff


	//   ....[16]....
        /*f8bc*/ 	.word	0xffffffff


	//   ....[17]....
        /*f8c0*/ 	.word	0xffffffff


	//   ....[18]....
        /*f8c4*/ 	.word	0xffffffff


	//   ....[19]....
        /*f8c8*/ 	.word	0xffffffff


	//   ....[20]....
        /*f8cc*/ 	.word	0xffffffff


	//   ....[21]....
        /*f8d0*/ 	.word	0xffffffff


	//   ....[22]....
        /*f8d4*/ 	.word	0xffffffff


	//   ....[23]....
        /*f8d8*/ 	.word	0xffffffff


	//   ....[24]....
        /*f8dc*/ 	.word	0xffffffff


	//   ....[25]....
        /*f8e0*/ 	.word	0xffffffff


	//   ....[26]....
        /*f8e4*/ 	.word	0xffffffff


	//   ....[27]....
        /*f8e8*/ 	.word	0xffffffff


	//   ....[28]....
        /*f8ec*/ 	.word	0xffffffff


	//   ....[29]....
        /*f8f0*/ 	.word	0xffffffff


	//   ....[30]....
        /*f8f4*/ 	.word	0xffffffff


	//   ....[31]....
        /*f8f8*/ 	.word	0xffffffff


	//   ....[32]....
        /*f8fc*/ 	.word	0xffffffff


	//   ....[33]....
        /*f900*/ 	.word	0xffffffff


	//   ....[34]....
        /*f904*/ 	.word	0xffffffff


	//   ....[35]....
        /*f908*/ 	.word	0xffffffff


	//   ....[36]....
        /*f90c*/ 	.word	0xffffffff


	//   ....[37]....
        /*f910*/ 	.word	0xffffffff


	//   ....[38]....
        /*f914*/ 	.word	0xffffffff


	//   ....[39]....
        /*f918*/ 	.word	0xffffffff


	//   ....[40]....
        /*f91c*/ 	.word	0xffffffff


	//   ....[41]....
        /*f920*/ 	.word	0xffffffff


	//   ....[42]....
        /*f924*/ 	.word	0xffffffff


	//   ....[43]....
        /*f928*/ 	.word	0xffffffff


	//   ....[44]....
        /*f92c*/ 	.word	0xffffffff


	//   ....[45]....
        /*f930*/ 	.word	0xffffffff


	//   ....[46]....
        /*f934*/ 	.word	0xffffffff


	//   ....[47]....
        /*f938*/ 	.word	0xffffffff


	//   ....[48]....
        /*f93c*/ 	.word	0xffffffff


	//   ....[49]....
        /*f940*/ 	.word	0xffffffff


	//   ....[50]....
        /*f944*/ 	.word	0xffffffff


	//   ....[51]....
        /*f948*/ 	.word	0xffffffff


	//   ....[52]....
        /*f94c*/ 	.word	0xffffffff


	//   ....[53]....
        /*f950*/ 	.word	0xffffffff


	//   ....[54]....
        /*f954*/ 	.word	0xffffffff


	//   ....[55]....
        /*f958*/ 	.word	0xffffffff


	//   ....[56]....
        /*f95c*/ 	.word	0xffffffff


	//   ....[57]....
        /*f960*/ 	.word	0xffffffff


	//   ....[58]....
        /*f964*/ 	.word	0xffffffff


	//   ....[59]....
        /*f968*/ 	.word	0xffffffff


	//   ....[60]....
        /*f96c*/ 	.word	0xffffffff


	//   ....[61]....
        /*f970*/ 	.word	0xffffffff


	//   ....[62]....
        /*f974*/ 	.word	0xffffffff


	//----- nvinfo : EIATTR_COOP_GROUP_INSTR_OFFSETS
	.align		4
.L_39:
        /*f978*/ 	.byte	0x04, 0x28
        /*f97a*/ 	.short	(.L_41 - .L_40)


	//   ....[0]....
.L_40:
        /*f97c*/ 	.word	0x00063190


	//   ....[1]....
        /*f980*/ 	.word	0x00063d70


	//   ....[2]....
        /*f984*/ 	.word	0x00063e30


	//   ....[3]....
        /*f988*/ 	.word	0x00063eb0


	//   ....[4]....
        /*f98c*/ 	.word	0x00064010


	//   ....[5]....
        /*f990*/ 	.word	0x00064040


	//   ....[6]....
        /*f994*/ 	.word	0x00064060


	//   ....[7]....
        /*f998*/ 	.word	0x00064160


	//   ....[8]....
        /*f99c*/ 	.word	0x000641a0


	//   ....[9]....
        /*f9a0*/ 	.word	0x00064240


	//   ....[10]....
        /*f9a4*/ 	.word	0x000642a0


	//   ....[11]....
        /*f9a8*/ 	.word	0x00064390


	//   ....[12]....
        /*f9ac*/ 	.word	0x000643c0


	//   ....[13]....
        /*f9b0*/ 	.word	0x00064460


	//   ....[14]....
        /*f9b4*/ 	.word	0x00064480


	//   ....[15]....
        /*f9b8*/ 	.word	0x00064540


	//   ....[16]....
        /*f9bc*/ 	.word	0x000645e0


	//   ....[17]....
        /*f9c0*/ 	.word	0x00064770


	//   ....[18]....
        /*f9c4*/ 	.word	0x00064800


	//   ....[19]....
        /*f9c8*/ 	.word	0x00064820


	//   ....[20]....
        /*f9cc*/ 	.word	0x00064840


	//   ....[21]....
        /*f9d0*/ 	.word	0x000648a0


	//   ....[22]....
        /*f9d4*/ 	.word	0x000648c0


	//   ....[23]....
        /*f9d8*/ 	.word	0x000649f0


	//   ....[24]....
        /*f9dc*/ 	.word	0x00064a30


	//   ....[25]....
        /*f9e0*/ 	.word	0x00064ad0


	//   ....[26]....
        /*f9e4*/ 	.word	0x00064b80


	//   ....[27]....
        /*f9e8*/ 	.word	0x00064c50


	//   ....[28]....
        /*f9ec*/ 	.word	0x00064c90


	//   ....[29]....
        /*f9f0*/ 	.word	0x00064cd0


	//   ....[30]....
        /*f9f4*/ 	.word	0x00064cf0


	//   ....[31]....
        /*f9f8*/ 	.word	0x00064df0


	//   ....[32]....
        /*f9fc*/ 	.word	0x00064ec0


	//   ....[33]....
        /*fa00*/ 	.word	0x00064f40


	//   ....[34]....
        /*fa04*/ 	.word	0x00064fc0


	//   ....[35]....
        /*fa08*/ 	.word	0x00065030


	//   ....[36]....
        /*fa0c*/ 	.word	0x000650a0


	//   ....[37]....
        /*fa10*/ 	.word	0x00065130


	//   ....[38]....
        /*fa14*/ 	.word	0x000651c0


	//   ....[39]....
        /*fa18*/ 	.word	0x000652e0


	//   ....[40]....
        /*fa1c*/ 	.word	0x00065370


	//   ....[41]....
        /*fa20*/ 	.word	0x000653e0


	//   ....[42]....
        /*fa24*/ 	.word	0x00065400


	//   ....[43]....
        /*fa28*/ 	.word	0x00065520


	//   ....[44]....
        /*fa2c*/ 	.word	0x00065580


	//   ....[45]....
        /*fa30*/ 	.word	0x00065640


	//   ....[46]....
        /*fa34*/ 	.word	0x000656b0


	//   ....[47]....
        /*fa38*/ 	.word	0x000657b0


	//   ....[48]....
        /*fa3c*/ 	.word	0x000657d0


	//   ....[49]....
        /*fa40*/ 	.word	0x00065850


	//   ....[50]....
        /*fa44*/ 	.word	0x00065870


	//   ....[51]....
        /*fa48*/ 	.word	0x00065910


	//   ....[52]....
        /*fa4c*/ 	.word	0x00065a00


	//   ....[53]....
        /*fa50*/ 	.word	0x00065a90


	//   ....[54]....
        /*fa54*/ 	.word	0x00065ab0


	//   ....[55]....
        /*fa58*/ 	.word	0x00065c50


	//   ....[56]....
        /*fa5c*/ 	.word	0x00065c70


	//   ....[57]....
        /*fa60*/ 	.word	0x00065cd0


	//   ....[58]....
        /*fa64*/ 	.word	0x00065d70


	//   ....[59]....
        /*fa68*/ 	.word	0x00065da0


	//   ....[60]....
        /*fa6c*/ 	.word	0x00065dc0


	//   ....[61]....
        /*fa70*/ 	.word	0x00065e60


	//   ....[62]....
        /*fa74*/ 	.word	0x00066000


	//----- nvinfo : EIATTR_VRC_CTA_INIT_COUNT
	.align		4
.L_41:
        /*fa78*/ 	.byte	0x02, 0x4a
	.zero		1
	.zero		1


	//----- nvinfo : EIATTR_EXIT_INSTR_OFFSETS
	.align		4
        /*fa7c*/ 	.byte	0x04, 0x1c
        /*fa7e*/ 	.short	(.L_43 - .L_42)


	//   ....[0]....
.L_42:
        /*fa80*/ 	.word	0x000779d0


	//   ....[1]....
        /*fa84*/ 	.word	0x000779f0


	//----- nvinfo : EIATTR_REQNTID
	.align		4
.L_43:
        /*fa88*/ 	.byte	0x04, 0x10
        /*fa8a*/ 	.short	(.L_45 - .L_44)
.L_44:
        /*fa8c*/ 	.word	0x00000020
        /*fa90*/ 	.word	0x00000001
        /*fa94*/ 	.word	0x00000001


	//----- nvinfo : EIATTR_CBANK_PARAM_SIZE
	.align		4
.L_45:
        /*fa98*/ 	.byte	0x03, 0x19
        /*fa9a*/ 	.short	0x0050


	//----- nvinfo : EIATTR_PARAM_CBANK
	.align		4
        /*fa9c*/ 	.byte	0x04, 0x0a
        /*fa9e*/ 	.short	(.L_47 - .L_46)
	.align		4
.L_46:
        /*faa0*/ 	.word	index@(.nv.constant0.matmul_kernel)
        /*faa4*/ 	.short	0x0380
        /*faa6*/ 	.short	0x0050


	//----- nvinfo : EIATTR_SW_WAR
	.align		4
.L_47:
        /*faa8*/ 	.byte	0x04, 0x36
        /*faaa*/ 	.short	(.L_49 - .L_48)
.L_48:
        /*faac*/ 	.word	0x00000008
.L_49:


//--------------------- .nv.compat                --------------------------
	.section	.nv.compat,"",@"SHT_CUDA_COMPAT_INFO"
	.align	4
        /*0000*/ 	.byte	0x02, 0x02, 0x02, 0x00, 0x02, 0x05, 0x05, 0x00, 0x02, 0x03, 0x00, 0x00, 0x02, 0x06, 0x01, 0x00


//--------------------- .nv.callgraph             --------------------------
	.section	.nv.callgraph,"",@"SHT_CUDA_CALLGRAPH"
	.align	4
	.sectionentsize	8
	.align		4
        /*0000*/ 	.word	0x00000000
	.align		4
        /*0004*/ 	.word	0xffffffff
	.align		4
        /*0008*/ 	.word	0x00000000
	.align		4
        /*000c*/ 	.word	0xfffffffe
	.align		4
        /*0010*/ 	.word	0x00000000
	.align		4
        /*0014*/ 	.word	0xfffffffd
	.align		4
        /*0018*/ 	.word	0x00000000
	.align		4
        /*001c*/ 	.word	0xfffffffc


//--------------------- .text.matmul_kernel       --------------------------
	.section	.text.matmul_kernel,"ax",@progbits
	.align	128
        .global         matmul_kernel
        .type           matmul_kernel,@function
        .size           matmul_kernel,(.L_x_3 - matmul_kernel)
        .other          matmul_kernel,@"STO_CUDA_ENTRY STV_DEFAULT"
matmul_kernel:
.text.matmul_kernel:
[----:B------:R-:W0:Y:S08]  /*0000*/  LDC R1, c[0x0][0x37c] ;  /* 0x0000df00ff017b82 */ /* 0x000e300000000800 */
[----:B------:R-:W1:Y:S01]  /*0010*/  LDC.64 R2, c[0x0][0x398] ;  /* 0x0000e600ff027b82 */ /* 0x000e620000000a00 */
[----:B0-----:R-:W-:Y:S01]  /*0020*/  VIADD R1, R1, 0xffffc450 ;  /* 0xffffc45001017836 */ /* 0x001fe20000000000 */
[----:B------:R-:W0:Y:S01]  /*0030*/  S2R R5, SR_CTAID.X ;  /* 0x0000000000057919 */ /* 0x000e220000002500 */
[----:B------:R-:W2:Y:S01]  /*0040*/  LDCU UR8, c[0x0][0x3a0] ;  /* 0x00007400ff0877ac */ /* 0x000ea20008000800 */
[----:B------:R-:W3:Y:S01]  /*0050*/  S2R R12, SR_TID.X ;  /* 0x00000000000c7919 */ /* 0x000ee20000002100 */
[----:B------:R-:W-:-:S03]  /*0060*/  UMOV UR4, 0x400 ;  /* 0x0000040000047882 */ /* 0x000fc60000000000 */
[----:B------:R-:W4:Y:S01]  /*0070*/  S2UR UR5, SR_CgaCtaId ;  /* 0x00000000000579c3 */ /* 0x000f220000008800 */
[----:B------:R-:W0:Y:S01]  /*0080*/  LDCU.64 UR42, c[0x0][0x358] ;  /* 0x00006b00ff2a77ac */ /* 0x000e220008000a00 */
[----:B--2---:R-:W-:Y:S01]  /*0090*/  UIADD3 UR8, UPT, UPT, UR8, 0x3f, URZ ;  /* 0x0000003f08087890 */ /* 0x004fe2000fffe0ff */
[----:B-1----:R1:W-:Y:S01]  /*00a0*/  STL.64 [R1+0x8], R2 ;  /* 0x0000080201007387 */ /* 0x0023e20000100a00 */
[----:B------:R-:W-:Y:S02]  /*00b0*/  IMAD.MOV.U32 R19, RZ, RZ, R3 ;  /* 0x000000ffff137224 */ /* 0x000fe400078e0003 */
[----:B------:R-:W-:Y:S01]  /*00c0*/  UISETP.GE.AND UP0, UPT, UR8, 0x40, UPT ;  /* 0x000000400800788c */ /* 0x000fe2000bf06270 */
[----:B------:R-:W-:Y:S01]  /*00d0*/  IMAD.MOV.U32 R53, RZ, RZ, R2 ;  /* 0x000000ffff357224 */ /* 0x000fe200078e0002 */
[----:B------:R-:W-:Y:S01]  /*00e0*/  STL [R1+0xec0], RZ ;  /* 0x000ec0ff01007387 */ /* 0x000fe20000100800 */
[----:B------:R-:W-:-:S03]  /*00f0*/  VIADD R0, R19, 0x3f ;  /* 0x0000003f13007836 */ /* 0x000fc60000000000 */
[----:B------:R-:W-:Y:S01]  /*0100*/  STL [R1+0xec4], RZ ;  /* 0x000ec4ff01007387 */ /* 0x000fe20000100800 */
[----:B----4-:R-:W-:Y:S01]  /*0110*/  ULEA UR4, UR5, UR4, 0x18 ;  /* 0x0000000405047291 */ /* 0x010fe2000f8ec0ff */
[----:B0-----:R-:W-:Y:S02]  /*0120*/  IABS R8, R5 ;  /* 0x0000000500087213 */ /* 0x001fe40000000000 */
[----:B------:R-:W-:Y:S01]  /*0130*/  STL [R1+0xec8], RZ ;  /* 0x000ec8ff01007387 */ /* 0x000fe20000100800 */
[----:B-1----:R-:W-:-:S03]  /*0140*/  SHF.R.S32.HI R3, RZ, 0x1f, R0 ;  /* 0x0000001fff037819 */ /* 0x002fc60000011400 */
[----:B------:R-:W-:Y:S01]  /*0150*/  STL [R1+0xecc], RZ ;  /* 0x000eccff01007387 */ /* 0x000fe20000100800 */
[----:B------:R-:W-:-:S03]  /*0160*/  LEA.HI R3, R3, R0, RZ, 0x6 ;  /* 0x0000000003037211 */ /* 0x000fc600078f30ff */
[----:B------:R-:W-:Y:S01]  /*0170*/  STL [R1+0xed0], RZ ;  /* 0x000ed0ff01007387 */ /* 0x000fe20000100800 */
[----:B------:R-:W-:-:S03]  /*0180*/  SHF.R.S32.HI R3, RZ, 0x6, R3 ;  /* 0x00000006ff037819 */ /* 0x000fc60000011403 */
[----:B------:R-:W-:Y:S02]  /*0190*/  STL [R1+0xed4], RZ ;  /* 0x000ed4ff01007387 */ /* 0x000fe40000100800 */
[----:B------:R-:W-:Y:S02]  /*01a0*/  IMAD.SHL.U32 R4, R3, 0x8, RZ ;  /* 0x0000000803047824 */ /* 0x000fe400078e00ff */
[----:B------:R-:W-:Y:S03]  /*01b0*/  STL [R1+0xed8], RZ ;  /* 0x000ed8ff01007387 */ /* 0x000fe60000100800 */
[-C--:B------:R-:W-:Y:S01]  /*01c0*/  IABS R7, R4.reuse ;  /* 0x0000000400077213 */ /* 0x080fe20000000000 */
[----:B------:R-:W-:Y:S01]  /*01d0*/  STL [R1+0xedc], RZ ;  /* 0x000edcff01007387 */ /* 0x000fe20000100800 */
[----:B------:R-:W-:Y:S02]  /*01e0*/  IABS R10, R4 ;  /* 0x00000004000a7213 */ /* 0x000fe40000000000 */
[----:B------:R-:W0:Y:S01]  /*01f0*/  I2F.RP R0, R7 ;  /* 0x0000000700007306 */ /* 0x000e220000209400 */
[----:B------:R-:W-:Y:S04]  /*0200*/  STL [R1+0xef0], RZ ;  /* 0x000ef0ff01007387 */ /* 0x000fe80000100800 */
[----:B------:R-:W-:Y:S04]  /*0210*/  STL [R1+0xef4], RZ ;  /* 0x000ef4ff01007387 */ /* 0x000fe80000100800 */
[----:B------:R-:W-:Y:S04]  /*0220*/  STL [R1+0xef8], RZ ;  /* 0x000ef8ff01007387 */ /* 0x000fe80000100800 */
[----:B------:R-:W-:Y:S01]  /*0230*/  STL [R1+0xefc], RZ ;  /* 0x000efcff01007387 */ /* 0x000fe20000100800 */
[----:B0-----:R-:W0:Y:S03]  /*0240*/  MUFU.RCP R0, R0 ;  /* 0x0000000000007308 */ /* 0x001e260000001000 */
[----:B------:R-:W-:Y:S04]  /*0250*/  STL [R1+0xf70], RZ ;  /* 0x000f70ff01007387 */ /* 0x000fe80000100800 */
[----:B------:R-:W-:Y:S04]  /*0260*/  STL [R1+0xf74], RZ ;  /* 0x000f74ff01007387 */ /* 0x000fe80000100800 */
[----:B------:R-:W-:Y:S04]  /*0270*/  STL [R1+0xf78], RZ ;  /* 0x000f78ff01007387 */ /* 0x000fe80000100800 */
[----:B------:R-:W-:Y:S01]  /*0280*/  STL [R1+0xf7c], RZ ;  /* 0x000f7cff01007387 */ /* 0x000fe20000100800 */
[----:B0-----:R-:W-:-:S03]  /*0290*/  VIADD R2, R0, 0xffffffe ;  /* 0x0ffffffe00027836 */ /* 0x001fc60000000000 */
[----:B------:R-:W-:Y:S01]  /*02a0*/  STL [R1+0xf80], RZ ;  /* 0x000f80ff01007387 */ /* 0x000fe20000100800 */
[----:B------:R-:W-:Y:S01]  /*02b0*/  IMAD.MOV R0, RZ, RZ, -R10 ;  /* 0x000000ffff007224 */ /* 0x000fe200078e0a0a */
[----:B------:R0:W1:Y:S02]  /*02c0*/  F2I.FTZ.U32.TRUNC.NTZ R3, R2 ;  /* 0x0000000200037305 */ /* 0x000064000021f000 */
[----:B------:R-:W-:Y:S04]  /*02d0*/  STL [R1+0xf84], RZ ;  /* 0x000f84ff01007387 */ /* 0x000fe80000100800 */
[----:B------:R-:W-:Y:S04]  /*02e0*/  STL [R1+0xf88], RZ ;  /* 0x000f88ff01007387 */ /* 0x000fe80000100800 */
[----:B------:R-:W-:Y:S01]  /*02f0*/  STL [R1+0xf8c], RZ ;  /* 0x000f8cff01007387 */ /* 0x000fe20000100800 */
[----:B0-----:R-:W-:-:S03]  /*0300*/  IMAD.MOV.U32 R2, RZ, RZ, RZ ;  /* 0x000000ffff027224 */ /* 0x001fc600078e00ff */
[----:B------:R-:W-:Y:S01]  /*0310*/  STL [R1+0xf90], RZ ;  /* 0x000f90ff01007387 */ /* 0x000fe20000100800 */
[----:B-1----:R-:W-:-:S03]  /*0320*/  IMAD.MOV R6, RZ, RZ, -R3 ;  /* 0x000000ffff067224 */ /* 0x002fc600078e0a03 */
[----:B------:R-:W-:Y:S01]  /*0330*/  STL [R1+0xf94], RZ ;  /* 0x000f94ff01007387 */ /* 0x000fe20000100800 */
[----:B------:R-:W-:-:S03]  /*0340*/  IMAD R9, R6, R7, RZ ;  /* 0x0000000706097224 */ /* 0x000fc600078e02ff */
[----:B------:R-:W-:Y:S01]  /*0350*/  STL [R1+0xf98], RZ ;  /* 0x000f98ff01007387 */ /* 0x000fe20000100800 */
[----:B------:R-:W-:Y:S02]  /*0360*/  IMAD.MOV.U32 R6, RZ, RZ, R8 ;  /* 0x000000ffff067224 */ /* 0x000fe400078e0008 */
[----:B------:R-:W-:Y:S01]  /*0370*/  IMAD.HI.U32 R3, R3, R9, R2 ;  /* 0x0000000903037227 */ /* 0x000fe200078e0002 */
[----:B------:R-:W-:Y:S04]  /*0380*/  STL [R1+0xf9c], RZ ;  /* 0x000f9cff01007387 */ /* 0x000fe80000100800 */
[----:B------:R-:W-:Y:S01]  /*0390*/  STL [R1+0xfb0], RZ ;  /* 0x000fb0ff01007387 */ /* 0x000fe20000100800 */
[----:B------:R-:W-:-:S03]  /*03a0*/  IMAD.HI.U32 R3, R3, R6, RZ ;  /* 0x0000000603037227 */ /* 0x000fc600078e00ff */
[----:B------:R-:W-:Y:S01]  /*03b0*/  STL [R1+0xfb4], RZ ;  /* 0x000fb4ff01007387 */ /* 0x000fe20000100800 */
[----:B------:R-:W-:-:S03]  /*03c0*/  IMAD R0, R3, R0, R6 ;  /* 0x0000000003007224 */ /* 0x000fc600078e0206 */
[----:B------:R-:W-:Y:S02]  /*03d0*/  STL [R1+0xfb8], RZ ;  /* 0x000fb8ff01007387 */ /* 0x000fe40000100800 */
[----:B------:R-:W-:Y:S02]  /*03e0*/  ISETP.GT.U32.AND P1, PT, R7, R0, PT ;  /* 0x000000000700720c */ /* 0x000fe40003f24070 */
[----:B------:R-:W-:Y:S04]  /*03f0*/  STL [R1+0xfbc], RZ ;  /* 0x000fbcff01007387 */ /* 0x000fe80000100800 */
[----:B------:R-:W-:Y:S04]  /*0400*/  STL [R1+0xfa0], RZ ;  /* 0x000fa0ff01007387 */ /* 0x000fe80000100800 */
[----:B------:R-:W-:Y:S03]  /*0410*/  STL [R1+0xfa4], RZ ;  /* 0x000fa4ff01007387 */ /* 0x000fe60000100800 */
[----:B------:R-:W-:Y:S01]  /*0420*/  @!P1 IMAD.IADD R0, R0, 0x1, -R7 ;  /* 0x0000000100009824 */ /* 0x000fe200078e0a07 */
[----:B------:R-:W-:Y:S01]  /*0430*/  STL [R1+0xfa8], RZ ;  /* 0x000fa8ff01007387 */ /* 0x000fe20000100800 */
[----:B------:R-:W-:Y:S01]  /*0440*/  @!P1 VIADD R3, R3, 0x1 ;  /* 0x0000000103039836 */ /* 0x000fe20000000000 */
[----:B------:R-:W-:-:S02]  /*0450*/  ISETP.NE.AND P1, PT, R4, RZ, PT ;  /* 0x000000ff0400720c */ /* 0x000fc40003f25270 */
[----:B------:R-:W-:Y:S01]  /*0460*/  STL [R1+0xfac], RZ ;  /* 0x000facff01007387 */ /* 0x000fe20000100800 */
[----:B------:R-:W-:Y:S02]  /*0470*/  ISETP.GE.U32.AND P0, PT, R0, R7, PT ;  /* 0x000000070000720c */ /* 0x000fe40003f06070 */
[----:B------:R-:W-:Y:S01]  /*0480*/  LOP3.LUT R0, R5, R4, RZ, 0x3c, !PT ;  /* 0x0000000405007212 */ /* 0x000fe200078e3cff */
[----:B------:R-:W-:Y:S03]  /*0490*/  STL [R1+0xf60], RZ ;  /* 0x000f60ff01007387 */ /* 0x000fe60000100800 */
[----:B------:R-:W-:Y:S01]  /*04a0*/  ISETP.GE.AND P2, PT, R0, RZ, PT ;  /* 0x000000ff0000720c */ /* 0x000fe20003f46270 */
[----:B------:R-:W-:Y:S01]  /*04b0*/  STL [R1+0xf64], RZ ;  /* 0x000f64ff01007387 */ /* 0x000fe20000100800 */
[----:B------:R-:W-:-:S03]  /*04c0*/  VIADD R0, R53, 0xff ;  /* 0x000000ff35007836 */ /* 0x000fc60000000000 */
[----:B------:R-:W-:Y:S02]  /*04d0*/  STL [R1+0xf68], RZ ;  /* 0x000f68ff01007387 */ /* 0x000fe40000100800 */
[----:B------:R-:W-:Y:S02]  /*04e0*/  @P0 VIADD R3, R3, 0x1 ;  /* 0x0000000103030836 */ /* 0x000fe40000000000 */
[----:B------:R-:W-:Y:S02]  /*04f0*/  STL [R1+0xf6c], RZ ;  /* 0x000f6cff01007387 */ /* 0x000fe40000100800 */
[----:B------:R-:W-:Y:S01]  /*0500*/  IMAD.MOV.U32 R2, RZ, RZ, R3 ;  /* 0x000000ffff027224 */ /* 0x000fe200078e0003 */
[----:B------:R-:W-:Y:S01]  /*0510*/  SHF.R.S32.HI R3, RZ, 0x1f, R0 ;  /* 0x0000001fff037819 */ /* 0x000fe20000011400 */
[----:B------:R-:W-:Y:S02]  /*0520*/  STL [R1+0xf50], RZ ;  /* 0x000f50ff01007387 */ /* 0x000fe40000100800 */
[----:B------:R-:W-:Y:S01]  /*0530*/  @!P2 IMAD.MOV R2, RZ, RZ, -R2 ;  /* 0x000000ffff02a224 */ /* 0x000fe200078e0a02 */
[----:B------:R-:W-:Y:S01]  /*0540*/  @!P1 LOP3.LUT R2, RZ, R4, RZ, 0x33, !PT ;  /* 0x00000004ff029212 */ /* 0x000fe200078e33ff */
[----:B------:R-:W-:Y:S01]  /*0550*/  STL [R1+0xf54], RZ ;  /* 0x000f54ff01007387 */ /* 0x000fe20000100800 */
[----:B------:R-:W-:-:S03]  /*0560*/  LEA.HI R3, R3, R0, RZ, 0x8 ;  /* 0x0000000003037211 */ /* 0x000fc600078f40ff */
[----:B------:R-:W-:Y:S01]  /*0570*/  STL [R1+0xf58], RZ ;  /* 0x000f58ff01007387 */ /* 0x000fe20000100800 */
[----:B------:R-:W-:Y:S02]  /*0580*/  IMAD.SHL.U32 R6, R2, 0x8, RZ ;  /* 0x0000000802067824 */ /* 0x000fe400078e00ff */
[----:B------:R-:W-:Y:S01]  /*0590*/  IMAD.MOV R2, RZ, RZ, -R2 ;  /* 0x000000ffff027224 */ /* 0x000fe200078e0a02 */
[----:B------:R-:W-:Y:S02]  /*05a0*/  STL [R1+0xf5c], RZ ;  /* 0x000f5cff01007387 */ /* 0x000fe40000100800 */
[----:B------:R-:W-:Y:S01]  /*05b0*/  LEA.HI.SX32 R3, R3, -R6, 0x18 ;  /* 0x8000000603037211 */ /* 0x000fe200078fc2ff */
[----:B------:R-:W-:Y:S01]  /*05c0*/  IMAD R4, R4, R2, R5 ;  /* 0x0000000204047224 */ /* 0x000fe200078e0205 */
[----:B------:R-:W-:Y:S02]  /*05d0*/  STL [R1+0xf40], RZ ;  /* 0x000f40ff01007387 */ /* 0x000fe40000100800 */
[----:B------:R-:W-:-:S02]  /*05e0*/  VIMNMX R11, PT, PT, R3, 0x8, PT ;  /* 0x00000008030b7848 */ /* 0x000fc40003fe0100 */
[----:B------:R-:W-:Y:S01]  /*05f0*/  STL [R1+0xf44], RZ ;  /* 0x000f44ff01007387 */ /* 0x000fe20000100800 */
[----:B------:R-:W-:Y:S02]  /*0600*/  IABS R9, R4 ;  /* 0x0000000400097213 */ /* 0x000fe40000000000 */
[----:B------:R-:W-:Y:S01]  /*0610*/  IABS R7, R11 ;  /* 0x0000000b00077213 */ /* 0x000fe20000000000 */
[----:B------:R-:W-:Y:S03]  /*0620*/  STL [R1+0xf48], RZ ;  /* 0x000f48ff01007387 */ /* 0x000fe60000100800 */
        /* <DEDUP_REMOVED lines=11> */
[----:B------:R-:W-:Y:S04]  /*06e0*/  STL [R1+0xf2c], RZ ;  /* 0x000f2cff01007387 */ /* 0x000fe80000100800 */
[----:B------:R-:W-:Y:S01]  /*06f0*/  STL [R1+0xf10], RZ ;  /* 0x000f10ff01007387 */ /* 0x000fe20000100800 */
[----:B------:R-:W0:Y:S03]  /*0700*/  F2I.FTZ.U32.TRUNC.NTZ R3, R3 ;  /* 0x0000000300037305 */ /* 0x000e26000021f000 */
[----:B------:R-:W-:Y:S04]  /*0710*/  STL [R1+0xf14], RZ ;  /* 0x000f14ff01007387 */ /* 0x000fe80000100800 */
[----:B------:R-:W-:Y:S04]  /*0720*/  STL [R1+0xf18], RZ ;  /* 0x000f18ff01007387 */ /* 0x000fe80000100800 */
[----:B------:R-:W-:Y:S04]  /*0730*/  STL [R1+0xf1c], RZ ;  /* 0x000f1cff01007387 */ /* 0x000fe80000100800 */
[----:B------:R-:W-:Y:S01]  /*0740*/  STL [R1+0xf00], RZ ;  /* 0x000f00ff01007387 */ /* 0x000fe20000100800 */
[----:B0-----:R-:W-:-:S03]  /*0750*/  IMAD.MOV R8, RZ, RZ, -R3 ;  /* 0x000000ffff087224 */ /* 0x001fc600078e0a03 */
[----:B------:R-:W-:Y:S01]  /*0760*/  STL [R1+0xf04], RZ ;  /* 0x000f04ff01007387 */ /* 0x000fe20000100800 */
[----:B------:R-:W-:Y:S01]  /*0770*/  IMAD.MOV.U32 R2, RZ, RZ, R8 ;  /* 0x000000ffff027224 */ /* 0x000fe200078e0008 */
[----:B------:R-:W-:Y:S02]  /*0780*/  IABS R8, R11 ;  /* 0x0000000b00087213 */ /* 0x000fe40000000000 */
[----:B------:R-:W-:Y:S01]  /*0790*/  STL [R1+0xf08], RZ ;  /* 0x000f08ff01007387 */ /* 0x000fe20000100800 */
[----:B------:R-:W-:Y:S02]  /*07a0*/  IMAD R5, R2, R7, RZ ;  /* 0x0000000702057224 */ /* 0x000fe400078e02ff */
[----:B------:R-:W-:Y:S01]  /*07b0*/  IMAD.MOV.U32 R2, RZ, RZ, RZ ;  /* 0x000000ffff027224 */ /* 0x000fe200078e00ff */
[----:B------:R-:W-:Y:S03]  /*07c0*/  STL [R1+0xf0c], RZ ;  /* 0x000f0cff01007387 */ /* 0x000fe60000100800 */
[----:B------:R-:W-:Y:S01]  /*07d0*/  IMAD.HI.U32 R2, R3, R5, R2 ;  /* 0x0000000503027227 */ /* 0x000fe200078e0002 */
[----:B------:R-:W-:Y:S03]  /*07e0*/  STL [R1+0xee0], RZ ;  /* 0x000ee0ff01007387 */ /* 0x000fe60000100800 */
[----:B------:R-:W-:Y:S01]  /*07f0*/  IMAD.MOV R3, RZ, RZ, -R8 ;  /* 0x000000ffff037224 */ /* 0x000fe200078e0a08 */
[----:B------:R-:W-:Y:S01]  /*0800*/  STL [R1+0xee4], RZ ;  /* 0x000ee4ff01007387 */ /* 0x000fe20000100800 */
[----:B------:R-:W-:-:S03]  /*0810*/  IMAD.HI.U32 R0, R2, R9, RZ ;  /* 0x0000000902007227 */ /* 0x000fc600078e00ff */
[----:B------:R-:W-:Y:S01]  /*0820*/  STL [R1+0xee8], RZ ;  /* 0x000ee8ff01007387 */ /* 0x000fe20000100800 */
[----:B------:R-:W-:Y:S01]  /*0830*/  IMAD R2, R0, R3, R9 ;  /* 0x0000000300027224 */ /* 0x000fe200078e0209 */
[----:B---3--:R-:W-:Y:S02]  /*0840*/  LOP3.LUT R3, R12, 0x1f, RZ, 0xc0, !PT ;  /* 0x0000001f0c037812 */ /* 0x008fe400078ec0ff */
        /* <DEDUP_REMOVED lines=14> */
[----:B------:R-:W-:Y:S04]  /*0930*/  STL [R1+0xea8], RZ ;  /* 0x000ea8ff01007387 */ /* 0x000fe80000100800 */
[----:B------:R-:W-:Y:S02]  /*0940*/  STL [R1+0xeac], RZ ;  /* 0x000eacff01007387 */ /* 0x000fe40000100800 */
[----:B------:R-:W-:-:S02]  /*0950*/  @P0 VIADD R0, R0, 0x1 ;  /* 0x0000000100000836 */ /* 0x000fc40000000000 */
[----:B------:R-:W-:Y:S04]  /*0960*/  STL [R1+0xe90], RZ ;  /* 0x000e90ff01007387 */ /* 0x000fe80000100800 */
[----:B------:R-:W-:Y:S01]  /*0970*/  STL [R1+0xe94], RZ ;  /* 0x000e94ff01007387 */ /* 0x000fe20000100800 */
[----:B------:R-:W-:Y:S01]  /*0980*/  @!P2 IMAD.MOV R0, RZ, RZ, -R0 ;  /* 0x000000ffff00a224 */ /* 0x000fe200078e0a00 */
[----:B------:R-:W-:Y:S02]  /*0990*/  @!P1 LOP3.LUT R0, RZ, R11, RZ, 0x33, !PT ;  /* 0x0000000bff009212 */ /* 0x000fe400078e33ff */
[----:B------:R-:W-:Y:S03]  /*09a0*/  STL [R1+0xe98], RZ ;  /* 0x000e98ff01007387 */ /* 0x000fe60000100800 */
[----:B------:R-:W-:Y:S01]  /*09b0*/  IMAD.MOV R2, RZ, RZ, -R0 ;  /* 0x000000ffff027224 */ /* 0x000fe200078e0a00 */
[----:B------:R-:W-:Y:S01]  /*09c0*/  STL [R1+0xe9c], RZ ;  /* 0x000e9cff01007387 */ /* 0x000fe20000100800 */
[----:B------:R-:W-:-:S02]  /*09d0*/  IMAD.SHL.U32 R21, R0, 0x40, RZ ;  /* 0x0000004000157824 */ /* 0x000fc400078e00ff */
[----:B------:R-:W-:Y:S01]  /*09e0*/  IMAD R2, R11, R2, R4 ;  /* 0x000000020b027224 */ /* 0x000fe200078e0204 */
[----:B------:R-:W-:Y:S01]  /*09f0*/  STL [R1+0xe80], RZ ;  /* 0x000e80ff01007387 */ /* 0x000fe20000100800 */
[C---:B------:R-:W-:Y:S02]  /*0a00*/  VIADD R4, R21.reuse, 0x1 ;  /* 0x0000000115047836 */ /* 0x040fe40000000000 */
[C---:B------:R-:W-:Y:S01]  /*0a10*/  VIADD R0, R21.reuse, 0x2 ;  /* 0x0000000215007836 */ /* 0x040fe20000000000 */
[----:B------:R-:W-:Y:S01]  /*0a20*/  STL [R1+0xe84], RZ ;  /* 0x000e84ff01007387 */ /* 0x000fe20000100800 */
[C---:B------:R-:W-:Y:S02]  /*0a30*/  VIADD R5, R21.reuse, 0x3 ;  /* 0x0000000315057836 */ /* 0x040fe40000000000 */
[----:B------:R-:W-:Y:S01]  /*0a40*/  IMAD.IADD R2, R6, 0x1, R2 ;  /* 0x0000000106027824 */ /* 0x000fe200078e0202 */
[----:B------:R-:W-:Y:S01]  /*0a50*/  STL [R1+0xe88], RZ ;  /* 0x000e88ff01007387 */ /* 0x000fe20000100800 */
[----:B------:R-:W-:-:S02]  /*0a60*/  VIADD R61, R21, 0x18 ;  /* 0x00000018153d7836 */ /* 0x000fc40000000000 */
[----:B------:R-:W-:Y:S01]  /*0a70*/  VIADD R60, R21, 0x19 ;  /* 0x00000019153c7836 */ /* 0x000fe20000000000 */
[----:B------:R-:W-:Y:S01]  /*0a80*/  STL [R1+0xe8c], RZ ;  /* 0x000e8cff01007387 */ /* 0x000fe20000100800 */
[----:B------:R-:W-:Y:S01]  /*0a90*/  PRMT R20, R3, 0x6540, R2 ;  /* 0x0000654003147816 */ /* 0x000fe20000000002 */
[C---:B------:R-:W-:Y:S02]  /*0aa0*/  VIADD R59, R21.reuse, 0x1a ;  /* 0x0000001a153b7836 */ /* 0x040fe40000000000 */
[----:B------:R-:W-:Y:S01]  /*0ab0*/  STL [R1+0xe70], RZ ;  /* 0x000e70ff01007387 */ /* 0x000fe20000100800 */
[C---:B------:R-:W-:Y:S01]  /*0ac0*/  VIADD R58, R21.reuse, 0x1b ;  /* 0x0000001b153a7836 */ /* 0x040fe20000000000 */
[C---:B------:R-:W-:Y:S01]  /*0ad0*/  LOP3.LUT R23, R20.reuse, 0x40, RZ, 0xfc, !PT ;  /* 0x0000004014177812 */ /* 0x040fe200078efcff */
[C---:B------:R-:W-:Y:S01]  /*0ae0*/  VIADD R54, R21.reuse, 0x1c ;  /* 0x0000001c15367836 */ /* 0x040fe20000000000 */
        /* <DEDUP_REMOVED lines=10> */
[----:B------:R-:W-:Y:S01]  /*0b90*/  LOP3.LUT R56, R20, 0xc0, RZ, 0xfc, !PT ;  /* 0x000000c014387812 */ /* 0x000fe200078efcff */
[C---:B------:R-:W-:Y:S01]  /*0ba0*/  VIADD R38, R21.reuse, 0x22 ;  /* 0x0000002215267836 */ /* 0x040fe20000000000 */
[----:B------:R-:W-:Y:S01]  /*0bb0*/  STL [R1+0xe60], RZ ;  /* 0x000e60ff01007387 */ /* 0x000fe20000100800 */
[----:B------:R-:W-:-:S02]  /*0bc0*/  VIADD R37, R21, 0x23 ;  /* 0x0000002315257836 */ /* 0x000fc40000000000 */
[C---:B------:R-:W-:Y:S01]  /*0bd0*/  VIADD R36, R21.reuse, 0x24 ;  /* 0x0000002415247836 */ /* 0x040fe20000000000 */
[----:B------:R-:W-:Y:S01]  /*0be0*/  STL [R1+0xe64], RZ ;  /* 0x000e64ff01007387 */ /* 0x000fe20000100800 */
[C---:B------:R-:W-:Y:S02]  /*0bf0*/  VIADD R35, R21.reuse, 0x25 ;  /* 0x0000002515237836 */ /* 0x040fe40000000000 */
[C---:B------:R-:W-:Y:S01]  /*0c00*/  VIADD R34, R21.reuse, 0x26 ;  /* 0x0000002615227836 */ /* 0x040fe20000000000 */
[----:B------:R-:W-:Y:S01]  /*0c10*/  STL [R1+0xe68], RZ ;  /* 0x000e68ff01007387 */ /* 0x000fe20000100800 */
[C---:B------:R-:W-:Y:S02]  /*0c20*/  VIADD R33, R21.reuse, 0x27 ;  /* 0x0000002715217836 */ /* 0x040fe40000000000 */
        /* <DEDUP_REMOVED lines=29> */
[----:B------:R-:W-:-:S03]  /*0e00*/  VIADD R6, R21, 0x3b ;  /* 0x0000003b15067836 */ /* 0x000fc60000000000 */
[----:B------:R-:W-:Y:S04]  /*0e10*/  STL [R1+0xe34], RZ ;  /* 0x000e34ff01007387 */ /* 0x000fe80000100800 */
        /* <DEDUP_REMOVED lines=414> */
[----:B------:R-:W-:Y:S04]  /*2800*/  STL [R1+0xfcc], R21 ;  /* 0x000fcc1501007387 */ /* 0x000fe80000100800 */
[----:B------:R0:W-:Y:S04]  /*2810*/  STL [R1+0x74], R4 ;  /* 0x0000740401007387 */ /* 0x0001e80000100800 */
[----:B------:R1:W-:Y:S04]  /*2820*/  STL [R1+0x70], R0 ;  /* 0x0000700001007387 */ /* 0x0003e80000100800 */
[----:B------:R2:W-:Y:S01]  /*2830*/  STL [R1+0x6c], R5 ;  /* 0x00006c0501007387 */ /* 0x0005e20000100800 */
[----:B0-----:R-:W-:-:S02]  /*2840*/  VIADD R4, R21, 0x4 ;  /* 0x0000000415047836 */ /* 0x001fc40000000000 */
[----:B-1----:R-:W-:-:S03]  /*2850*/  VIADD R0, R21, 0x5 ;  /* 0x0000000515007836 */ /* 0x002fc60000000000 */
[----:B------:R0:W-:Y:S01]  /*2860*/  STL [R1+0x68], R4 ;  /* 0x0000680401007387 */ /* 0x0001e20000100800 */
[----:B--2---:R-:W-:-:S03]  /*2870*/  VIADD R5, R21, 0x6 ;  /* 0x0000000615057836 */ /* 0x004fc60000000000 */
[----:B------:R1:W-:Y:S04]  /*2880*/  STL [R1+0x64], R0 ;  /* 0x0000640001007387 */ /* 0x0003e80000100800 */
[----:B------:R2:W-:Y:S01]  /*2890*/  STL [R1+0x60], R5 ;  /* 0x0000600501007387 */ /* 0x0005e20000100800 */
[C---:B0-----:R-:W-:Y:S02]  /*28a0*/  VIADD R4, R21.reuse, 0x7 ;  /* 0x0000000715047836 */ /* 0x041fe40000000000 */
        /* <DEDUP_REMOVED lines=33> */
[----:B------:R1:W-:Y:S01]  /*2ac0*/  STL [R1+0x1c], R0 ;  /* 0x00001c0001007387 */ /* 0x0003e20000100800 */
[C---:B0-----:R-:W-:Y:S02]  /*2ad0*/  VIADD R4, R21.reuse, 0x3d ;  /* 0x0000003d15047836 */ /* 0x041fe40000000000 */
[----:B-1----:R-:W-:Y:S02]  /*2ae0*/  IMAD.SHL.U32 R0, R2, 0x100, RZ ;  /* 0x0000010002007824 */ /* 0x002fe400078e00ff */
[----:B------:R-:W-:-:S03]  /*2af0*/  VIADD R2, R21, 0x3f ;  /* 0x0000003f15027836 */ /* 0x000fc60000000000 */
[----:B------:R-:W-:Y:S01]  /*2b00*/  LOP3.LUT R0, R0, 0x20, R3, 0xfe, !PT ;  /* 0x0000002000007812 */ /* 0x000fe200078efe03 */
[----:B------:R-:W-:Y:S01]  /*2b10*/  VIADD R3, R21, 0x3e ;  /* 0x0000003e15037836 */ /* 0x000fe20000000000 */
[----:B------:R-:W-:-:S03]  /*2b20*/  LOP3.LUT R21, R20, 0x60, RZ, 0xfc, !PT ;  /* 0x0000006014157812 */ /* 0x000fc600078efcff */
[----:B------:R0:W-:Y:S04]  /*2b30*/  STL [R1+0x13e4], R0 ;  /* 0x0013e40001007387 */ /* 0x0001e80000100800 */
[----:B------:R1:W-:Y:S04]  /*2b40*/  STL [R1+0x13c0], R20 ;  /* 0x0013c01401007387 */ /* 0x0003e80000100800 */
[----:B------:R1:W-:Y:S01]  /*2b50*/  STL [R1+0x13fc], R23 ;  /* 0x0013fc1701007387 */ /* 0x0003e20000100800 */
[----:B0-----:R-:W-:-:S03]  /*2b60*/  LOP3.LUT R0, R20, 0x80, RZ, 0xfc, !PT ;  /* 0x0000008014007812 */ /* 0x001fc600078efcff */
[----:B------:R1:W-:Y:S04]  /*2b70*/  STL [R1+0x13f8], R21 ;  /* 0x0013f81501007387 */ /* 0x0003e80000100800 */
[----:B------:R1:W-:Y:S04]  /*2b80*/  STL [R1+0x13f4], R0 ;  /* 0x0013f40001007387 */ /* 0x0003e80000100800 */
[----:B------:R1:W-:Y:S04]  /*2b90*/  STL [R1+0x13e8], R55 ;  /* 0x0013e83701007387 */ /* 0x0003e80000100800 */
[----:B------:R1:W-:Y:S04]  /*2ba0*/  STL [R1+0x13f0], R57 ;  /* 0x0013f03901007387 */ /* 0x0003e80000100800 */
[----:B------:R1:W-:Y:S01]  /*2bb0*/  STL [R1+0x13ec], R56 ;  /* 0x0013ec3801007387 */ /* 0x0003e20000100800 */
[----:B------:R-:W-:Y:S05]  /*2bc0*/  BRA.U !UP0, `(.L_x_0) ;  /* 0x0000056108487547 */ /* 0x000fea000b800000 */
[----:B------:R0:W-:Y:S01]  /*2bd0*/  STL [R1+0x2b1c], R54 ;  /* 0x002b1c3601007387 */ /* 0x0001e20000100800 */
[----:B-1----:R-:W-:Y:S02]  /*2be0*/  IABS R23, R53 ;  /* 0x0000003500177213 */ /* 0x002fe40000000000 */
[----:B------:R-:W-:Y:S01]  /*2bf0*/  IABS R27, R19 ;  /* 0x00000013001b7213 */ /* 0x000fe20000000000 */
[----:B------:R-:W-:Y:S01]  /*2c00*/  IMAD.MOV.U32 R18, RZ, RZ, RZ ;  /* 0x000000ffff127224 */ /* 0x000fe200078e00ff */
[----:B------:R-:W-:Y:S01]  /*2c10*/  IABS R42, R57 ;  /* 0x00000039002a7213 */ /* 0x000fe20000000000 */
[----:B------:R-:W1:Y:S01]  /*2c20*/  LDCU.128 UR20, c[0x0][0x380] ;  /* 0x00007000ff1477ac */ /* 0x000e620008000c00 */
[----:B0-----:R-:W2:Y:S01]  /*2c30*/  LDL R54, [R1+0x13c0] ;  /* 0x0013c00001367983 */ /* 0x001ea20000100800 */
[----:B------:R-:W-:Y:S01]  /*2c40*/  ISETP.GE.AND P3, PT, R2, RZ, PT ;  /* 0x000000ff0200720c */ /* 0x000fe20003f66270 */
[----:B------:R-:W0:Y:S02]  /*2c50*/  LDCU UR66, c[0x0][0x3a4] ;  /* 0x00007480ff4277ac */ /* 0x000e240008000800 */
[----:B------:R3:W-:Y:S01]  /*2c60*/  STL [R1+0x2b18], R58 ;  /* 0x002b183a01007387 */ /* 0x0007e20000100800 */
[----:B------:R-:W-:Y:S01]  /*2c70*/  ISETP.GE.AND P5, PT, R3, RZ, PT ;  /* 0x000000ff0300720c */ /* 0x000fe20003fa6270 */
[----:B------:R-:W4:Y:S01]  /*2c80*/  LDCU UR67, c[0x0][0x3b0] ;  /* 0x00007600ff4377ac */ /* 0x000f220008000800 */
[----:B------:R-:W5:Y:S01]  /*2c90*/  LDCU UR5, c[0x0][0x3a8] ;  /* 0x00007500ff0577ac */ /* 0x000f620008000800 */
[----:B---3--:R-:W3:Y:S01]  /*2ca0*/  LDL R58, [R1+0x13e4] ;  /* 0x0013e400013a7983 */ /* 0x008ee20000100800 */
[----:B------:R-:W0:Y:S03]  /*2cb0*/  LDCU UR27, c[0x0][0x3a8] ;  /* 0x00007500ff1b77ac */ /* 0x000e260008000800 */
[----:B------:R1:W-:Y:S01]  /*2cc0*/  STL [R1+0x2b14], R59 ;  /* 0x002b143b01007387 */ /* 0x0003e20000100800 */
[----:B------:R-:W0:Y:S01]  /*2cd0*/  LDCU UR15, c[0x0][0x3a8] ;  /* 0x00007500ff0f77ac */ /* 0x000e220008000800 */
[----:B------:R-:W0:Y:S01]  /*2ce0*/  LDCU UR7, c[0x0][0x3a8] ;  /* 0x00007500ff0777ac */ /* 0x000e220008000800 */
[----:B------:R-:W0:Y:S01]  /*2cf0*/  LDCU UR37, c[0x0][0x3a8] ;  /* 0x00007500ff2577ac */ /* 0x000e220008000800 */
[----:B-1----:R-:W4:Y:S01]  /*2d00*/  LDL R59, [R1+0x13fc] ;  /* 0x0013fc00013b7983 */ /* 0x002f220000100800 */
[----:B------:R-:W1:Y:S03]  /*2d10*/  LDCU UR56, c[0x0][0x3a8] ;  /* 0x00007500ff3877ac */ /* 0x000e660008000800 */
[----:B------:R0:W-:Y:S01]  /*2d20*/  STL [R1+0x2b10], R60 ;  /* 0x002b103c01007387 */ /* 0x0001e20000100800 */
[----:B------:R-:W1:Y:S01]  /*2d30*/  LDCU UR53, c[0x0][0x3a8] ;  /* 0x00007500ff3577ac */ /* 0x000e620008000800 */
[----:B------:R-:W1:Y:S02]  /*2d40*/  LDCU UR50, c[0x0][0x3a8] ;  /* 0x00007500ff3277ac */ /* 0x000e640008000800 */
[----:B0-----:R-:W5:Y:S01]  /*2d50*/  LDL R60, [R1+0x13f8] ;  /* 0x0013f800013c7983 */ /* 0x001f620000100800 */
[----:B------:R-:W0:Y:S01]  /*2d60*/  I2F.RP R0, R23 ;  /* 0x0000001700007306 */ /* 0x000e220000209400 */
[----:B------:R-:W0:Y:S02]  /*2d70*/  LDCU UR47, c[0x0][0x3a8] ;  /* 0x00007500ff2f77ac */ /* 0x000e240008000800 */
[----:B------:R1:W-:Y:S01]  /*2d80*/  STL [R1+0x2b0c], R61 ;  /* 0x002b0c3d01007387 */ /* 0x0003e20000100800 */
[----:B------:R-:W0:Y:S01]  /*2d90*/  LDCU UR44, c[0x0][0x3a8] ;  /* 0x00007500ff2c77ac */ /* 0x000e220008000800 */
[----:B------:R-:W2:Y:S02]  /*2da0*/  LDCU UR39, c[0x0][0x3a8] ;  /* 0x00007500ff2777ac */ /* 0x000ea40008000800 */
[----:B-1----:R-:W5:Y:S01]  /*2db0*/  LDL R61, [R1+0x13f4] ;  /* 0x0013f400013d7983 */ /* 0x002f620000100800 */
[----:B------:R-:W1:Y:S01]  /*2dc0*/  I2F.RP R20, R27 ;  /* 0x0000001b00147306 */ /* 0x000e620000209400 */
[----:B------:R-:W2:Y:S01]  /*2dd0*/  LDCU UR35, c[0x0][0x3a8] ;  /* 0x00007500ff2377ac */ /* 0x000ea20008000800 */
[----:B------:R-:W2:Y:S06]  /*2de0*/  LDCU UR32, c[0x0][0x3a8] ;  /* 0x00007500ff2077ac */ /* 0x000eac0008000800 */
[----:B0-----:R-:W0:Y:S01]  /*2df0*/  MUFU.RCP R0, R0 ;  /* 0x0000000000007308 */ /* 0x001e220000001000 */
[----:B------:R-:W2:Y:S01]  /*2e00*/  LDCU UR29, c[0x0][0x3a8] ;  /* 0x00007500ff1d77ac */ /* 0x000ea20008000800 */
[----:B------:R-:W2:Y:S06]  /*2e10*/  LDCU UR25, c[0x0][0x3a8] ;  /* 0x00007500ff1977ac */ /* 0x000eac0008000800 */
[----:B-1----:R-:W1:Y:S01]  /*2e20*/  MUFU.RCP R20, R20 ;  /* 0x0000001400147308 */ /* 0x002e620000001000 */
[----:B------:R-:W2:Y:S01]  /*2e30*/  LDCU UR17, c[0x0][0x3a8] ;  /* 0x00007500ff1177ac */ /* 0x000ea20008000800 */
[----:B------:R-:W2:Y:S01]  /*2e40*/  LDCU UR13, c[0x0][0x3a8] ;  /* 0x00007500ff0d77ac */ /* 0x000ea20008000800 */
[----:B0-----:R-:W-:Y:S01]  /*2e50*/  VIADD R0, R0, 0xffffffe ;  /* 0x0ffffffe00007836 */ /* 0x001fe20000000000 */
[----:B------:R-:W0:Y:S04]  /*2e60*/  LDCU UR6, c[0x0][0x3a8] ;  /* 0x00007500ff0677ac */ /* 0x000e280008000800 */
[----:B------:R-:W0:Y:S01]  /*2e70*/  F2I.FTZ.U32.TRUNC.NTZ R19, R0 ;  /* 0x0000000000137305 */ /* 0x000e22000021f000 */
[----:B------:R-:W2:Y:S01]  /*2e80*/  LDCU UR10, c[0x0][0x3a8] ;  /* 0x00007500ff0a77ac */ /* 0x000ea20008000800 */
[----:B-1----:R-:W-:Y:S01]  /*2e90*/  VIADD R20, R20, 0xffffffe ;  /* 0x0ffffffe14147836 */ /* 0x002fe20000000000 */
[----:B------:R-:W1:Y:S05]  /*2ea0*/  LDCU UR19, c[0x0][0x3a8] ;  /* 0x00007500ff1377ac */ /* 0x000e6a0008000800 */
[----:B------:R0:W1:Y:S01]  /*2eb0*/  F2I.FTZ.U32.TRUNC.NTZ R21, R20 ;  /* 0x0000001400157305 */ /* 0x000062000021f000 */
[----:B------:R-:W1:Y:S01]  /*2ec0*/  LDCU UR58, c[0x0][0x3a8] ;  /* 0x00007500ff3a77ac */ /* 0x000e620008000800 */
[----:B------:R-:W2:Y:S01]  /*2ed0*/  LDCU UR57, c[0x0][0x3a8] ;  /* 0x00007500ff3977ac */ /* 0x000ea20008000800 */
[----:B0-----:R-:W-:-:S02]  /*2ee0*/  IMAD.MOV R0, RZ, RZ, -R19 ;  /* 0x000000ffff007224 */ /* 0x001fc400078e0a13 */
[----:B------:R-:W-:Y:S01]  /*2ef0*/  IMAD.MOV.U32 R20, RZ, RZ, RZ ;  /* 0x000000ffff147224 */ /* 0x000fe200078e00ff */
[----:B------:R-:W0:Y:S01]  /*2f00*/  LDCU UR55, c[0x0][0x3a8] ;  /* 0x00007500ff3777ac */ /* 0x000e220008000800 */
[----:B------:R-:W-:Y:S01]  /*2f10*/  IMAD R0, R0, R23, RZ ;  /* 0x0000001700007224 */ /* 0x000fe200078e02ff */
[----:B------:R-:W0:Y:S03]  /*2f20*/  LDCU UR54, c[0x0][0x3a8] ;  /* 0x00007500ff3677ac */ /* 0x000e260008000800 */
[----:B------:R-:W-:Y:S01]  /*2f30*/  IMAD.HI.U32 R18, R19, R0, R18 ;  /* 0x0000000013127227 */ /* 0x000fe200078e0012 */
[----:B------:R-:W0:Y:S03]  /*2f40*/  LDCU UR52, c[0x0][0x3a8] ;  /* 0x00007500ff3477ac */ /* 0x000e260008000800 */
[--C-:B-1----:R-:W-:Y:S01]  /*2f50*/  IMAD.MOV R0, RZ, RZ, -R21.reuse ;  /* 0x000000ffff007224 */ /* 0x102fe200078e0a15 */
[----:B------:R-:W1:Y:S03]  /*2f60*/  LDCU UR51, c[0x0][0x3a8] ;  /* 0x00007500ff3377ac */ /* 0x000e660008000800 */
[----:B------:R-:W-:Y:S01]  /*2f70*/  IMAD R0, R0, R27, RZ ;  /* 0x0000001b00007224 */ /* 0x000fe200078e02ff */
[----:B------:R-:W0:Y:S03]  /*2f80*/  LDCU UR49, c[0x0][0x3a8] ;  /* 0x00007500ff3177ac */ /* 0x000e260008000800 */
[----:B------:R-:W-:Y:S01]  /*2f90*/  IMAD.HI.U32 R0, R21, R0, R20 ;  /* 0x0000000015007227 */ /* 0x000fe200078e0014 */
[----:B------:R-:W-:Y:S01]  /*2fa0*/  IABS R21, R2 ;  /* 0x0000000200157213 */ /* 0x000fe20000000000 */
[----:B------:R-:W0:Y:S02]  /*2fb0*/  LDCU UR48, c[0x0][0x3a8] ;  /* 0x00007500ff3077ac */ /* 0x000e240008000800 */
[----:B------:R-:W-:Y:S01]  /*2fc0*/  IMAD.HI.U32 R20, R18, R42, RZ ;  /* 0x0000002a12147227 */ /* 0x000fe200078e00ff */
[----:B------:R-:W0:Y:S03]  /*2fd0*/  LDCU UR46, c[0x0][0x3a8] ;  /* 0x00007500ff2e77ac */ /* 0x000e260008000800 */
[----:B------:R-:W-:-:S02]  /*2fe0*/  IMAD.MOV R20, RZ, RZ, -R20 ;  /* 0x000000ffff147224 */ /* 0x000fc400078e0a14 */
[----:B------:R-:W-:Y:S01]  /*2ff0*/  IMAD.HI.U32 R2, R0, R21, RZ ;  /* 0x0000001500027227 */ /* 0x000fe200078e00ff */
[----:B------:R-:W0:Y:S03]  /*3000*/  LDCU UR45, c[0x0][0x3a8] ;  /* 0x00007500ff2d77ac */ /* 0x000e260008000800 */
[----:B------:R-:W-:Y:S01]  /*3010*/  IMAD R42, R23, R20, R42 ;  /* 0x00000014172a7224 */ /* 0x000fe200078e022a */
[----:B------:R-:W-:Y:S01]  /*3020*/  IABS R20, R3 ;  /* 0x0000000300147213 */ /* 0x000fe20000000000 */
[----:B------:R-:W-:Y:S01]  /*3030*/  IMAD.MOV R2, RZ, RZ, -R2 ;  /* 0x000000ffff027224 */ /* 0x000fe200078e0a02 */
[----:B------:R-:W-:Y:S01]  /*3040*/  IABS R3, R6 ;  /* 0x0000000600037213 */ /* 0x000fe20000000000 */
[----:B------:R-:W0:Y:S02]  /*3050*/  LDCU UR41, c[0x0][0x3a8] ;  /* 0x00007500ff2977ac */ /* 0x000e240008000800 */
[----:B------:R-:W-:-:S02]  /*3060*/  IMAD R21, R27, R2, R21 ;  /* 0x000000021b157224 */ /* 0x000fc400078e0215 */
[C---:B------:R-:W-:Y:S01]  /*3070*/  IMAD.HI.U32 R2, R0.reuse, R20, RZ ;  /* 0x0000001400027227 */ /* 0x040fe200078e00ff */
[----:B------:R-:W0:Y:S03]  /*3080*/  LDCU UR40, c[0x0][0x3a8] ;  /* 0x00007500ff2877ac */ /* 0x000e260008000800 */
[----:B------:R-:W-:Y:S01]  /*3090*/  IMAD.MOV R2, RZ, RZ, -R2 ;  /* 0x000000ffff027224 */ /* 0x000fe200078e0a02 */
[----:B------:R-:W0:Y:S03]  /*30a0*/  LDCU UR38, c[0x0][0x3a8] ;  /* 0x00007500ff2677ac */ /* 0x000e260008000800 */
[C---:B------:R-:W-:Y:S01]  /*30b0*/  IMAD R20, R27.reuse, R2, R20 ;  /* 0x000000021b147224 */ /* 0x040fe200078e0214 */
[----:B------:R-:W0:Y:S01]  /*30c0*/  LDCU UR36, c[0x0][0x3a8] ;  /* 0x00007500ff2477ac */ /* 0x000e220008000800 */
[----:B------:R-:W-:Y:S01]  /*30d0*/  IMAD.HI.U32 R2, R0, R3, RZ ;  /* 0x0000000300027227 */ /* 0x000fe200078e00ff */
[----:B------:R-:W0:Y:S03]  /*30e0*/  LDCU UR34, c[0x0][0x3a8] ;  /* 0x00007500ff2277ac */ /* 0x000e260008000800 */
[----:B------:R-:W-:Y:S01]  /*30f0*/  IMAD.MOV R2, RZ, RZ, -R2 ;  /* 0x000000ffff027224 */ /* 0x000fe200078e0a02 */
[----:B------:R-:W0:Y:S03]  /*3100*/  LDCU UR33, c[0x0][0x3a8] ;  /* 0x00007500ff2177ac */ /* 0x000e260008000800 */
[----:B------:R-:W-:Y:S01]  /*3110*/  IMAD R3, R27, R2, R3 ;  /* 0x000000021b037224 */ /* 0x000fe200078e0203 */
[----:B------:R-:W-:Y:S01]  /*3120*/  IABS R2, R8 ;  /* 0x0000000800027213 */ /* 0x000fe20000000000 */
[----:B------:R-:W0:Y:S01]  /*3130*/  LDCU UR31, c[0x0][0x3a8] ;  /* 0x00007500ff1f77ac */ /* 0x000e220008000800 */
        /* <DEDUP_REMOVED lines=17> */
[----:B--2---:R-:W-:-:S05]  /*3250*/  IABS R48, R54 ;  /* 0x0000003600307213 */ /* 0x004fca0000000000 */
[----:B------:R-:W-:-:S04]  /*3260*/  IMAD.HI.U32 R41, R18, R48, RZ ;  /* 0x0000003012297227 */ /* 0x000fc800078e00ff */
[----:B------:R-:W-:-:S04]  /*3270*/  IMAD.MOV R41, RZ, RZ, -R41 ;  /* 0x000000ffff297224 */ /* 0x000fc800078e0a29 */
[C---:B------:R-:W-:Y:S01]  /*3280*/  IMAD R48, R23.reuse, R41, R48 ;  /* 0x0000002917307224 */ /* 0x040fe200078e0230 */
[----:B---3--:R-:W-:Y:S02]  /*3290*/  IABS R47, R58 ;  /* 0x0000003a002f7213 */ /* 0x008fe40000000000 */
[----:B------:R-:W-:Y:S02]  /*32a0*/  IABS R41, R56 ;  /* 0x0000003800297213 */ /* 0x000fe40000000000 */
[----:B------:R-:W-:Y:S01]  /*32b0*/  ISETP.GT.U32.AND P0, PT, R23, R48, PT ;  /* 0x000000301700720c */ /* 0x000fe20003f04070 */
[----:B------:R-:W-:-:S04]  /*32c0*/  IMAD.HI.U32 R39, R18, R47, RZ ;  /* 0x0000002f12277227 */ /* 0x000fc800078e00ff */
[----:B------:R-:W-:-:S04]  /*32d0*/  IMAD.MOV R39, RZ, RZ, -R39 ;  /* 0x000000ffff277224 */ /* 0x000fc800078e0a27 */
[C---:B------:R-:W-:Y:S01]  /*32e0*/  IMAD R47, R23.reuse, R39, R47 ;  /* 0x00000027172f7224 */ /* 0x040fe200078e022f */
[----:B----4-:R-:W-:Y:S02]  /*32f0*/  IABS R46, R59 ;  /* 0x0000003b002e7213 */ /* 0x010fe40000000000 */
[----:B------:R-:W-:Y:S01]  /*3300*/  IABS R39, R55 ;  /* 0x0000003700277213 */ /* 0x000fe20000000000 */
[----:B------:R-:W-:Y:S01]  /*3310*/  @!P0 IMAD.IADD R48, R48, 0x1, -R23 ;  /* 0x0000000130308824 */ /* 0x000fe200078e0a17 */
[----:B------:R-:W-:Y:S01]  /*3320*/  ISETP.GT.U32.AND P2, PT, R23, R47, PT ;  /* 0x0000002f1700720c */ /* 0x000fe20003f44070 */
[----:B------:R-:W-:-:S03]  /*3330*/  IMAD.HI.U32 R26, R18, R46, RZ ;  /* 0x0000002e121a7227 */ /* 0x000fc600078e00ff */
[----:B------:R-:W-:Y:S01]  /*3340*/  ISETP.GT.U32.AND P0, PT, R23, R48, PT ;  /* 0x000000301700720c */ /* 0x000fe20003f04070 */
[----:B------:R-:W-:-:S04]  /*3350*/  IMAD.MOV R26, RZ, RZ, -R26 ;  /* 0x000000ffff1a7224 */ /* 0x000fc800078e0a1a */
[----:B------:R-:W-:Y:S01]  /*3360*/  IMAD R46, R23, R26, R46 ;  /* 0x0000001a172e7224 */ /* 0x000fe200078e022e */
[----:B-----5:R-:W-:-:S03]  /*3370*/  IABS R43, R60 ;  /* 0x0000003c002b7213 */ /* 0x020fc60000000000 */
[----:B------:R-:W-:Y:S01]  /*3380*/  @!P2 IMAD.IADD R47, R47, 0x1, -R23 ;  /* 0x000000012f2fa824 */ /* 0x000fe200078e0a17 */
[----:B------:R-:W-:Y:S01]  /*3390*/  ISETP.GT.U32.AND P4, PT, R23, R46, PT ;  /* 0x0000002e1700720c */ /* 0x000fe20003f84070 */
[----:B------:R-:W-:-:S04]  /*33a0*/  IMAD.HI.U32 R19, R18, R43, RZ ;  /* 0x0000002b12137227 */ /* 0x000fc800078e00ff */
[----:B------:R-:W-:Y:S02]  /*33b0*/  IMAD.MOV R19, RZ, RZ, -R19 ;  /* 0x000000ffff137224 */ /* 0x000fe400078e0a13 */
[----:B------:R-:W-:Y:S01]  /*33c0*/  @!P0 IMAD.IADD R48, R48, 0x1, -R23 ;  /* 0x0000000130308824 */ /* 0x000fe200078e0a17 */
[C---:B------:R-:W-:Y:S01]  /*33d0*/  ISETP.GT.U32.AND P0, PT, R23.reuse, R42, PT ;  /* 0x0000002a1700720c */ /* 0x040fe20003f04070 */
[----:B------:R-:W-:Y:S01]  /*33e0*/  IMAD R43, R23, R19, R43 ;  /* 0x00000013172b7224 */ /* 0x000fe200078e022b */
[----:B------:R-:W-:Y:S01]  /*33f0*/  IABS R44, R61 ;  /* 0x0000003d002c7213 */ /* 0x000fe20000000000 */
[----:B------:R-:W-:-:S03]  /*3400*/  IMAD.HI.U32 R19, R18, R41, RZ ;  /* 0x0000002912137227 */ /* 0x000fc600078e00ff */
[----:B------:R-:W-:Y:S01]  /*3410*/  ISETP.GT.U32.AND P6, PT, R23, R43, PT ;  /* 0x0000002b1700720c */ /* 0x000fe20003fc4070 */
[----:B------:R-:W-:-:S04]  /*3420*/  IMAD.HI.U32 R26, R18, R44, RZ ;  /* 0x0000002c121a7227 */ /* 0x000fc800078e00ff */
[----:B------:R-:W-:Y:S02]  /*3430*/  IMAD.MOV R26, RZ, RZ, -R26 ;  /* 0x000000ffff1a7224 */ /* 0x000fe400078e0a1a */
[----:B------:R-:W-:Y:S02]  /*3440*/  IMAD.MOV R19, RZ, RZ, -R19 ;  /* 0x000000ffff137224 */ /* 0x000fe400078e0a13 */
[C---:B------:R-:W-:Y:S02]  /*3450*/  IMAD R44, R23.reuse, R26, R44 ;  /* 0x0000001a172c7224 */ /* 0x040fe400078e022c */
[C---:B------:R-:W-:Y:S01]  /*3460*/  IMAD R41, R23.reuse, R19, R41 ;  /* 0x0000001317297224 */ /* 0x040fe200078e0229 */
[----:B------:R-:W-:Y:S01]  /*3470*/  IABS R19, R4 ;  /* 0x0000000400137213 */ /* 0x000fe20000000000 */
[----:B------:R-:W-:Y:S01]  /*3480*/  IMAD.HI.U32 R18, R18, R39, RZ ;  /* 0x0000002712127227 */ /* 0x000fe200078e00ff */
[C---:B------:R-:W-:Y:S02]  /*3490*/  ISETP.GT.U32.AND P1, PT, R23.reuse, R44, PT ;  /* 0x0000002c1700720c */ /* 0x040fe40003f24070 */
[----:B------:R-:W-:Y:S01]  /*34a0*/  ISETP.GT.U32.AND P2, PT, R23, R41, PT ;  /* 0x000000291700720c */ /* 0x000fe20003f44070 */
[----:B------:R-:W-:-:S02]  /*34b0*/  @!P4 IMAD.IADD R46, R46, 0x1, -R23 ;  /* 0x000000012e2ec824 */ /* 0x000fc400078e0a17 */
[----:B------:R-:W-:Y:S02]  /*34c0*/  IMAD.MOV R18, RZ, RZ, -R18 ;  /* 0x000000ffff127224 */ /* 0x000fe400078e0a12 */
[----:B------:R-:W-:Y:S01]  /*34d0*/  @!P6 IMAD.IADD R43, R43, 0x1, -R23 ;  /* 0x000000012b2be824 */ /* 0x000fe200078e0a17 */
[C---:B------:R-:W-:Y:S01]  /*34e0*/  ISETP.GT.U32.AND P6, PT, R23.reuse, R47, PT ;  /* 0x0000002f1700720c */ /* 0x040fe20003fc4070 */
[C---:B------:R-:W-:Y:S01]  /*34f0*/  IMAD R39, R23.reuse, R18, R39 ;  /* 0x0000001217277224 */ /* 0x040fe200078e0227 */
[----:B------:R-:W-:Y:S01]  /*3500*/  IABS R18, R5 ;  /* 0x0000000500127213 */ /* 0x000fe20000000000 */
[--C-:B------:R-:W-:Y:S01]  /*3510*/  @!P0 IMAD.IADD R42, R42, 0x1, -R23.reuse ;  /* 0x000000012a2a8824 */ /* 0x100fe200078e0a17 */
[C---:B------:R-:W-:Y:S01]  /*3520*/  ISETP.GT.U32.AND P0, PT, R23.reuse, R43, PT ;  /* 0x0000002b1700720c */ /* 0x040fe20003f04070 */
[--C-:B------:R-:W-:Y:S01]  /*3530*/  @!P1 IMAD.IADD R44, R44, 0x1, -R23.reuse ;  /* 0x000000012c2c9824 */ /* 0x100fe200078e0a17 */
[----:B------:R-:W-:Y:S01]  /*3540*/  ISETP.GT.U32.AND P1, PT, R23, R46, PT ;  /* 0x0000002e1700720c */ /* 0x000fe20003f24070 */
[----:B------:R-:W-:Y:S01]  /*3550*/  @!P2 IMAD.IADD R41, R41, 0x1, -R23 ;  /* 0x000000012929a824 */ /* 0x000fe200078e0a17 */
[C---:B------:R-:W-:Y:S01]  /*3560*/  ISETP.GT.U32.AND P4, PT, R23.reuse, R39, PT ;  /* 0x000000271700720c */ /* 0x040fe20003f84070 */
[----:B------:R-:W-:Y:S01]  /*3570*/  IMAD.HI.U32 R49, R0, R19, RZ ;  /* 0x0000001300317227 */ /* 0x000fe200078e00ff */
[----:B------:R-:W-:-:S03]  /*3580*/  ISETP.GT.U32.AND P2, PT, R23, R44, PT ;  /* 0x0000002c1700720c */ /* 0x000fc60003f44070 */
[----:B------:R-:W-:Y:S02]  /*3590*/  @!P6 IMAD.IADD R47, R47, 0x1, -R23 ;  /* 0x000000012f2fe824 */ /* 0x000fe400078e0a17 */
[----:B------:R-:W-:Y:S02]  /*35a0*/  IMAD.MOV R49, RZ, RZ, -R49 ;  /* 0x000000ffff317224 */ /* 0x000fe400078e0a31 */
[--C-:B------:R-:W-:Y:S01]  /*35b0*/  @!P0 IMAD.IADD R43, R43, 0x1, -R23.reuse ;  /* 0x000000012b2b8824 */ /* 0x100fe200078e0a17 */
[----:B------:R-:W-:Y:S01]  /*35c0*/  ISETP.GE.AND P0, PT, R54, RZ, PT ;  /* 0x000000ff3600720c */ /* 0x000fe20003f06270 */
[--C-:B------:R-:W-:Y:S01]  /*35d0*/  @!P1 IMAD.IADD R46, R46, 0x1, -R23.reuse ;  /* 0x000000012e2e9824 */ /* 0x100fe200078e0a17 */
[----:B------:R-:W-:Y:S01]  /*35e0*/  ISETP.GT.U32.AND P1, PT, R23, R41, PT ;  /* 0x000000291700720c */ /* 0x000fe20003f24070 */
[--C-:B------:R-:W-:Y:S01]  /*35f0*/  @!P4 IMAD.IADD R39, R39, 0x1, -R23.reuse ;  /* 0x000000012727c824 */ /* 0x100fe200078e0a17 */
[C---:B------:R-:W-:Y:S01]  /*3600*/  ISETP.GT.U32.AND P4, PT, R23.reuse, R42, PT ;  /* 0x0000002a1700720c */ /* 0x040fe20003f84070 */
[----:B------:R-:W-:Y:S01]  /*3610*/  @!P2 IMAD.IADD R44, R44, 0x1, -R23 ;  /* 0x000000012c2ca824 */ /* 0x000fe200078e0a17 */
[----:B------:R-:W2:Y:S01]  /*3620*/  LDL.LU R54, [R1+0x2b1c] ;  /* 0x002b1c0001367983 */ /* 0x000ea20000300800 */
[----:B------:R-:W-:Y:S01]  /*3630*/  IMAD.HI.U32 R26, R0, R18, RZ ;  /* 0x00000012001a7227 */ /* 0x000fe200078e00ff */
[----:B------:R-:W-:-:S02]  /*3640*/  ISETP.GT.U32.AND P6, PT, R23, R39, PT ;  /* 0x000000271700720c */ /* 0x000fc40003fc4070 */
[----:B------:R-:W-:Y:S01]  /*3650*/  ISETP.GE.AND P2, PT, R58, RZ, PT ;  /* 0x000000ff3a00720c */ /* 0x000fe20003f46270 */
[----:B------:R-:W-:Y:S01]  /*3660*/  IMAD R19, R27, R49, R19 ;  /* 0x000000311b137224 */ /* 0x000fe200078e0213 */
[----:B------:R-:W3:Y:S01]  /*3670*/  LDL.LU R58, [R1+0x2b18] ;  /* 0x002b1800013a7983 */ /* 0x000ee20000300800 */
[----:B------:R-:W-:Y:S02]  /*3680*/  @!P0 IMAD.MOV R48, RZ, RZ, -R48 ;  /* 0x000000ffff308224 */ /* 0x000fe400078e0a30 */
[--C-:B------:R-:W-:Y:S01]  /*3690*/  @!P1 IMAD.IADD R41, R41, 0x1, -R23.reuse ;  /* 0x0000000129299824 */ /* 0x100fe200078e0a17 */
[----:B------:R-:W-:Y:S01]  /*36a0*/  ISETP.GE.AND P1, PT, R61, RZ, PT ;  /* 0x000000ff3d00720c */ /* 0x000fe20003f26270 */
[--C-:B------:R-:W-:Y:S01]  /*36b0*/  @!P4 IMAD.IADD R42, R42, 0x1, -R23.reuse ;  /* 0x000000012a2ac824 */ /* 0x100fe200078e0a17 */
[----:B------:R-:W-:Y:S01]  /*36c0*/  ISETP.GE.AND P4, PT, R59, RZ, PT ;  /* 0x000000ff3b00720c */ /* 0x000fe20003f86270 */
[----:B------:R-:W-:Y:S02]  /*36d0*/  IMAD.MOV R26, RZ, RZ, -R26 ;  /* 0x000000ffff1a7224 */ /* 0x000fe400078e0a1a */
[----:B------:R-:W-:Y:S01]  /*36e0*/  @!P6 IMAD.IADD R39, R39, 0x1, -R23 ;  /* 0x000000012727e824 */ /* 0x000fe200078e0a17 */
[----:B------:R-:W-:Y:S01]  /*36f0*/  ISETP.GE.AND P6, PT, R60, RZ, PT ;  /* 0x000000ff3c00720c */ /* 0x000fe20003fc6270 */
[----:B------:R-:W-:Y:S01]  /*3700*/  @!P2 IMAD.MOV R47, RZ, RZ, -R47 ;  /* 0x000000ffff2fa224 */ /* 0x000fe200078e0a2f */
[----:B------:R-:W-:Y:S01]  /*3710*/  ISETP.GE.AND P0, PT, R57, RZ, PT ;  /* 0x000000ff3900720c */ /* 0x000fe20003f06270 */
[----:B------:R-:W4:Y:S04]  /*3720*/  LDL.LU R59, [R1+0x2b14] ;  /* 0x002b1400013b7983 */ /* 0x000f280000300800 */
[----:B------:R-:W-:Y:S01]  /*3730*/  @!P1 IMAD.MOV R44, RZ, RZ, -R44 ;  /* 0x000000ffff2c9224 */ /* 0x000fe200078e0a2c */
[----:B------:R-:W-:Y:S01]  /*3740*/  ISETP.GT.U32.AND P1, PT, R27, R21, PT ;  /* 0x000000151b00720c */ /* 0x000fe20003f24070 */
[----:B------:R-:W-:Y:S01]  /*3750*/  @!P4 IMAD.MOV R46, RZ, RZ, -R46 ;  /* 0x000000ffff2ec224 */ /* 0x000fe200078e0a2e */
[----:B------:R-:W-:Y:S01]  /*3760*/  ISETP.GE.AND P2, PT, R56, RZ, PT ;  /* 0x000000ff3800720c */ /* 0x000fe20003f46270 */
[----:B------:R-:W5:Y:S01]  /*3770*/  LDL.LU R60, [R1+0x2b10] ;  /* 0x002b1000013c7983 */ /* 0x000f620000300800 */
[----:B------:R-:W-:Y:S01]  /*3780*/  ISETP.GE.AND P4, PT, R55, RZ, PT ;  /* 0x000000ff3700720c */ /* 0x000fe20003f86270 */
[----:B------:R-:W-:Y:S01]  /*3790*/  @!P6 IMAD.MOV R43, RZ, RZ, -R43 ;  /* 0x000000ffff2be224 */ /* 0x000fe200078e0a2b */
[----:B------:R-:W-:-:S02]  /*37a0*/  ISETP.NE.AND P6, PT, R53, RZ, PT ;  /* 0x000000ff3500720c */ /* 0x000fc40003fc5270 */
[----:B------:R-:W-:Y:S01]  /*37b0*/  LOP3.LUT R23, RZ, R53, RZ, 0x33, !PT ;  /* 0x00000035ff177212 */ /* 0x000fe200078e33ff */
[----:B------:R-:W-:Y:S01]  /*37c0*/  @!P0 IMAD.MOV R42, RZ, RZ, -R42 ;  /* 0x000000ffff2a8224 */ /* 0x000fe200078e0a2a */
[----:B------:R-:W2:Y:S03]  /*37d0*/  LDL.LU R61, [R1+0x2b0c] ;  /* 0x002b0c00013d7983 */ /* 0x000ea60000300800 */
[----:B------:R-:W-:Y:S01]  /*37e0*/  @!P1 IMAD.IADD R21, R21, 0x1, -R27 ;  /* 0x0000000115159824 */ /* 0x000fe200078e0a1b */
[C---:B------:R-:W-:Y:S01]  /*37f0*/  SEL R49, R23.reuse, R48, !P6 ;  /* 0x0000003017317207 */ /* 0x040fe20007000000 */
[----:B------:R-:W-:Y:S01]  /*3800*/  @!P2 IMAD.MOV R41, RZ, RZ, -R41 ;  /* 0x000000ffff29a224 */ /* 0x000fe200078e0a29 */
[C---:B------:R-:W-:Y:S02]  /*3810*/  SEL R48, R23.reuse, R47, !P6 ;  /* 0x0000002f17307207 */ /* 0x040fe40007000000 */
[----:B------:R-:W-:-:S02]  /*3820*/  SEL R47, R23, R46, !P6 ;  /* 0x0000002e172f7207 */ /* 0x000fc40007000000 */
[----:B------:R-:W-:Y:S02]  /*3830*/  SEL R46, R23, R43, !P6 ;  /* 0x0000002b172e7207 */ /* 0x000fe40007000000 */
[C---:B------:R-:W-:Y:S02]  /*3840*/  ISETP.GT.U32.AND P0, PT, R27.reuse, R20, PT ;  /* 0x000000141b00720c */ /* 0x040fe40003f04070 */
[----:B------:R-:W-:Y:S01]  /*3850*/  ISETP.GT.U32.AND P2, PT, R27, R21, PT ;  /* 0x000000151b00720c */ /* 0x000fe20003f44070 */
[----:B------:R-:W-:Y:S01]  /*3860*/  @!P4 IMAD.MOV R39, RZ, RZ, -R39 ;  /* 0x000000ffff27c224 */ /* 0x000fe200078e0a27 */
[C---:B------:R-:W-:Y:S01]  /*3870*/  SEL R43, R23.reuse, R44, !P6 ;  /* 0x0000002c172b7207 */ /* 0x040fe20007000000 */
[----:B------:R-:W-:Y:S01]  /*3880*/  STL [R1+0xa0], R49 ;  /* 0x0000a03101007387 */ /* 0x000fe20000100800 */
[----:B------:R-:W-:Y:S01]  /*3890*/  SEL R42, R23, R42, !P6 ;  /* 0x0000002a172a7207 */ /* 0x000fe20007000000 */
[----:B------:R-:W-:Y:S01]  /*38a0*/  IMAD R18, R27, R26, R18 ;  /* 0x0000001a1b127224 */ /* 0x000fe200078e0212 */
[----:B------:R-:W-:Y:S01]  /*38b0*/  SEL R41, R23, R41, !P6 ;  /* 0x0000002917297207 */ /* 0x000fe20007000000 */
[----:B------:R-:W-:Y:S01]  /*38c0*/  STL [R1+0xa4], R48 ;  /* 0x0000a43001007387 */ /* 0x000fe20000100800 */
[----:B------:R-:W-:-:S02]  /*38d0*/  ISETP.GT.U32.AND P4, PT, R27, R19, PT ;  /* 0x000000131b00720c */ /* 0x000fc40003f84070 */
[----:B------:R-:W-:Y:S01]  /*38e0*/  IABS R26, R7 ;  /* 0x00000007001a7213 */ /* 0x000fe20000000000 */
[----:B------:R-:W-:Y:S01]  /*38f0*/  STL [R1+0xa8], R47 ;  /* 0x0000a82f01007387 */ /* 0x000fe20000100800 */
[----:B------:R-:W-:-:S03]  /*3900*/  ISETP.GT.U32.AND P1, PT, R27, R3, PT ;  /* 0x000000031b00720c */ /* 0x000fc60003f24070 */
[----:B------:R-:W-:Y:S04]  /*3910*/  STL [R1+0xac], R46 ;  /* 0x0000ac2e01007387 */ /* 0x000fe80000100800 */
[----:B------:R-:W-:Y:S04]  /*3920*/  STL [R1+0xb0], R43 ;  /* 0x0000b02b01007387 */ /* 0x000fe80000100800 */
[----:B------:R-:W-:Y:S04]  /*3930*/  STL [R1+0xb4], R42 ;  /* 0x0000b42a01007387 */ /* 0x000fe80000100800 */
[----:B------:R0:W-:Y:S01]  /*3940*/  STL [R1+0xb8], R41 ;  /* 0x0000b82901007387 */ /* 0x0001e20000100800 */
[----:B------:R-:W-:-:S02]  /*3950*/  @!P0 IMAD.IADD R20, R20, 0x1, -R27 ;  /* 0x0000000114148824 */ /* 0x000fc400078e0a1b */
[----:B------:R-:W-:Y:S01]  /*3960*/  @!P2 IMAD.IADD R21, R21, 0x1, -R27 ;  /* 0x000000011515a824 */ /* 0x000fe200078e0a1b */
[----:B------:R-:W-:Y:S01]  /*3970*/  SEL R23, R23, R39, !P6 ;  /* 0x0000002717177207 */ /* 0x000fe20007000000 */
[----:B0-----:R-:W-:Y:S01]  /*3980*/  IMAD.HI.U32 R41, R0, R26, RZ ;  /* 0x0000001a00297227 */ /* 0x001fe200078e00ff */
[----:B------:R-:W-:-:S03]  /*3990*/  ISETP.GT.U32.AND P6, PT, R27, R18, PT ;  /* 0x000000121b00720c */ /* 0x000fc60003fc4070 */
[----:B------:R-:W-:Y:S02]  /*39a0*/  IMAD.MOV R41, RZ, RZ, -R41 ;  /* 0x000000ffff297224 */ /* 0x000fe400078e0a29 */
[----:B------:R-:W-:Y:S01]  /*39b0*/  @!P4 IMAD.IADD R19, R19, 0x1, -R27 ;  /* 0x000000011313c824 */ /* 0x000fe200078e0a1b */
[C---:B------:R-:W-:Y:S01]  /*39c0*/  ISETP.GT.U32.AND P4, PT, R27.reuse, R20, PT ;  /* 0x000000141b00720c */ /* 0x040fe20003f84070 */
[----:B------:R-:W-:Y:S02]  /*39d0*/  IMAD R26, R27, R41, R26 ;  /* 0x000000291b1a7224 */ /* 0x000fe400078e021a */
[----:B------:R-:W-:Y:S01]  /*39e0*/  IMAD.MOV.U32 R42, RZ, RZ, R21 ;  /* 0x000000ffff2a7224 */ /* 0x000fe200078e0015 */
[----:B------:R-:W-:Y:S01]  /*39f0*/  IABS R44, R9 ;  /* 0x00000009002c7213 */ /* 0x000fe20000000000 */
[----:B------:R-:W-:Y:S01]  /*3a00*/  @!P1 IMAD.IADD R3, R3, 0x1, -R27 ;  /* 0x0000000103039824 */ /* 0x000fe200078e0a1b */
[C---:B------:R-:W-:Y:S01]  /*3a10*/  ISETP.GT.U32.AND P2, PT, R27.reuse, R19, PT ;  /* 0x000000131b00720c */ /* 0x040fe20003f44070 */
[----:B------:R-:W-:Y:S01]  /*3a20*/  @!P3 IMAD.MOV R42, RZ, RZ, -R42 ;  /* 0x000000ffff2ab224 */ /* 0x000fe200078e0a2a */
[C---:B------:R-:W-:Y:S01]  /*3a30*/  ISETP.GT.U32.AND P3, PT, R27.reuse, R26, PT ;  /* 0x0000001a1b00720c */ /* 0x040fe20003f64070 */
[----:B------:R-:W-:Y:S01]  /*3a40*/  IMAD.HI.U32 R39, R0, R2, RZ ;  /* 0x0000000200277227 */ /* 0x000fe200078e00ff */
[----:B------:R0:W-:Y:S01]  /*3a50*/  STL [R1+0xbc], R23 ;  /* 0x0000bc1701007387 */ /* 0x0001e20000100800 */
[----:B------:R-:W-:-:S02]  /*3a60*/  ISETP.GT.U32.AND P1, PT, R27, R3, PT ;  /* 0x000000031b00720c */ /* 0x000fc40003f24070 */
[----:B------:R-:W-:Y:S02]  /*3a70*/  IMAD.MOV R39, RZ, RZ, -R39 ;  /* 0x000000ffff277224 */ /* 0x000fe400078e0a27 */
[----:B------:R-:W-:Y:S02]  /*3a80*/  @!P6 IMAD.IADD R18, R18, 0x1, -R27 ;  /* 0x000000011212e824 */ /* 0x000fe400078e0a1b */
[----:B0-----:R-:W-:Y:S01]  /*3a90*/  IMAD.HI.U32 R23, R0, R44, RZ ;  /* 0x0000002c00177227 */ /* 0x001fe200078e00ff */
[----:B------:R-:W-:-:S03]  /*3aa0*/  IABS R56, R10 ;  /* 0x0000000a00387213 */ /* 0x000fc60000000000 */
[----:B------:R-:W-:Y:S02]  /*3ab0*/  IMAD.MOV R23, RZ, RZ, -R23 ;  /* 0x000000ffff177224 */ /* 0x000fe400078e0a17 */
[C---:B------:R-:W-:Y:S02]  /*3ac0*/  IMAD R2, R27.reuse, R39, R2 ;  /* 0x000000271b027224 */ /* 0x040fe400078e0202 */
[--C-:B------:R-:W-:Y:S01]  /*3ad0*/  @!P4 IMAD.IADD R20, R20, 0x1, -R27.reuse ;  /* 0x000000011414c824 */ /* 0x100fe200078e0a1b */
[C---:B------:R-:W-:Y:S01]  /*3ae0*/  ISETP.GT.U32.AND P6, PT, R27.reuse, R18, PT ;  /* 0x000000121b00720c */ /* 0x040fe20003fc4070 */
[----:B------:R-:W-:Y:S01]  /*3af0*/  IMAD R44, R27, R23, R44 ;  /* 0x000000171b2c7224 */ /* 0x000fe200078e022c */
[----:B------:R-:W-:Y:S01]  /*3b00*/  ISETP.GE.AND P0, PT, R4, RZ, PT ;  /* 0x000000ff0400720c */ /* 0x000fe20003f06270 */
[--C-:B------:R-:W-:Y:S01]  /*3b10*/  @!P2 IMAD.IADD R19, R19, 0x1, -R27.reuse ;  /* 0x000000011313a824 */ /* 0x100fe200078e0a1b */
[----:B------:R-:W-:Y:S01]  /*3b20*/  ISETP.GE.AND P2, PT, R5, RZ, PT ;  /* 0x000000ff0500720c */ /* 0x000fe20003f46270 */
[----:B------:R-:W-:Y:S01]  /*3b30*/  @!P3 IMAD.IADD R26, R26, 0x1, -R27 ;  /* 0x000000011a1ab824 */ /* 0x000fe200078e0a1b */
[----:B------:R-:W-:Y:S01]  /*3b40*/  IABS R4, R11 ;  /* 0x0000000b00047213 */ /* 0x000fe20000000000 */
[----:B------:R-:W-:Y:S01]  /*3b50*/  IMAD.MOV.U32 R23, RZ, RZ, R20 ;  /* 0x000000ffff177224 */ /* 0x000fe200078e0014 */
[----:B------:R-:W-:Y:S01]  /*3b60*/  ISETP.GT.U32.AND P4, PT, R27, R2, PT ;  /* 0x000000021b00720c */ /* 0x000fe20003f84070 */
[----:B------:R-:W-:-:S04]  /*3b70*/  IMAD.HI.U32 R5, R0, R56, RZ ;  /* 0x0000003800057227 */ /* 0x000fc800078e00ff */
[----:B------:R-:W-:Y:S01]  /*3b80*/  @!P1 IMAD.IADD R3, R3, 0x1, -R27 ;  /* 0x0000000103039824 */ /* 0x000fe200078e0a1b */
[----:B------:R-:W-:Y:S01]  /*3b90*/  ISETP.GE.AND P1, PT, R6, RZ, PT ;  /* 0x000000ff0600720c */ /* 0x000fe20003f26270 */
[----:B------:R-:W-:Y:S01]  /*3ba0*/  @!P5 IMAD.MOV R23, RZ, RZ, -R23 ;  /* 0x000000ffff17d224 */ /* 0x000fe200078e0a17 */
[----:B------:R-:W-:Y:S01]  /*3bb0*/  ISETP.GT.U32.AND P5, PT, R27, R26, PT ;  /* 0x0000001a1b00720c */ /* 0x000fe20003fa4070 */
[----:B------:R-:W-:Y:S02]  /*3bc0*/  IMAD.MOV R6, RZ, RZ, -R5 ;  /* 0x000000ffff067224 */ /* 0x000fe400078e0a05 */
[----:B------:R-:W-:-:S04]  /*3bd0*/  IMAD.HI.U32 R5, R0, R4, RZ ;  /* 0x0000000400057227 */ /* 0x000fc800078e00ff */
[----:B------:R-:W-:Y:S02]  /*3be0*/  IMAD.MOV R5, RZ, RZ, -R5 ;  /* 0x000000ffff057224 */ /* 0x000fe400078e0a05 */
[--C-:B------:R-:W-:Y:S01]  /*3bf0*/  @!P6 IMAD.IADD R18, R18, 0x1, -R27.reuse ;  /* 0x000000011212e824 */ /* 0x100fe200078e0a1b */
[C---:B------:R-:W-:Y:S01]  /*3c00*/  ISETP.GT.U32.AND P6, PT, R27.reuse, R44, PT ;  /* 0x0000002c1b00720c */ /* 0x040fe20003fc4070 */
[----:B------:R-:W-:Y:S02]  /*3c10*/  @!P4 IMAD.IADD R2, R2, 0x1, -R27 ;  /* 0x000000010202c824 */ /* 0x000fe400078e0a1b */
[----:B------:R-:W-:Y:S02]  /*3c20*/  IMAD.MOV.U32 R21, RZ, RZ, R19 ;  /* 0x000000ffff157224 */ /* 0x000fe400078e0013 */
[----:B------:R-:W-:Y:S01]  /*3c30*/  IMAD R4, R27, R5, R4 ;  /* 0x000000051b047224 */ /* 0x000fe200078e0204 */
[----:B------:R-:W-:Y:S01]  /*3c40*/  ISETP.GE.AND P3, PT, R7, RZ, PT ;  /* 0x000000ff0700720c */ /* 0x000fe20003f66270 */
[----:B------:R-:W-:-:S02]  /*3c50*/  IMAD R56, R27, R6, R56 ;  /* 0x000000061b387224 */ /* 0x000fc400078e0238 */
[----:B------:R-:W-:Y:S01]  /*3c60*/  @!P0 IMAD.MOV R21, RZ, RZ, -R21 ;  /* 0x000000ffff158224 */ /* 0x000fe200078e0a15 */
[C---:B------:R-:W-:Y:S01]  /*3c70*/  ISETP.GT.U32.AND P0, PT, R27.reuse, R2, PT ;  /* 0x000000021b00720c */ /* 0x040fe20003f04070 */
[----:B------:R-:W-:Y:S02]  /*3c80*/  IMAD.MOV.U32 R7, RZ, RZ, R18 ;  /* 0x000000ffff077224 */ /* 0x000fe400078e0012 */
[----:B------:R-:W-:Y:S01]  /*3c90*/  @!P5 IMAD.IADD R26, R26, 0x1, -R27 ;  /* 0x000000011a1ad824 */ /* 0x000fe200078e0a1b */
[C---:B------:R-:W-:Y:S01]  /*3ca0*/  ISETP.GT.U32.AND P5, PT, R27.reuse, R4, PT ;  /* 0x000000041b00720c */ /* 0x040fe20003fa4070 */
[----:B------:R-:W-:Y:S01]  /*3cb0*/  @!P2 IMAD.MOV R7, RZ, RZ, -R7 ;  /* 0x000000ffff07a224 */ /* 0x000fe200078e0a07 */
[----:B------:R-:W-:Y:S01]  /*3cc0*/  ISETP.GT.U32.AND P2, PT, R27, R56, PT ;  /* 0x000000381b00720c */ /* 0x000fe20003f44070 */
[----:B------:R-:W-:Y:S02]  /*3cd0*/  @!P6 IMAD.IADD R44, R44, 0x1, -R27 ;  /* 0x000000012c2ce824 */ /* 0x000fe400078e0a1b */
[----:B------:R-:W-:Y:S01]  /*3ce0*/  IMAD.MOV.U32 R6, RZ, RZ, R3 ;  /* 0x000000ffff067224 */ /* 0x000fe200078e0003 */
[----:B------:R-:W-:Y:S01]  /*3cf0*/  STL [R1+0x18], R42 ;  /* 0x0000182a01007387 */ /* 0x000fe20000100800 */
[----:B------:R-:W-:-:S02]  /*3d00*/  IABS R3, R12 ;  /* 0x0000000c00037213 */ /* 0x000fc40000000000 */
[----:B------:R-:W-:Y:S01]  /*3d10*/  @!P1 IMAD.MOV R6, RZ, RZ, -R6 ;  /* 0x000000ffff069224 */ /* 0x000fe200078e0a06 */
[----:B------:R0:W-:Y:S01]  /*3d20*/  STL [R1+0x14], R23 ;  /* 0x0000141701007387 */ /* 0x0001e20000100800 */
[----:B------:R-:W-:Y:S01]  /*3d30*/  ISETP.GT.U32.AND P6, PT, R27, R44, PT ;  /* 0x0000002c1b00720c */ /* 0x000fe20003fc4070 */
[--C-:B------:R-:W-:Y:S02]  /*3d40*/  @!P0 IMAD.IADD R2, R2, 0x1, -R27.reuse ;  /* 0x0000000102028824 */ /* 0x100fe400078e0a1b */
[----:B------:R1:W-:Y:S01]  /*3d50*/  STL [R1+0x10], R21 ;  /* 0x0000101501007387 */ /* 0x0003e20000100800 */
[----:B------:R-:W-:-:S03]  /*3d60*/  @!P5 IMAD.IADD R4, R4, 0x1, -R27 ;  /* 0x000000010404d824 */ /* 0x000fc600078e0a1b */
[----:B------:R-:W2:Y:S04]  /*3d70*/  LDL.LU R47, [R1+0x1c] ;  /* 0x00001c00012f7983 */ /* 0x000ea80000300800 */
[----:B------:R-:W-:Y:S01]  /*3d80*/  STL [R1+0x4], R7 ;  /* 0x0000040701007387 */ /* 0x000fe20000100800 */
[----:B0-----:R-:W-:-:S03]  /*3d90*/  IABS R23, R13 ;  /* 0x0000000d00177213 */ /* 0x001fc60000000000 */
[----:B------:R-:W2:Y:S01]  /*3da0*/  LDL.LU R48, [R1+0x20] ;  /* 0x0000200001307983 */ /* 0x000ea20000300800 */
[----:B------:R-:W-:-:S03]  /*3db0*/  IMAD.HI.U32 R5, R0, R3, RZ ;  /* 0x0000000300057227 */ /* 0x000fc600078e00ff */
[----:B-1----:R-:W2:Y:S01]  /*3dc0*/  LDL.LU R21, [R1+0x24] ;  /* 0x0000240001157983 */ /* 0x002ea20000300800 */
[----:B------:R-:W-:Y:S01]  /*3dd0*/  @!P2 IMAD.IADD R56, R56, 0x1, -R27 ;  /* 0x000000013838a824 */ /* 0x000fe200078e0a1b */
[C---:B------:R-:W-:Y:S02]  /*3de0*/  ISETP.GT.U32.AND P5, PT, R27.reuse, R4, PT ;  /* 0x000000041b00720c */ /* 0x040fe40003fa4070 */
[----:B------:R0:W-:Y:S01]  /*3df0*/  STL [R1], R6 ;  /* 0x0000000601007387 */ /* 0x0001e20000100800 */
[----:B------:R-:W-:Y:S01]  /*3e00*/  ISETP.GE.AND P2, PT, R12, RZ, PT ;  /* 0x000000ff0c00720c */ /* 0x000fe20003f46270 */
[----:B------:R-:W-:Y:S02]  /*3e10*/  IMAD.MOV R12, RZ, RZ, -R5 ;  /* 0x000000ffff0c7224 */ /* 0x000fe400078e0a05 */
[----:B------:R-:W-:Y:S01]  /*3e20*/  @!P3 IMAD.MOV R26, RZ, RZ, -R26 ;  /* 0x000000ffff1ab224 */ /* 0x000fe200078e0a1a */
[----:B------:R-:W-:Y:S01]  /*3e30*/  ISETP.GT.U32.AND P3, PT, R27, R56, PT ;  /* 0x000000381b00720c */ /* 0x000fe20003f64070 */
[----:B0-----:R-:W-:Y:S01]  /*3e40*/  IMAD.MOV.U32 R6, RZ, RZ, R2 ;  /* 0x000000ffff067224 */ /* 0x001fe200078e0002 */
[----:B------:R-:W-:Y:S01]  /*3e50*/  IABS R2, R14 ;  /* 0x0000000e00027213 */ /* 0x000fe20000000000 */
[----:B------:R-:W-:-:S04]  /*3e60*/  IMAD.HI.U32 R5, R0, R23, RZ ;  /* 0x0000001700057227 */ /* 0x000fc800078e00ff */
[----:B------:R-:W-:Y:S02]  /*3e70*/  IMAD.MOV.U32 R39, RZ, RZ, R2 ;  /* 0x000000ffff277224 */ /* 0x000fe400078e0002 */
[----:B------:R-:W-:Y:S01]  /*3e80*/  @!P6 IMAD.IADD R44, R44, 0x1, -R27 ;  /* 0x000000012c2ce824 */ /* 0x000fe200078e0a1b */
[----:B------:R-:W-:Y:S01]  /*3e90*/  ISETP.GE.AND P6, PT, R11, RZ, PT ;  /* 0x000000ff0b00720c */ /* 0x000fe20003fc6270 */
[----:B------:R-:W-:Y:S02]  /*3ea0*/  IMAD.MOV R5, RZ, RZ, -R5 ;  /* 0x000000ffff057224 */ /* 0x000fe400078e0a05 */
[----:B------:R-:W-:-:S04]  /*3eb0*/  IMAD.HI.U32 R2, R0, R39, RZ ;  /* 0x0000002700027227 */ /* 0x000fc800078e00ff */
[C---:B------:R-:W-:Y:S01]  /*3ec0*/  IMAD R12, R27.reuse, R12, R3 ;  /* 0x0000000c1b0c7224 */ /* 0x040fe200078e0203 */
[----:B------:R-:W-:Y:S01]  /*3ed0*/  IABS R3, R15 ;  /* 0x0000000f00037213 */ /* 0x000fe20000000000 */
[C---:B------:R-:W-:Y:S02]  /*3ee0*/  IMAD R23, R27.reuse, R5, R23 ;  /* 0x000000051b177224 */ /* 0x040fe400078e0217 */
[----:B------:R-:W-:Y:S02]  /*3ef0*/  @!P5 IMAD.IADD R4, R4, 0x1, -R27 ;  /* 0x000000010404d824 */ /* 0x000fe400078e0a1b */
[----:B------:R-:W-:Y:S02]  /*3f00*/  IMAD.MOV R5, RZ, RZ, -R2 ;  /* 0x000000ffff057224 */ /* 0x000fe400078e0a02 */
[----:B------:R-:W-:Y:S02]  /*3f10*/  IMAD.MOV.U32 R2, RZ, RZ, R3 ;  /* 0x000000ffff027224 */ /* 0x000fe400078e0003 */
[----:B------:R-:W-:Y:S01]  /*3f20*/  @!P3 IMAD.IADD R56, R56, 0x1, -R27 ;  /* 0x000000013838b824 */ /* 0x000fe200078e0a1b */
[C---:B------:R-:W-:Y:S01]  /*3f30*/  ISETP.GT.U32.AND P3, PT, R27.reuse, R23, PT ;  /* 0x000000171b00720c */ /* 0x040fe20003f64070 */
[----:B------:R-:W-:-:S02]  /*3f40*/  IMAD R39, R27, R5, R39 ;  /* 0x000000051b277224 */ /* 0x000fc400078e0227 */
[----:B------:R-:W-:-:S04]  /*3f50*/  IMAD.MOV.U32 R3, RZ, RZ, R4 ;  /* 0x000000ffff037224 */ /* 0x000fc800078e0004 */
[----:B------:R-:W-:Y:S01]  /*3f60*/  @!P6 IMAD.MOV R3, RZ, RZ, -R3 ;  /* 0x000000ffff03e224 */ /* 0x000fe200078e0a03 */
[----:B------:R-:W-:-:S05]  /*3f70*/  ISETP.GT.U32.AND P6, PT, R27, R39, PT ;  /* 0x000000271b00720c */ /* 0x000fca0003fc4070 */
[----:B------:R-:W-:Y:S01]  /*3f80*/  @!P3 IMAD.IADD R23, R23, 0x1, -R27 ;  /* 0x000000011717b824 */ /* 0x000fe200078e0a1b */
[----:B------:R-:W-:Y:S01]  /*3f90*/  ISETP.GE.AND P4, PT, R8, RZ, PT ;  /* 0x000000ff0800720c */ /* 0x000fe20003f86270 */
[----:B------:R-:W-:Y:S01]  /*3fa0*/  IMAD.HI.U32 R7, R0, R2, RZ ;  /* 0x0000000200077227 */ /* 0x000fe200078e00ff */
[----:B------:R-:W-:Y:S02]  /*3fb0*/  IABS R5, R16 ;  /* 0x0000001000057213 */ /* 0x000fe40000000000 */
[----:B------:R-:W-:-:S03]  /*3fc0*/  ISETP.GT.U32.AND P3, PT, R27, R23, PT ;  /* 0x000000171b00720c */ /* 0x000fc60003f64070 */
[----:B------:R-:W-:Y:S02]  /*3fd0*/  @!P6 IMAD.IADD R39, R39, 0x1, -R27 ;  /* 0x000000012727e824 */ /* 0x000fe400078e0a1b */
[----:B------:R-:W-:Y:S02]  /*3fe0*/  IMAD.MOV R7, RZ, RZ, -R7 ;  /* 0x000000ffff077224 */ /* 0x000fe400078e0a07 */
[----:B------:R-:W-:Y:S01]  /*3ff0*/  IMAD.HI.U32 R4, R0, R5, RZ ;  /* 0x0000000500047227 */ /* 0x000fe200078e00ff */
[C---:B------:R-:W-:Y:S02]  /*4000*/  ISETP.GT.U32.AND P6, PT, R27.reuse, R39, PT ;  /* 0x000000271b00720c */ /* 0x040fe40003fc4070 */
[----:B------:R-:W-:Y:S01]  /*4010*/  IABS R8, R17 ;  /* 0x0000001100087213 */ /* 0x000fe20000000000 */
[C---:B------:R-:W-:Y:S02]  /*4020*/  IMAD R2, R27.reuse, R7, R2 ;  /* 0x000000071b027224 */ /* 0x040fe400078e0202 */
[----:B------:R-:W-:Y:S01]  /*4030*/  IMAD.MOV R4, RZ, RZ, -R4 ;  /* 0x000000ffff047224 */ /* 0x000fe200078e0a04 */
[----:B------:R-:W-:Y:S01]  /*4040*/  ISETP.GE.AND P0, PT, R10, RZ, PT ;  /* 0x000000ff0a00720c */ /* 0x000fe20003f06270 */
[----:B------:R-:W-:Y:S01]  /*4050*/  @!P4 IMAD.MOV R6, RZ, RZ, -R6 ;  /* 0x000000ffff06c224 */ /* 0x000fe200078e0a06 */
[----:B------:R-:W-:Y:S01]  /*4060*/  ISETP.GT.U32.AND P4, PT, R27, R12, PT ;  /* 0x0000000c1b00720c */ /* 0x000fe20003f84070 */
[----:B------:R-:W-:Y:S01]  /*4070*/  @!P3 IMAD.IADD R23, R23, 0x1, -R27 ;  /* 0x000000011717b824 */ /* 0x000fe200078e0a1b */
[----:B------:R-:W-:Y:S01]  /*4080*/  ISETP.GE.AND P5, PT, R14, RZ, PT ;  /* 0x000000ff0e00720c */ /* 0x000fe20003fa6270 */
[C---:B------:R-:W-:Y:S01]  /*4090*/  IMAD R5, R27.reuse, R4, R5 ;  /* 0x000000041b057224 */ /* 0x040fe200078e0205 */
[----:B------:R-:W-:Y:S01]  /*40a0*/  ISETP.GT.U32.AND P3, PT, R27, R2, PT ;  /* 0x000000021b00720c */ /* 0x000fe20003f64070 */
[----:B------:R-:W-:Y:S01]  /*40b0*/  IMAD.HI.U32 R7, R0, R8, RZ ;  /* 0x0000000800077227 */ /* 0x000fe200078e00ff */
[----:B------:R-:W-:-:S03]  /*40c0*/  IABS R10, R22 ;  /* 0x00000016000a7213 */ /* 0x000fc60000000000 */
[----:B------:R-:W-:Y:S01]  /*40d0*/  @!P6 IMAD.IADD R39, R39, 0x1, -R27 ;  /* 0x000000012727e824 */ /* 0x000fe200078e0a1b */
[----:B------:R-:W-:Y:S01]  /*40e0*/  ISETP.GT.U32.AND P6, PT, R27, R5, PT ;  /* 0x000000051b00720c */ /* 0x000fe20003fc4070 */
[----:B------:R-:W-:Y:S02]  /*40f0*/  IMAD.MOV R7, RZ, RZ, -R7 ;  /* 0x000000ffff077224 */ /* 0x000fe400078e0a07 */
[----:B------:R-:W-:-:S04]  /*4100*/  IMAD.HI.U32 R4, R0, R10, RZ ;  /* 0x0000000a00047227 */ /* 0x000fc800078e00ff */
[----:B------:R-:W-:Y:S02]  /*4110*/  IMAD R8, R27, R7, R8 ;  /* 0x000000071b087224 */ /* 0x000fe400078e0208 */
[----:B------:R-:W-:Y:S01]  /*4120*/  IMAD.MOV R4, RZ, RZ, -R4 ;  /* 0x000000ffff047224 */ /* 0x000fe200078e0a04 */
[----:B------:R-:W-:Y:S01]  /*4130*/  ISETP.GE.AND P1, PT, R9, RZ, PT ;  /* 0x000000ff0900720c */ /* 0x000fe20003f26270 */
[--C-:B------:R-:W-:Y:S02]  /*4140*/  @!P4 IMAD.IADD R12, R12, 0x1, -R27.reuse ;  /* 0x000000010c0cc824 */ /* 0x100fe400078e0a1b */
[----:B------:R-:W-:Y:S02]  /*4150*/  @!P3 IMAD.IADD R2, R2, 0x1, -R27 ;  /* 0x000000010202b824 */ /* 0x000fe400078e0a1b */
[----:B------:R-:W-:Y:S01]  /*4160*/  @!P5 IMAD.MOV R39, RZ, RZ, -R39 ;  /* 0x000000ffff27d224 */ /* 0x000fe200078e0a27 */
[C---:B------:R-:W-:Y:S01]  /*4170*/  ISETP.GT.U32.AND P5, PT, R27.reuse, R8, PT ;  /* 0x000000081b00720c */ /* 0x040fe20003fa4070 */
[C---:B------:R-:W-:Y:S01]  /*4180*/  IMAD R10, R27.reuse, R4, R10 ;  /* 0x000000041b0a7224 */ /* 0x040fe200078e020a */
[----:B------:R-:W-:Y:S01]  /*4190*/  ISETP.GT.U32.AND P4, PT, R27, R12, PT ;  /* 0x0000000c1b00720c */ /* 0x000fe20003f84070 */
[----:B------:R-:W-:Y:S01]  /*41a0*/  @!P6 IMAD.IADD R5, R5, 0x1, -R27 ;  /* 0x000000010505e824 */ /* 0x000fe200078e0a1b */
[----:B------:R-:W-:-:S02]  /*41b0*/  ISETP.GT.U32.AND P3, PT, R27, R2, PT ;  /* 0x000000021b00720c */ /* 0x000fc40003f64070 */
[----:B------:R-:W-:Y:S02]  /*41c0*/  ISETP.GT.U32.AND P6, PT, R27, R10, PT ;  /* 0x0000000a1b00720c */ /* 0x000fe40003fc4070 */
[----:B------:R-:W-:Y:S01]  /*41d0*/  IABS R11, R24 ;  /* 0x00000018000b7213 */ /* 0x000fe20000000000 */
[----:B------:R-:W-:Y:S01]  /*41e0*/  @!P0 IMAD.MOV R56, RZ, RZ, -R56 ;  /* 0x000000ffff388224 */ /* 0x000fe200078e0a38 */
[----:B------:R-:W-:Y:S02]  /*41f0*/  ISETP.GE.AND P0, PT, R15, RZ, PT ;  /* 0x000000ff0f00720c */ /* 0x000fe40003f06270 */
[----:B------:R-:W-:Y:S01]  /*4200*/  IABS R15, R28 ;  /* 0x0000001c000f7213 */ /* 0x000fe20000000000 */
[----:B------:R-:W-:-:S04]  /*4210*/  IMAD.HI.U32 R7, R0, R11, RZ ;  /* 0x0000000b00077227 */ /* 0x000fc800078e00ff */
[----:B------:R-:W-:Y:S01]  /*4220*/  @!P1 IMAD.MOV R44, RZ, RZ, -R44 ;  /* 0x000000ffff2c9224 */ /* 0x000fe200078e0a2c */
[----:B------:R-:W-:Y:S01]  /*4230*/  ISETP.GE.AND P1, PT, R13, RZ, PT ;  /* 0x000000ff0d00720c */ /* 0x000fe20003f26270 */
[----:B------:R-:W-:Y:S01]  /*4240*/  @!P5 IMAD.IADD R8, R8, 0x1, -R27 ;  /* 0x000000010808d824 */ /* 0x000fe200078e0a1b */
[----:B------:R-:W-:Y:S01]  /*4250*/  IABS R13, R25 ;  /* 0x00000019000d7213 */ /* 0x000fe20000000000 */
[----:B------:R-:W-:Y:S01]  /*4260*/  IMAD.MOV R7, RZ, RZ, -R7 ;  /* 0x000000ffff077224 */ /* 0x000fe200078e0a07 */
[----:B------:R-:W-:Y:S01]  /*4270*/  ISETP.GT.U32.AND P5, PT, R27, R5, PT ;  /* 0x000000051b00720c */ /* 0x000fe20003fa4070 */
[----:B------:R-:W-:Y:S01]  /*4280*/  IMAD.HI.U32 R4, R0, R15, RZ ;  /* 0x0000000f00047227 */ /* 0x000fe200078e00ff */
[----:B------:R-:W-:-:S03]  /*4290*/  IABS R18, R29 ;  /* 0x0000001d00127213 */ /* 0x000fc60000000000 */
[--C-:B------:R-:W-:Y:S01]  /*42a0*/  @!P4 IMAD.IADD R12, R12, 0x1, -R27.reuse ;  /* 0x000000010c0cc824 */ /* 0x100fe200078e0a1b */
[----:B------:R-:W-:Y:S01]  /*42b0*/  ISETP.GE.AND P4, PT, R16, RZ, PT ;  /* 0x000000ff1000720c */ /* 0x000fe20003f86270 */
[--C-:B------:R-:W-:Y:S02]  /*42c0*/  @!P3 IMAD.IADD R2, R2, 0x1, -R27.reuse ;  /* 0x000000010202b824 */ /* 0x100fe400078e0a1b */
[----:B------:R-:W-:Y:S02]  /*42d0*/  @!P6 IMAD.IADD R10, R10, 0x1, -R27 ;  /* 0x000000010a0ae824 */ /* 0x000fe400078e0a1b */
[C---:B------:R-:W-:Y:S02]  /*42e0*/  IMAD R11, R27.reuse, R7, R11 ;  /* 0x000000071b0b7224 */ /* 0x040fe400078e020b */
[----:B------:R-:W-:Y:S02]  /*42f0*/  IMAD.MOV R4, RZ, RZ, -R4 ;  /* 0x000000ffff047224 */ /* 0x000fe400078e0a04 */
[----:B------:R-:W-:Y:S01]  /*4300*/  IMAD.HI.U32 R7, R0, R13, RZ ;  /* 0x0000000d00077227 */ /* 0x000fe200078e00ff */
[----:B------:R-:W-:-:S03]  /*4310*/  ISETP.GT.U32.AND P6, PT, R27, R10, PT ;  /* 0x0000000a1b00720c */ /* 0x000fc60003fc4070 */
[----:B------:R-:W-:Y:S01]  /*4320*/  @!P0 IMAD.MOV R2, RZ, RZ, -R2 ;  /* 0x000000ffff028224 */ /* 0x000fe200078e0a02 */
[C---:B------:R-:W-:Y:S01]  /*4330*/  ISETP.GT.U32.AND P0, PT, R27.reuse, R8, PT ;  /* 0x000000081b00720c */ /* 0x040fe20003f04070 */
[----:B------:R-:W-:Y:S02]  /*4340*/  IMAD R15, R27, R4, R15 ;  /* 0x000000041b0f7224 */ /* 0x000fe400078e020f */
[----:B------:R-:W-:Y:S02]  /*4350*/  IMAD.MOV R7, RZ, RZ, -R7 ;  /* 0x000000ffff077224 */ /* 0x000fe400078e0a07 */
[----:B------:R-:W-:-:S04]  /*4360*/  IMAD.HI.U32 R4, R0, R18, RZ ;  /* 0x0000001200047227 */ /* 0x000fc800078e00ff */
[----:B------:R-:W-:Y:S02]  /*4370*/  IMAD R13, R27, R7, R13 ;  /* 0x000000071b0d7224 */ /* 0x000fe400078e020d */
[----:B------:R-:W-:Y:S02]  /*4380*/  IMAD.MOV R4, RZ, RZ, -R4 ;  /* 0x000000ffff047224 */ /* 0x000fe400078e0a04 */
[----:B------:R-:W-:Y:S01]  /*4390*/  @!P5 IMAD.IADD R5, R5, 0x1, -R27 ;  /* 0x000000010505d824 */ /* 0x000fe200078e0a1b */
[C---:B------:R-:W-:Y:S01]  /*43a0*/  ISETP.GT.U32.AND P5, PT, R27.reuse, R11, PT ;  /* 0x0000000b1b00720c */ /* 0x040fe20003fa4070 */
[C---:B------:R-:W-:Y:S02]  /*43b0*/  IMAD R18, R27.reuse, R4, R18 ;  /* 0x000000041b127224 */ /* 0x040fe400078e0212 */
[----:B------:R-:W-:Y:S01]  /*43c0*/  @!P4 IMAD.MOV R5, RZ, RZ, -R5 ;  /* 0x000000ffff05c224 */ /* 0x000fe200078e0a05 */
[C---:B------:R-:W-:Y:S01]  /*43d0*/  ISETP.GT.U32.AND P4, PT, R27.reuse, R13, PT ;  /* 0x0000000d1b00720c */ /* 0x040fe20003f84070 */
[--C-:B------:R-:W-:Y:S01]  /*43e0*/  @!P0 IMAD.IADD R8, R8, 0x1, -R27.reuse ;  /* 0x0000000108088824 */ /* 0x100fe200078e0a1b */
[C---:B------:R-:W-:Y:S01]  /*43f0*/  ISETP.GT.U32.AND P0, PT, R27.reuse, R15, PT ;  /* 0x0000000f1b00720c */ /* 0x040fe20003f04070 */
[----:B------:R-:W-:Y:S01]  /*4400*/  @!P6 IMAD.IADD R10, R10, 0x1, -R27 ;  /* 0x000000010a0ae824 */ /* 0x000fe200078e0a1b */
[----:B------:R-:W-:-:S02]  /*4410*/  ISETP.GT.U32.AND P6, PT, R27, R18, PT ;  /* 0x000000121b00720c */ /* 0x000fc40003fc4070 */
[----:B------:R-:W-:-:S03]  /*4420*/  IABS R7, R31 ;  /* 0x0000001f00077213 */ /* 0x000fc60000000000 */
[----:B------:R-:W-:Y:S02]  /*4430*/  @!P5 IMAD.IADD R11, R11, 0x1, -R27 ;  /* 0x000000010b0bd824 */ /* 0x000fe400078e0a1b */
[----:B------:R-:W-:-:S04]  /*4440*/  IMAD.HI.U32 R9, R0, R7, RZ ;  /* 0x0000000700097227 */ /* 0x000fc800078e00ff */
[----:B------:R-:W-:Y:S01]  /*4450*/  @!P4 IMAD.IADD R13, R13, 0x1, -R27 ;  /* 0x000000010d0dc824 */ /* 0x000fe200078e0a1b */
[----:B------:R-:W-:Y:S01]  /*4460*/  ISETP.GT.U32.AND P4, PT, R27, R11, PT ;  /* 0x0000000b1b00720c */ /* 0x000fe20003f84070 */
[----:B------:R-:W-:Y:S01]  /*4470*/  @!P1 IMAD.MOV R23, RZ, RZ, -R23 ;  /* 0x000000ffff179224 */ /* 0x000fe200078e0a17 */
[----:B------:R-:W-:Y:S01]  /*4480*/  ISETP.GE.AND P1, PT, R22, RZ, PT ;  /* 0x000000ff1600720c */ /* 0x000fe20003f26270 */
[--C-:B------:R-:W-:Y:S01]  /*4490*/  @!P0 IMAD.IADD R15, R15, 0x1, -R27.reuse ;  /* 0x000000010f0f8824 */ /* 0x100fe200078e0a1b */
[----:B------:R-:W-:Y:S01]  /*44a0*/  IABS R22, R30 ;  /* 0x0000001e00167213 */ /* 0x000fe20000000000 */
[----:B------:R-:W-:Y:S01]  /*44b0*/  @!P6 IMAD.IADD R18, R18, 0x1, -R27 ;  /* 0x000000011212e824 */ /* 0x000fe200078e0a1b */
[----:B------:R-:W-:Y:S01]  /*44c0*/  IABS R4, R32 ;  /* 0x0000002000047213 */ /* 0x000fe20000000000 */
[----:B------:R-:W-:Y:S01]  /*44d0*/  IMAD.MOV R9, RZ, RZ, -R9 ;  /* 0x000000ffff097224 */ /* 0x000fe200078e0a09 */
[----:B------:R-:W-:Y:S01]  /*44e0*/  ISETP.GT.U32.AND P0, PT, R27, R13, PT ;  /* 0x0000000d1b00720c */ /* 0x000fe20003f04070 */
[----:B------:R-:W-:Y:S01]  /*44f0*/  @!P2 IMAD.MOV R12, RZ, RZ, -R12 ;  /* 0x000000ffff0ca224 */ /* 0x000fe200078e0a0c */
[----:B------:R-:W-:Y:S01]  /*4500*/  ISETP.GE.AND P5, PT, R25, RZ, PT ;  /* 0x000000ff1900720c */ /* 0x000fe20003fa6270 */
[----:B------:R-:W-:Y:S01]  /*4510*/  IMAD R25, R27, R9, R7 ;  /* 0x000000091b197224 */ /* 0x000fe200078e0207 */
[----:B------:R-:W-:Y:S01]  /*4520*/  ISETP.GE.AND P2, PT, R17, RZ, PT ;  /* 0x000000ff1100720c */ /* 0x000fe20003f46270 */
[----:B------:R-:W-:Y:S01]  /*4530*/  IMAD.HI.U32 R14, R0, R22, RZ ;  /* 0x00000016000e7227 */ /* 0x000fe200078e00ff */
[----:B------:R-:W-:-:S03]  /*4540*/  ISETP.GT.U32.AND P6, PT, R27, R18, PT ;  /* 0x000000121b00720c */ /* 0x000fc60003fc4070 */
[----:B------:R-:W-:-:S04]  /*4550*/  IMAD.HI.U32 R7, R0, R4, RZ ;  /* 0x0000000400077227 */ /* 0x000fc800078e00ff */
[----:B------:R-:W-:Y:S02]  /*4560*/  IMAD.MOV R14, RZ, RZ, -R14 ;  /* 0x000000ffff0e7224 */ /* 0x000fe400078e0a0e */
[----:B------:R-:W-:Y:S02]  /*4570*/  IMAD.MOV R7, RZ, RZ, -R7 ;  /* 0x000000ffff077224 */ /* 0x000fe400078e0a07 */
[--C-:B------:R-:W-:Y:S01]  /*4580*/  @!P4 IMAD.IADD R11, R11, 0x1, -R27.reuse ;  /* 0x000000010b0bc824 */ /* 0x100fe200078e0a1b */
[----:B------:R-:W-:Y:S01]  /*4590*/  ISETP.GE.AND P4, PT, R28, RZ, PT ;  /* 0x000000ff1c00720c */ /* 0x000fe20003f86270 */
[----:B------:R-:W-:Y:S01]  /*45a0*/  IMAD R22, R27, R14, R22 ;  /* 0x0000000e1b167224 */ /* 0x000fe200078e0216 */
[----:B------:R-:W-:Y:S01]  /*45b0*/  IABS R9, R33 ;  /* 0x0000002100097213 */ /* 0x000fe20000000000 */
[----:B------:R-:W-:Y:S01]  /*45c0*/  @!P0 IMAD.IADD R13, R13, 0x1, -R27 ;  /* 0x000000010d0d8824 */ /* 0x000fe200078e0a1b */
[C---:B------:R-:W-:Y:S01]  /*45d0*/  ISETP.GT.U32.AND P0, PT, R27.reuse, R25, PT ;  /* 0x000000191b00720c */ /* 0x040fe20003f04070 */
[----:B------:R-:W-:-:S02]  /*45e0*/  IMAD R28, R27, R7, R4 ;  /* 0x000000071b1c7224 */ /* 0x000fc400078e0204 */
[----:B------:R-:W-:Y:S01]  /*45f0*/  @!P2 IMAD.MOV R8, RZ, RZ, -R8 ;  /* 0x000000ffff08a224 */ /* 0x000fe200078e0a08 */
[C---:B------:R-:W-:Y:S01]  /*4600*/  ISETP.GT.U32.AND P2, PT, R27.reuse, R15, PT ;  /* 0x0000000f1b00720c */ /* 0x040fe20003f44070 */
[----:B------:R-:W-:Y:S01]  /*4610*/  @!P1 IMAD.MOV R10, RZ, RZ, -R10 ;  /* 0x000000ffff0a9224 */ /* 0x000fe200078e0a0a */
[C---:B------:R-:W-:Y:S01]  /*4620*/  ISETP.GT.U32.AND P1, PT, R27.reuse, R22, PT ;  /* 0x000000161b00720c */ /* 0x040fe20003f24070 */
[----:B------:R-:W-:Y:S01]  /*4630*/  @!P6 IMAD.IADD R18, R18, 0x1, -R27 ;  /* 0x000000011212e824 */ /* 0x000fe200078e0a1b */
[----:B------:R-:W-:Y:S01]  /*4640*/  ISETP.GT.U32.AND P6, PT, R27, R28, PT ;  /* 0x0000001c1b00720c */ /* 0x000fe20003fc4070 */
[----:B------:R-:W-:Y:S01]  /*4650*/  IMAD.MOV.U32 R14, RZ, RZ, R9 ;  /* 0x000000ffff0e7224 */ /* 0x000fe200078e0009 */
[----:B------:R-:W-:-:S03]  /*4660*/  ISETP.GE.AND P3, PT, R24, RZ, PT ;  /* 0x000000ff1800720c */ /* 0x000fc60003f66270 */
[----:B------:R-:W-:Y:S01]  /*4670*/  IMAD.HI.U32 R7, R0, R14, RZ ;  /* 0x0000000e00077227 */ /* 0x000fe200078e00ff */
[----:B------:R-:W-:-:S03]  /*4680*/  IABS R9, R34 ;  /* 0x0000002200097213 */ /* 0x000fc60000000000 */
[----:B------:R-:W-:Y:S02]  /*4690*/  IMAD.MOV R7, RZ, RZ, -R7 ;  /* 0x000000ffff077224 */ /* 0x000fe400078e0a07 */
[--C-:B------:R-:W-:Y:S02]  /*46a0*/  @!P0 IMAD.IADD R25, R25, 0x1, -R27.reuse ;  /* 0x0000000119198824 */ /* 0x100fe400078e0a1b */
[--C-:B------:R-:W-:Y:S02]  /*46b0*/  @!P2 IMAD.IADD R15, R15, 0x1, -R27.reuse ;  /* 0x000000010f0fa824 */ /* 0x100fe400078e0a1b */
[--C-:B------:R-:W-:Y:S02]  /*46c0*/  @!P1 IMAD.IADD R22, R22, 0x1, -R27.reuse ;  /* 0x0000000116169824 */ /* 0x100fe400078e0a1b */
[C---:B------:R-:W-:Y:S02]  /*46d0*/  IMAD R7, R27.reuse, R7, R14 ;  /* 0x000000071b077224 */ /* 0x040fe400078e020e */
[----:B------:R-:W-:Y:S01]  /*46e0*/  @!P6 IMAD.IADD R28, R28, 0x1, -R27 ;  /* 0x000000011c1ce824 */ /* 0x000fe200078e0a1b */
[----:B------:R-:W-:Y:S01]  /*46f0*/  ISETP.GT.U32.AND P6, PT, R27, R25, PT ;  /* 0x000000191b00720c */ /* 0x000fe20003fc4070 */
[----:B------:R-:W-:-:S04]  /*4700*/  IMAD.HI.U32 R14, R0, R9, RZ ;  /* 0x00000009000e7227 */ /* 0x000fc800078e00ff */
[----:B------:R-:W-:Y:S01]  /*4710*/  @!P3 IMAD.MOV R11, RZ, RZ, -R11 ;  /* 0x000000ffff0bb224 */ /* 0x000fe200078e0a0b */
[C---:B------:R-:W-:Y:S01]  /*4720*/  ISETP.GT.U32.AND P3, PT, R27.reuse, R22, PT ;  /* 0x000000161b00720c */ /* 0x040fe20003f64070 */
[----:B------:R-:W-:Y:S01]  /*4730*/  @!P4 IMAD.MOV R15, RZ, RZ, -R15 ;  /* 0x000000ffff0fc224 */ /* 0x000fe200078e0a0f */
[C---:B------:R-:W-:Y:S01]  /*4740*/  ISETP.GT.U32.AND P4, PT, R27.reuse, R7, PT ;  /* 0x000000071b00720c */ /* 0x040fe20003f84070 */
[----:B------:R-:W-:Y:S01]  /*4750*/  IMAD.MOV R14, RZ, RZ, -R14 ;  /* 0x000000ffff0e7224 */ /* 0x000fe200078e0a0e */
[----:B------:R-:W-:Y:S02]  /*4760*/  ISETP.GE.AND P1, PT, R30, RZ, PT ;  /* 0x000000ff1e00720c */ /* 0x000fe40003f26270 */
[----:B------:R-:W-:Y:S01]  /*4770*/  IABS R4, R35 ;  /* 0x0000002300047213 */ /* 0x000fe20000000000 */
[----:B------:R-:W-:Y:S01]  /*4780*/  IMAD R9, R27, R14, R9 ;  /* 0x0000000e1b097224 */ /* 0x000fe200078e0209 */
[----:B------:R-:W-:Y:S01]  /*4790*/  ISETP.GE.AND P0, PT, R31, RZ, PT ;  /* 0x000000ff1f00720c */ /* 0x000fe20003f06270 */
[----:B------:R-:W-:-:S02]  /*47a0*/  @!P6 IMAD.IADD R25, R25, 0x1, -R27 ;  /* 0x000000011919e824 */ /* 0x000fc400078e0a1b */
[----:B------:R-:W-:Y:S01]  /*47b0*/  IMAD.HI.U32 R14, R0, R4, RZ ;  /* 0x00000004000e7227 */ /* 0x000fe200078e00ff */
[----:B------:R-:W-:-:S03]  /*47c0*/  ISETP.GT.U32.AND P6, PT, R27, R9, PT ;  /* 0x000000091b00720c */ /* 0x000fc60003fc4070 */
[--C-:B------:R-:W-:Y:S02]  /*47d0*/  @!P3 IMAD.IADD R22, R22, 0x1, -R27.reuse ;  /* 0x000000011616b824 */ /* 0x100fe400078e0a1b */
[----:B------:R-:W-:Y:S02]  /*47e0*/  IMAD.MOV R17, RZ, RZ, -R14 ;  /* 0x000000ffff117224 */ /* 0x000fe400078e0a0e */
[----:B------:R-:W-:Y:S01]  /*47f0*/  @!P4 IMAD.IADD R7, R7, 0x1, -R27 ;  /* 0x000000010707c824 */ /* 0x000fe200078e0a1b */
[----:B------:R-:W-:Y:S01]  /*4800*/  ISETP.GE.AND P4, PT, R35, RZ, PT ;  /* 0x000000ff2300720c */ /* 0x000fe20003f86270 */
[C---:B------:R-:W-:Y:S02]  /*4810*/  IMAD R35, R27.reuse, R17, R4 ;  /* 0x000000111b237224 */ /* 0x040fe400078e0204 */
[----:B------:R-:W-:Y:S01]  /*4820*/  @!P1 IMAD.MOV R22, RZ, RZ, -R22 ;  /* 0x000000ffff169224 */ /* 0x000fe200078e0a16 */
[----:B------:R-:W-:Y:S01]  /*4830*/  ISETP.GT.U32.AND P1, PT, R27, R7, PT ;  /* 0x000000071b00720c */ /* 0x000fe20003f24070 */
[----:B------:R-:W-:Y:S01]  /*4840*/  @!P0 IMAD.MOV R25, RZ, RZ, -R25 ;  /* 0x000000ffff198224 */ /* 0x000fe200078e0a19 */
[----:B------:R-:W-:-:S02]  /*4850*/  ISETP.GE.AND P2, PT, R29, RZ, PT ;  /* 0x000000ff1d00720c */ /* 0x000fc40003f46270 */
[----:B------:R-:W-:Y:S01]  /*4860*/  IABS R16, R36 ;  /* 0x0000002400107213 */ /* 0x000fe20000000000 */
[----:B------:R-:W-:Y:S01]  /*4870*/  @!P6 IMAD.IADD R9, R9, 0x1, -R27 ;  /* 0x000000010909e824 */ /* 0x000fe200078e0a1b */
[----:B------:R-:W-:Y:S02]  /*4880*/  ISETP.GT.U32.AND P0, PT, R27, R35, PT ;  /* 0x000000231b00720c */ /* 0x000fe40003f04070 */
[----:B------:R-:W-:Y:S01]  /*4890*/  ISETP.GE.AND P3, PT, R33, RZ, PT ;  /* 0x000000ff2100720c */ /* 0x000fe20003f66270 */
[----:B------:R-:W-:Y:S01]  /*48a0*/  IMAD.MOV.U32 R14, RZ, RZ, R16 ;  /* 0x000000ffff0e7224 */ /* 0x000fe200078e0010 */
[----:B------:R-:W-:-:S03]  /*48b0*/  ISETP.GT.U32.AND P6, PT, R27, R9, PT ;  /* 0x000000091b00720c */ /* 0x000fc60003fc4070 */
[----:B------:R-:W-:Y:S01]  /*48c0*/  IMAD.HI.U32 R16, R0, R14, RZ ;  /* 0x0000000e00107227 */ /* 0x000fe200078e00ff */
[----:B------:R-:W-:-:S03]  /*48d0*/  IABS R4, R38 ;  /* 0x0000002600047213 */ /* 0x000fc60000000000 */
[----:B------:R-:W-:Y:S02]  /*48e0*/  @!P1 IMAD.IADD R7, R7, 0x1, -R27 ;  /* 0x0000000107079824 */ /* 0x000fe400078e0a1b */
[----:B------:R-:W-:Y:S01]  /*48f0*/  @!P2 IMAD.MOV R18, RZ, RZ, -R18 ;  /* 0x000000ffff12a224 */ /* 0x000fe200078e0a12 */
[----:B------:R-:W-:Y:S01]  /*4900*/  ISETP.GE.AND P2, PT, R32, RZ, PT ;  /* 0x000000ff2000720c */ /* 0x000fe20003f46270 */
[----:B------:R-:W-:Y:S02]  /*4910*/  IMAD.MOV R16, RZ, RZ, -R16 ;  /* 0x000000ffff107224 */ /* 0x000fe400078e0a10 */
[----:B------:R-:W-:Y:S01]  /*4920*/  @!P5 IMAD.MOV R13, RZ, RZ, -R13 ;  /* 0x000000ffff0dd224 */ /* 0x000fe200078e0a0d */
[----:B------:R-:W-:Y:S01]  /*4930*/  ISETP.GT.U32.AND P5, PT, R27, R28, PT ;  /* 0x0000001c1b00720c */ /* 0x000fe20003fa4070 */
[----:B------:R-:W-:Y:S02]  /*4940*/  @!P0 IMAD.IADD R35, R35, 0x1, -R27 ;  /* 0x0000000123238824 */ /* 0x000fe400078e0a1b */
[----:B------:R-:W-:-:S02]  /*4950*/  IMAD.MOV.U32 R32, RZ, RZ, R7 ;  /* 0x000000ffff207224 */ /* 0x000fc400078e0007 */
[----:B------:R-:W-:Y:S02]  /*4960*/  IMAD.MOV.U32 R43, RZ, RZ, R4 ;  /* 0x000000ffff2b7224 */ /* 0x000fe400078e0004 */
[C---:B------:R-:W-:Y:S02]  /*4970*/  IMAD R4, R27.reuse, R16, R14 ;  /* 0x000000101b047224 */ /* 0x040fe400078e020e */
[----:B------:R-:W-:Y:S01]  /*4980*/  @!P3 IMAD.MOV R32, RZ, RZ, -R32 ;  /* 0x000000ffff20b224 */ /* 0x000fe200078e0a20 */
[----:B------:R-:W-:Y:S01]  /*4990*/  ISETP.GT.U32.AND P3, PT, R27, R35, PT ;  /* 0x000000231b00720c */ /* 0x000fe20003f64070 */
[----:B------:R-:W-:-:S04]  /*49a0*/  IMAD.HI.U32 R14, R0, R43, RZ ;  /* 0x0000002b000e7227 */ /* 0x000fc800078e00ff */
[--C-:B------:R-:W-:Y:S01]  /*49b0*/  @!P6 IMAD.IADD R9, R9, 0x1, -R27.reuse ;  /* 0x000000010909e824 */ /* 0x100fe200078e0a1b */
[C---:B------:R-:W-:Y:S01]  /*49c0*/  ISETP.GT.U32.AND P6, PT, R27.reuse, R4, PT ;  /* 0x000000041b00720c */ /* 0x040fe20003fc4070 */
[----:B------:R-:W-:Y:S01]  /*49d0*/  IMAD.MOV R14, RZ, RZ, -R14 ;  /* 0x000000ffff0e7224 */ /* 0x000fe200078e0a0e */
[----:B------:R-:W-:Y:S01]  /*49e0*/  IABS R42, R37 ;  /* 0x00000025002a7213 */ /* 0x000fe20000000000 */
[----:B------:R-:W-:Y:S01]  /*49f0*/  @!P5 IMAD.IADD R28, R28, 0x1, -R27 ;  /* 0x000000011c1cd824 */ /* 0x000fe200078e0a1b */
[----:B------:R-:W-:Y:S01]  /*4a00*/  ISETP.GE.AND P5, PT, R34, RZ, PT ;  /* 0x000000ff2200720c */ /* 0x000fe20003fa6270 */
[----:B------:R-:W-:Y:S02]  /*4a10*/  IMAD R43, R27, R14, R43 ;  /* 0x0000000e1b2b7224 */ /* 0x000fe400078e022b */
[----:B------:R-:W-:-:S04]  /*4a20*/  IMAD.HI.U32 R16, R0, R42, RZ ;  /* 0x0000002a00107227 */ /* 0x000fc800078e00ff */
[--C-:B------:R-:W-:Y:S01]  /*4a30*/  @!P3 IMAD.IADD R35, R35, 0x1, -R27.reuse ;  /* 0x000000012323b824 */ /* 0x100fe200078e0a1b */
[C---:B------:R-:W-:Y:S01]  /*4a40*/  ISETP.GT.U32.AND P3, PT, R27.reuse, R43, PT ;  /* 0x0000002b1b00720c */ /* 0x040fe20003f64070 */
[----:B------:R-:W-:Y:S02]  /*4a50*/  IMAD.MOV R16, RZ, RZ, -R16 ;  /* 0x000000ffff107224 */ /* 0x000fe400078e0a10 */
[----:B------:R-:W-:Y:S01]  /*4a60*/  @!P6 IMAD.IADD R4, R4, 0x1, -R27 ;  /* 0x000000010404e824 */ /* 0x000fe200078e0a1b */
[----:B------:R-:W-:Y:S01]  /*4a70*/  IABS R46, R40 ;  /* 0x00000028002e7213 */ /* 0x000fe20000000000 */
[C---:B------:R-:W-:Y:S02]  /*4a80*/  IMAD R42, R27.reuse, R16, R42 ;  /* 0x000000101b2a7224 */ /* 0x040fe400078e022a */
[----:B------:R-:W-:Y:S01]  /*4a90*/  IMAD.MOV.U32 R34, RZ, RZ, R9 ;  /* 0x000000ffff227224 */ /* 0x000fe200078e0009 */
[----:B------:R-:W-:Y:S01]  /*4aa0*/  ISETP.GT.U32.AND P6, PT, R27, R4, PT ;  /* 0x000000041b00720c */ /* 0x000fe20003fc4070 */
[----:B------:R-:W-:Y:S01]  /*4ab0*/  IMAD.HI.U32 R7, R0, R46, RZ ;  /* 0x0000002e00077227 */ /* 0x000fe200078e00ff */
[----:B------:R-:W-:-:S03]  /*4ac0*/  IABS R49, R45 ;  /* 0x0000002d00317213 */ /* 0x000fc60000000000 */
[----:B------:R-:W-:Y:S01]  /*4ad0*/  @!P5 IMAD.MOV R34, RZ, RZ, -R34 ;  /* 0x000000ffff22d224 */ /* 0x000fe200078e0a22 */
[----:B------:R-:W-:Y:S01]  /*4ae0*/  ISETP.GT.U32.AND P5, PT, R27, R42, PT ;  /* 0x0000002a1b00720c */ /* 0x000fe20003fa4070 */
[----:B------:R-:W-:Y:S01]  /*4af0*/  @!P2 IMAD.MOV R28, RZ, RZ, -R28 ;  /* 0x000000ffff1ca224 */ /* 0x000fe200078e0a1c */
[----:B------:R-:W-:Y:S01]  /*4b00*/  ISETP.GE.AND P2, PT, R36, RZ, PT ;  /* 0x000000ff2400720c */ /* 0x000fe20003f46270 */
[----:B------:R-:W-:Y:S01]  /*4b10*/  @!P3 IMAD.IADD R43, R43, 0x1, -R27 ;  /* 0x000000012b2bb824 */ /* 0x000fe200078e0a1b */
[----:B------:R-:W-:Y:S01]  /*4b20*/  IABS R55, R51 ;  /* 0x0000003300377213 */ /* 0x000fe20000000000 */
[----:B------:R-:W-:Y:S02]  /*4b30*/  IMAD.MOV R7, RZ, RZ, -R7 ;  /* 0x000000ffff077224 */ /* 0x000fe400078e0a07 */
[----:B------:R-:W-:-:S04]  /*4b40*/  IMAD.HI.U32 R14, R0, R49, RZ ;  /* 0x00000031000e7227 */ /* 0x000fc800078e00ff */
[----:B------:R-:W-:Y:S01]  /*4b50*/  @!P4 IMAD.MOV R35, RZ, RZ, -R35 ;  /* 0x000000ffff23c224 */ /* 0x000fe200078e0a23 */
[C---:B------:R-:W-:Y:S01]  /*4b60*/  ISETP.GT.U32.AND P4, PT, R27.reuse, R43, PT ;  /* 0x0000002b1b00720c */ /* 0x040fe20003f84070 */
[----:B------:R-:W-:Y:S02]  /*4b70*/  IMAD R46, R27, R7, R46 ;  /* 0x000000071b2e7224 */ /* 0x000fe400078e022e */
[----:B------:R-:W-:Y:S01]  /*4b80*/  IMAD.HI.U32 R7, R0, R55, RZ ;  /* 0x0000003700077227 */ /* 0x000fe200078e00ff */
[----:B------:R-:W-:-:S03]  /*4b90*/  ISETP.GE.AND P0, PT, R38, RZ, PT ;  /* 0x000000ff2600720c */ /* 0x000fc60003f06270 */
[----:B------:R-:W-:Y:S02]  /*4ba0*/  IMAD.MOV R14, RZ, RZ, -R14 ;  /* 0x000000ffff0e7224 */ /* 0x000fe400078e0a0e */
[----:B------:R-:W-:Y:S02]  /*4bb0*/  @!P6 IMAD.IADD R4, R4, 0x1, -R27 ;  /* 0x000000010404e824 */ /* 0x000fe400078e0a1b */
[----:B------:R-:W-:Y:S02]  /*4bc0*/  IMAD.MOV R7, RZ, RZ, -R7 ;  /* 0x000000ffff077224 */ /* 0x000fe400078e0a07 */
[----:B------:R-:W-:Y:S02]  /*4bd0*/  @!P5 IMAD.IADD R42, R42, 0x1, -R27 ;  /* 0x000000012a2ad824 */ /* 0x000fe400078e0a1b */
[C---:B------:R-:W-:Y:S02]  /*4be0*/  IMAD R49, R27.reuse, R14, R49 ;  /* 0x0000000e1b317224 */ /* 0x040fe400078e0231 */
[----:B------:R-:W-:Y:S01]  /*4bf0*/  IMAD.MOV.U32 R38, RZ, RZ, R4 ;  /* 0x000000ffff267224 */ /* 0x000fe200078e0004 */
[C---:B------:R-:W-:Y:S01]  /*4c00*/  ISETP.GT.U32.AND P3, PT, R27.reuse, R42, PT ;  /* 0x0000002a1b00720c */ /* 0x040fe20003f64070 */
[----:B------:R-:W-:-:S02]  /*4c10*/  IMAD R55, R27, R7, R55 ;  /* 0x000000071b377224 */ /* 0x000fc400078e0237 */
[----:B------:R-:W-:Y:S01]  /*4c20*/  @!P2 IMAD.MOV R38, RZ, RZ, -R38 ;  /* 0x000000ffff26a224 */ /* 0x000fe200078e0a26 */
[----:B------:R-:W-:Y:S01]  /*4c30*/  ISETP.GT.U32.AND P2, PT, R27, R49, PT ;  /* 0x000000311b00720c */ /* 0x000fe20003f44070 */
[----:B------:R-:W-:Y:S01]  /*4c40*/  @!P4 IMAD.IADD R43, R43, 0x1, -R27 ;  /* 0x000000012b2bc824 */ /* 0x000fe200078e0a1b */
[----:B------:R-:W-:Y:S02]  /*4c50*/  ISETP.GE.AND P1, PT, R37, RZ, PT ;  /* 0x000000ff2500720c */ /* 0x000fe40003f26270 */
[----:B------:R-:W-:Y:S02]  /*4c60*/  IABS R57, R52 ;  /* 0x0000003400397213 */ /* 0x000fe40000000000 */
[----:B------:R-:W-:-:S03]  /*4c70*/  ISETP.GT.U32.AND P4, PT, R27, R55, PT ;  /* 0x000000371b00720c */ /* 0x000fc60003f84070 */
[----:B------:R-:W-:Y:S01]  /*4c80*/  IMAD.HI.U32 R4, R0, R57, RZ ;  /* 0x0000003900047227 */ /* 0x000fe200078e00ff */
[----:B--2---:R-:W-:-:S03]  /*4c90*/  IABS R20, R54 ;  /* 0x0000003600147213 */ /* 0x004fc60000000000 */
[----:B------:R-:W-:Y:S02]  /*4ca0*/  IMAD.MOV R4, RZ, RZ, -R4 ;  /* 0x000000ffff047224 */ /* 0x000fe400078e0a04 */
[--C-:B------:R-:W-:Y:S02]  /*4cb0*/  @!P3 IMAD.IADD R42, R42, 0x1, -R27.reuse ;  /* 0x000000012a2ab824 */ /* 0x100fe400078e0a1b */
[----:B------:R-:W-:Y:S01]  /*4cc0*/  @!P2 IMAD.IADD R49, R49, 0x1, -R27 ;  /* 0x000000013131a824 */ /* 0x000fe200078e0a1b */
[----:B---3--:R-:W-:Y:S01]  /*4cd0*/  IABS R24, R58 ;  /* 0x0000003a00187213 */ /* 0x008fe20000000000 */
[----:B------:R-:W-:Y:S02]  /*4ce0*/  IMAD R57, R27, R4, R57 ;  /* 0x000000041b397224 */ /* 0x000fe400078e0239 */
[----:B------:R-:W-:Y:S02]  /*4cf0*/  @!P4 IMAD.IADD R55, R55, 0x1, -R27 ;  /* 0x000000013737c824 */ /* 0x000fe400078e0a1b */
[----:B------:R-:W-:Y:S01]  /*4d00*/  @!P1 IMAD.MOV R42, RZ, RZ, -R42 ;  /* 0x000000ffff2a9224 */ /* 0x000fe200078e0a2a */
[C---:B------:R-:W-:Y:S01]  /*4d10*/  ISETP.GT.U32.AND P1, PT, R27.reuse, R49, PT ;  /* 0x000000311b00720c */ /* 0x040fe20003f24070 */
[----:B------:R-:W-:Y:S01]  /*4d20*/  IMAD.HI.U32 R7, R0, R20, RZ ;  /* 0x0000001400077227 */ /* 0x000fe200078e00ff */
[----:B------:R-:W-:-:S03]  /*4d30*/  ISETP.GT.U32.AND P2, PT, R27, R57, PT ;  /* 0x000000391b00720c */ /* 0x000fc60003f44070 */
[----:B------:R-:W-:Y:S01]  /*4d40*/  @!P0 IMAD.MOV R43, RZ, RZ, -R43 ;  /* 0x000000ffff2b8224 */ /* 0x000fe200078e0a2b */
[----:B------:R-:W-:Y:S01]  /*4d50*/  ISETP.GT.U32.AND P0, PT, R27, R55, PT ;  /* 0x000000371b00720c */ /* 0x000fe20003f04070 */
[----:B------:R-:W-:Y:S02]  /*4d60*/  IMAD.MOV R7, RZ, RZ, -R7 ;  /* 0x000000ffff077224 */ /* 0x000fe400078e0a07 */
[----:B------:R-:W-:-:S04]  /*4d70*/  IMAD.HI.U32 R4, R0, R24, RZ ;  /* 0x0000001800047227 */ /* 0x000fc800078e00ff */
[----:B------:R-:W-:Y:S02]  /*4d80*/  IMAD R20, R27, R7, R20 ;  /* 0x000000071b147224 */ /* 0x000fe400078e0214 */
[----:B------:R-:W-:Y:S02]  /*4d90*/  IMAD.MOV R4, RZ, RZ, -R4 ;  /* 0x000000ffff047224 */ /* 0x000fe400078e0a04 */
[--C-:B------:R-:W-:Y:S01]  /*4da0*/  @!P1 IMAD.IADD R49, R49, 0x1, -R27.reuse ;  /* 0x0000000131319824 */ /* 0x100fe200078e0a1b */
[C---:B------:R-:W-:Y:S01]  /*4db0*/  ISETP.GT.U32.AND P1, PT, R27.reuse, R20, PT ;  /* 0x000000141b00720c */ /* 0x040fe20003f24070 */
[----:B------:R-:W-:Y:S02]  /*4dc0*/  IMAD R24, R27, R4, R24 ;  /* 0x000000041b187224 */ /* 0x000fe400078e0218 */
[--C-:B------:R-:W-:Y:S02]  /*4dd0*/  @!P2 IMAD.IADD R57, R57, 0x1, -R27.reuse ;  /* 0x000000013939a824 */ /* 0x100fe400078e0a1b */
[----:B------:R-:W-:Y:S01]  /*4de0*/  @!P0 IMAD.IADD R55, R55, 0x1, -R27 ;  /* 0x0000000137378824 */ /* 0x000fe200078e0a1b */
[----:B------:R-:W-:-:S02]  /*4df0*/  ISETP.GT.U32.AND P0, PT, R27, R24, PT ;  /* 0x000000181b00720c */ /* 0x000fc40003f04070 */
[----:B------:R-:W-:-:S05]  /*4e00*/  ISETP.GT.U32.AND P2, PT, R27, R57, PT ;  /* 0x000000391b00720c */ /* 0x000fca0003f44070 */
[----:B------:R-:W-:Y:S01]  /*4e10*/  @!P1 IMAD.IADD R20, R20, 0x1, -R27 ;  /* 0x0000000114149824 */ /* 0x000fe200078e0a1b */
[----:B------:R-:W-:-:S05]  /*4e20*/  IABS R53, R50 ;  /* 0x0000003200357213 */ /* 0x000fca0000000000 */
[--C-:B------:R-:W-:Y:S01]  /*4e30*/  @!P0 IMAD.IADD R24, R24, 0x1, -R27.reuse ;  /* 0x0000000118188824 */ /* 0x100fe200078e0a1b */
[----:B------:R-:W-:Y:S01]  /*4e40*/  ISETP.GT.U32.AND P0, PT, R27, R20, PT ;  /* 0x000000141b00720c */ /* 0x000fe20003f04070 */
[----:B------:R-:W-:Y:S01]  /*4e50*/  @!P2 IMAD.IADD R57, R57, 0x1, -R27 ;  /* 0x000000013939a824 */ /* 0x000fe200078e0a1b */
[----:B------:R-:W-:Y:S01]  /*4e60*/  ISETP.GE.AND P2, PT, R54, RZ, PT ;  /* 0x000000ff3600720c */ /* 0x000fe20003f46270 */
[----:B------:R-:W-:Y:S01]  /*4e70*/  STL [R1+0x2adc], R26 ;  /* 0x002adc1a01007387 */ /* 0x000fe20000100800 */
[----:B------:R-:W-:-:S03]  /*4e80*/  IMAD.HI.U32 R9, R0, R53, RZ ;  /* 0x0000003500097227 */ /* 0x000fc600078e00ff */
[----:B------:R-:W-:Y:S04]  /*4e90*/  STL [R1+0x2ae0], R6 ;  /* 0x002ae00601007387 */ /* 0x000fe80000100800 */
[----:B------:R0:W-:Y:S04]  /*4ea0*/  STL [R1+0x2ae4], R44 ;  /* 0x002ae42c01007387 */ /* 0x0001e80000100800 */
[----:B------:R-:W-:Y:S01]  /*4eb0*/  STL [R1+0x2ae8], R56 ;  /* 0x002ae83801007387 */ /* 0x000fe20000100800 */
[----:B------:R-:W-:-:S03]  /*4ec0*/  IMAD.MOV R9, RZ, RZ, -R9 ;  /* 0x000000ffff097224 */ /* 0x000fc600078e0a09 */
[----:B------:R-:W-:Y:S01]  /*4ed0*/  STL [R1+0x2aec], R3 ;  /* 0x002aec0301007387 */ /* 0x000fe20000100800 */
[----:B------:R-:W-:-:S03]  /*4ee0*/  @!P0 IMAD.IADD R20, R20, 0x1, -R27 ;  /* 0x0000000114148824 */ /* 0x000fc600078e0a1b */
[----:B------:R-:W-:Y:S04]  /*4ef0*/  STL [R1+0x2af0], R12 ;  /* 0x002af00c01007387 */ /* 0x000fe80000100800 */
[----:B------:R-:W-:Y:S04]  /*4f00*/  STL [R1+0x2af4], R23 ;  /* 0x002af41701007387 */ /* 0x000fe80000100800 */
[----:B------:R-:W-:Y:S01]  /*4f10*/  STL [R1+0x2af8], R39 ;  /* 0x002af82701007387 */ /* 0x000fe20000100800 */
[----:B------:R-:W-:-:S03]  /*4f20*/  IMAD R53, R27, R9, R53 ;  /* 0x000000091b357224 */ /* 0x000fc600078e0235 */
[----:B------:R-:W-:Y:S01]  /*4f30*/  STL [R1+0x2afc], R2 ;  /* 0x002afc0201007387 */ /* 0x000fe20000100800 */
[----:B------:R-:W-:-:S03]  /*4f40*/  @!P2 IMAD.MOV R20, RZ, RZ, -R20 ;  /* 0x000000ffff14a224 */ /* 0x000fc600078e0a14 */
[----:B------:R-:W-:Y:S01]  /*4f50*/  STL [R1+0x2b00], R5 ;  /* 0x002b000501007387 */ /* 0x000fe20000100800 */
[----:B------:R-:W-:-:S03]  /*4f60*/  IABS R9, R47 ;  /* 0x0000002f00097213 */ /* 0x000fc60000000000 */
[----:B------:R1:W-:Y:S01]  /*4f70*/  STL [R1+0x2b04], R8 ;  /* 0x002b040801007387 */ /* 0x0003e20000100800 */
[----:B------:R-:W-:-:S03]  /*4f80*/  ISETP.GE.AND P2, PT, R47, RZ, PT ;  /* 0x000000ff2f00720c */ /* 0x000fc60003f46270 */
[----:B------:R2:W-:Y:S04]  /*4f90*/  STL [R1+0x2b08], R10 ;  /* 0x002b080a01007387 */ /* 0x0005e80000100800 */
[----:B------:R-:W3:Y:S04]  /*4fa0*/  LDL.LU R41, [R1+0x28] ;  /* 0x0000280001297983 */ /* 0x000ee80000300800 */
[----:B------:R-:W2:Y:S01]  /*4fb0*/  LDL.LU R47, [R1+0x2c] ;  /* 0x00002c00012f7983 */ /* 0x000ea20000300800 */
[C---:B------:R-:W-:Y:S02]  /*4fc0*/  ISETP.GT.U32.AND P6, PT, R27.reuse, R46, PT ;  /* 0x0000002e1b00720c */ /* 0x040fe40003fc4070 */
[----:B------:R-:W-:-:S11]  /*4fd0*/  ISETP.GT.U32.AND P3, PT, R27, R53, PT ;  /* 0x000000351b00720c */ /* 0x000fd60003f64070 */
[--C-:B------:R-:W-:Y:S02]  /*4fe0*/  @!P6 IMAD.IADD R46, R46, 0x1, -R27.reuse ;  /* 0x000000012e2ee824 */ /* 0x100fe400078e0a1b */
[----:B------:R-:W-:-:S03]  /*4ff0*/  @!P3 IMAD.IADD R53, R53, 0x1, -R27 ;  /* 0x000000013535b824 */ /* 0x000fc600078e0a1b */
[C---:B------:R-:W-:Y:S02]  /*5000*/  ISETP.GT.U32.AND P6, PT, R27.reuse, R46, PT ;  /* 0x0000002e1b00720c */ /* 0x040fe40003fc4070 */
[----:B------:R-:W-:Y:S02]  /*5010*/  ISETP.GT.U32.AND P4, PT, R27, R53, PT ;  /* 0x000000351b00720c */ /* 0x000fe40003f84070 */
[----:B----4-:R-:W-:Y:S02]  /*5020*/  IABS R29, R59 ;  /* 0x0000003b001d7213 */ /* 0x010fe40000000000 */
[----:B------:R-:W-:Y:S02]  /*5030*/  ISETP.GE.AND P5, PT, R40, RZ, PT ;  /* 0x000000ff2800720c */ /* 0x000fe40003fa6270 */
[----:B------:R-:W-:Y:S01]  /*5040*/  ISETP.GE.AND P3, PT, R50, RZ, PT ;  /* 0x000000ff3200720c */ /* 0x000fe20003f66270 */
[----:B------:R-:W-:-:S04]  /*5050*/  IMAD.HI.U32 R4, R0, R29, RZ ;  /* 0x0000001d00047227 */ /* 0x000fc800078e00ff */
[--C-:B------:R-:W-:Y:S01]  /*5060*/  @!P6 IMAD.IADD R46, R46, 0x1, -R27.reuse ;  /* 0x000000012e2ee824 */ /* 0x100fe200078e0a1b */
[----:B------:R-:W-:Y:S01]  /*5070*/  ISETP.GE.AND P6, PT, R45, RZ, PT ;  /* 0x000000ff2d00720c */ /* 0x000fe20003fc6270 */
[----:B------:R-:W-:Y:S02]  /*5080*/  IMAD.MOV R4, RZ, RZ, -R4 ;  /* 0x000000ffff047224 */ /* 0x000fe400078e0a04 */
[----:B------:R-:W-:Y:S02]  /*5090*/  @!P4 IMAD.IADD R53, R53, 0x1, -R27 ;  /* 0x000000013535c824 */ /* 0x000fe400078e0a1b */
[----:B------:R-:W-:Y:S02]  /*50a0*/  IMAD R29, R27, R4, R29 ;  /* 0x000000041b1d7224 */ /* 0x000fe400078e021d */
[----:B------:R-:W-:Y:S01]  /*50b0*/  @!P5 IMAD.MOV R46, RZ, RZ, -R46 ;  /* 0x000000ffff2ed224 */ /* 0x000fe200078e0a2e */
[----:B------:R-:W-:Y:S01]  /*50c0*/  ISETP.GE.AND P5, PT, R51, RZ, PT ;  /* 0x000000ff3300720c */ /* 0x000fe20003fa6270 */
[----:B------:R-:W-:Y:S01]  /*50d0*/  @!P3 IMAD.MOV R53, RZ, RZ, -R53 ;  /* 0x000000ffff35b224 */ /* 0x000fe200078e0a35 */
[----:B-----5:R-:W-:-:S02]  /*50e0*/  IABS R51, R60 ;  /* 0x0000003c00337213 */ /* 0x020fc40000000000 */
[C---:B------:R-:W-:Y:S01]  /*50f0*/  ISETP.GT.U32.AND P3, PT, R27.reuse, R29, PT ;  /* 0x0000001d1b00720c */ /* 0x040fe20003f64070 */
[----:B------:R-:W-:Y:S01]  /*5100*/  @!P6 IMAD.MOV R49, RZ, RZ, -R49 ;  /* 0x000000ffff31e224 */ /* 0x000fe200078e0a31 */
[----:B------:R-:W-:Y:S01]  /*5110*/  ISETP.GT.U32.AND P6, PT, R27, R24, PT ;  /* 0x000000181b00720c */ /* 0x000fe20003fc4070 */
[----:B------:R-:W-:-:S04]  /*5120*/  IMAD.HI.U32 R7, R0, R51, RZ ;  /* 0x0000003300077227 */ /* 0x000fc800078e00ff */
[----:B------:R-:W-:-:S04]  /*5130*/  IMAD.MOV R7, RZ, RZ, -R7 ;  /* 0x000000ffff077224 */ /* 0x000fc800078e0a07 */
[----:B------:R-:W-:Y:S02]  /*5140*/  IMAD R51, R27, R7, R51 ;  /* 0x000000071b337224 */ /* 0x000fe400078e0233 */
[--C-:B------:R-:W-:Y:S02]  /*5150*/  @!P3 IMAD.IADD R29, R29, 0x1, -R27.reuse ;  /* 0x000000011d1db824 */ /* 0x100fe400078e0a1b */
[----:B------:R-:W-:Y:S01]  /*5160*/  @!P6 IMAD.IADD R24, R24, 0x1, -R27 ;  /* 0x000000011818e824 */ /* 0x000fe200078e0a1b */
[C---:B------:R-:W-:Y:S02]  /*5170*/  ISETP.GT.U32.AND P6, PT, R27.reuse, R51, PT ;  /* 0x000000331b00720c */ /* 0x040fe40003fc4070 */
[----:B------:R-:W-:Y:S02]  /*5180*/  ISETP.GT.U32.AND P3, PT, R27, R29, PT ;  /* 0x0000001d1b00720c */ /* 0x000fe40003f64070 */
[----:B------:R-:W-:Y:S01]  /*5190*/  IABS R17, R48 ;  /* 0x0000003000117213 */ /* 0x000fe20000000000 */
[----:B------:R-:W-:-:S08]  /*51a0*/  IMAD.HI.U32 R7, R0, R9, RZ ;  /* 0x0000000900077227 */ /* 0x000fd000078e00ff */
[--C-:B------:R-:W-:Y:S02]  /*51b0*/  @!P6 IMAD.IADD R51, R51, 0x1, -R27.reuse ;  /* 0x000000013333e824 */ /* 0x100fe400078e0a1b */
[----:B------:R-:W-:Y:S01]  /*51c0*/  @!P3 IMAD.IADD R29, R29, 0x1, -R27 ;  /* 0x000000011d1db824 */ /* 0x000fe200078e0a1b */
[----:B------:R-:W-:Y:S02]  /*51d0*/  ISETP.GE.AND P3, PT, R48, RZ, PT ;  /* 0x000000ff3000720c */ /* 0x000fe40003f66270 */
[----:B------:R-:W4:Y:S01]  /*51e0*/  LDL.LU R48, [R1+0x30] ;  /* 0x0000300001307983 */ /* 0x000f220000300800 */
[C---:B------:R-:W-:Y:S01]  /*51f0*/  ISETP.GT.U32.AND P6, PT, R27.reuse, R51, PT ;  /* 0x000000331b00720c */ /* 0x040fe20003fc4070 */
[----:B------:R-:W-:Y:S02]  /*5200*/  IMAD.MOV R7, RZ, RZ, -R7 ;  /* 0x000000ffff077224 */ /* 0x000fe400078e0a07 */
[----:B------:R-:W5:Y:S02]  /*5210*/  LDL.LU R19, [R1+0x34] ;  /* 0x0000340001137983 */ /* 0x000f640000300800 */
[----:B------:R-:W-:Y:S01]  /*5220*/  IMAD R9, R27, R7, R9 ;  /* 0x000000071b097224 */ /* 0x000fe200078e0209 */
[----:B------:R-:W-:Y:S01]  /*5230*/  ISETP.GE.AND P4, PT, R52, RZ, PT ;  /* 0x000000ff3400720c */ /* 0x000fe20003f86270 */
[----:B0-----:R-:W5:Y:S04]  /*5240*/  LDL.LU R44, [R1+0x38] ;  /* 0x00003800012c7983 */ /* 0x001f680000300800 */
[----:B------:R-:W5:Y:S02]  /*5250*/  LDL.LU R6, [R1+0x3c] ;  /* 0x00003c0001067983 */ /* 0x000f640000300800 */
[----:B------:R-:W-:Y:S01]  /*5260*/  @!P6 IMAD.IADD R51, R51, 0x1, -R27 ;  /* 0x000000013333e824 */ /* 0x000fe200078e0a1b */
[----:B------:R-:W-:Y:S01]  /*5270*/  ISETP.GT.U32.AND P6, PT, R27, R9, PT ;  /* 0x000000091b00720c */ /* 0x000fe20003fc4070 */
[----:B------:R-:W5:-:S12]  /*5280*/  LDL.LU R26, [R1+0x40] ;  /* 0x00004000011a7983 */ /* 0x000f580000300800 */
[----:B------:R-:W-:-:S05]  /*5290*/  @!P6 IMAD.IADD R9, R9, 0x1, -R27 ;  /* 0x000000010909e824 */ /* 0x000fca00078e0a1b */
[----:B------:R-:W-:-:S13]  /*52a0*/  ISETP.GT.U32.AND P6, PT, R27, R9, PT ;  /* 0x000000091b00720c */ /* 0x000fda0003fc4070 */
[----:B------:R-:W-:Y:S01]  /*52b0*/  @!P6 IMAD.IADD R9, R9, 0x1, -R27 ;  /* 0x000000010909e824 */ /* 0x000fe200078e0a1b */
[----:B--2---:R-:W-:Y:S02]  /*52c0*/  IABS R52, R47 ;  /* 0x0000002f00347213 */ /* 0x004fe40000000000 */
[----:B------:R-:W-:Y:S02]  /*52d0*/  ISETP.GE.AND P6, PT, R47, RZ, PT ;  /* 0x000000ff2f00720c */ /* 0x000fe40003fc6270 */
[----:B------:R-:W2:Y:S01]  /*52e0*/  LDL.LU R47, [R1+0x44] ;  /* 0x00004400012f7983 */ /* 0x000ea20000300800 */
[----:B------:R-:W-:Y:S02]  /*52f0*/  IABS R36, R61 ;  /* 0x0000003d00247213 */ /* 0x000fe40000000000 */
[----:B------:R-:W-:-:S03]  /*5300*/  ISETP.GE.AND P1, PT, R58, RZ, PT ;  /* 0x000000ff3a00720c */ /* 0x000fc60003f26270 */
[----:B------:R-:W-:-:S04]  /*5310*/  IMAD.HI.U32 R4, R0, R36, RZ ;  /* 0x0000002400047227 */ /* 0x000fc800078e00ff */
[----:B------:R-:W-:-:S04]  /*5320*/  IMAD.MOV R4, RZ, RZ, -R4 ;  /* 0x000000ffff047224 */ /* 0x000fc800078e0a04 */
[----:B------:R-:W-:Y:S02]  /*5330*/  IMAD R36, R27, R4, R36 ;  /* 0x000000041b247224 */ /* 0x000fe400078e0224 */
[----:B------:R-:W-:-:S03]  /*5340*/  @!P1 IMAD.MOV R24, RZ, RZ, -R24 ;  /* 0x000000ffff189224 */ /* 0x000fc600078e0a18 */
[----:B------:R-:W-:Y:S01]  /*5350*/  ISETP.GT.U32.AND P1, PT, R27, R36, PT ;  /* 0x000000241b00720c */ /* 0x000fe20003f24070 */
[----:B------:R-:W-:Y:S01]  /*5360*/  IMAD.HI.U32 R4, R0, R17, RZ ;  /* 0x0000001100047227 */ /* 0x000fe200078e00ff */
[----:B------:R-:W-:-:S03]  /*5370*/  IABS R31, R21 ;  /* 0x00000015001f7213 */ /* 0x000fc60000000000 */
[----:B------:R-:W-:-:S08]  /*5380*/  IMAD.MOV R4, RZ, RZ, -R4 ;  /* 0x000000ffff047224 */ /* 0x000fd000078e0a04 */
[----:B------:R-:W-:Y:S01]  /*5390*/  @!P1 IMAD.IADD R36, R36, 0x1, -R27 ;  /* 0x0000000124249824 */ /* 0x000fe200078e0a1b */
[----:B------:R-:W-:-:S04]  /*53a0*/  ISETP.GE.AND P0, PT, R61, RZ, PT ;  /* 0x000000ff3d00720c */ /* 0x000fc80003f06270 */
[C---:B------:R-:W-:Y:S01]  /*53b0*/  ISETP.GT.U32.AND P1, PT, R27.reuse, R36, PT ;  /* 0x000000241b00720c */ /* 0x040fe20003f24070 */
[----:B------:R-:W-:Y:S02]  /*53c0*/  IMAD R17, R27, R4, R17 ;  /* 0x000000041b117224 */ /* 0x000fe400078e0211 */
[----:B------:R-:W-:-:S04]  /*53d0*/  IMAD.HI.U32 R4, R0, R31, RZ ;  /* 0x0000001f00047227 */ /* 0x000fc800078e00ff */
[----:B------:R-:W-:-:S04]  /*53e0*/  IMAD.MOV R4, RZ, RZ, -R4 ;  /* 0x000000ffff047224 */ /* 0x000fc800078e0a04 */
[----:B------:R-:W-:Y:S02]  /*53f0*/  IMAD R31, R27, R4, R31 ;  /* 0x000000041b1f7224 */ /* 0x000fe400078e021f */
[----:B------:R-:W-:Y:S02]  /*5400*/  @!P1 IMAD.IADD R36, R36, 0x1, -R27 ;  /* 0x0000000124249824 */ /* 0x000fe400078e0a1b */
[----:B------:R-:W-:Y:S01]  /*5410*/  @!P5 IMAD.MOV R55, RZ, RZ, -R55 ;  /* 0x000000ffff37d224 */ /* 0x000fe200078e0a37 */
[----:B------:R-:W-:Y:S01]  /*5420*/  ISETP.GE.AND P5, PT, R59, RZ, PT ;  /* 0x000000ff3b00720c */ /* 0x000fe20003fa6270 */
[----:B------:R-:W-:Y:S01]  /*5430*/  @!P0 IMAD.MOV R36, RZ, RZ, -R36 ;  /* 0x000000ffff248224 */ /* 0x000fe200078e0a24 */
[----:B------:R-:W-:Y:S01]  /*5440*/  ISETP.GT.U32.AND P0, PT, R27, R31, PT ;  /* 0x0000001f1b00720c */ /* 0x000fe20003f04070 */
[----:B------:R-:W-:-:S04]  /*5450*/  IMAD.HI.U32 R4, R0, R52, RZ ;  /* 0x0000003400047227 */ /* 0x000fc800078e00ff */
[----:B------:R-:W-:-:S06]  /*5460*/  IMAD.MOV R4, RZ, RZ, -R4 ;  /* 0x000000ffff047224 */ /* 0x000fcc00078e0a04 */
[----:B------:R-:W-:Y:S01]  /*5470*/  @!P5 IMAD.MOV R29, RZ, RZ, -R29 ;  /* 0x000000ffff1dd224 */ /* 0x000fe200078e0a1d */
[----:B------:R-:W-:Y:S01]  /*5480*/  ISETP.GE.AND P5, PT, R21, RZ, PT ;  /* 0x000000ff1500720c */ /* 0x000fe20003fa6270 */
[----:B------:R-:W-:Y:S02]  /*5490*/  @!P0 IMAD.IADD R31, R31, 0x1, -R27 ;  /* 0x000000011f1f8824 */ /* 0x000fe400078e0a1b */
[C---:B------:R-:W-:Y:S01]  /*54a0*/  IMAD R52, R27.reuse, R4, R52 ;  /* 0x000000041b347224 */ /* 0x040fe200078e0234 */
[----:B----4-:R-:W-:Y:S02]  /*54b0*/  IABS R21, R48 ;  /* 0x0000003000157213 */ /* 0x010fe40000000000 */
[----:B------:R-:W-:-:S03]  /*54c0*/  ISETP.GT.U32.AND P0, PT, R27, R31, PT ;  /* 0x0000001f1b00720c */ /* 0x000fc60003f04070 */
[----:B------:R-:W-:Y:S01]  /*54d0*/  IMAD.HI.U32 R4, R0, R21, RZ ;  /* 0x0000001500047227 */ /* 0x000fe200078e00ff */
[----:B---3--:R-:W-:Y:S02]  /*54e0*/  ISETP.GE.AND P1, PT, R41, RZ, PT ;  /* 0x000000ff2900720c */ /* 0x008fe40003f26270 */
[----:B------:R-:W-:Y:S01]  /*54f0*/  IABS R41, R41 ;  /* 0x0000002900297213 */ /* 0x000fe20000000000 */
[----:B------:R-:W-:-:S04]  /*5500*/  IMAD.MOV R4, RZ, RZ, -R4 ;  /* 0x000000ffff047224 */ /* 0x000fc800078e0a04 */
[----:B------:R-:W-:-:S04]  /*5510*/  IMAD.HI.U32 R7, R0, R41, RZ ;  /* 0x0000002900077227 */ /* 0x000fc800078e00ff */
[----:B------:R-:W-:Y:S02]  /*5520*/  IMAD R21, R27, R4, R21 ;  /* 0x000000041b157224 */ /* 0x000fe400078e0215 */
[----:B------:R-:W-:Y:S02]  /*5530*/  IMAD.MOV R7, RZ, RZ, -R7 ;  /* 0x000000ffff077224 */ /* 0x000fe400078e0a07 */
[----:B------:R-:W-:Y:S01]  /*5540*/  @!P0 IMAD.IADD R31, R31, 0x1, -R27 ;  /* 0x000000011f1f8824 */ /* 0x000fe200078e0a1b */
[C---:B------:R-:W-:Y:S01]  /*5550*/  ISETP.GT.U32.AND P0, PT, R27.reuse, R21, PT ;  /* 0x000000151b00720c */ /* 0x040fe20003f04070 */
[----:B------:R-:W-:Y:S01]  /*5560*/  @!P4 IMAD.MOV R57, RZ, RZ, -R57 ;  /* 0x000000ffff39c224 */ /* 0x000fe200078e0a39 */
[----:B------:R-:W-:Y:S01]  /*5570*/  ISETP.GE.AND P4, PT, R60, RZ, PT ;  /* 0x000000ff3c00720c */ /* 0x000fe20003f86270 */
[----:B------:R-:W-:Y:S01]  /*5580*/  IMAD R41, R27, R7, R41 ;  /* 0x000000071b297224 */ /* 0x000fe200078e0229 */
[----:B-----5:R-:W-:Y:S01]  /*5590*/  IABS R7, R19 ;  /* 0x0000001300077213 */ /* 0x020fe20000000000 */
[----:B------:R-:W-:Y:S01]  /*55a0*/  @!P5 IMAD.MOV R31, RZ, RZ, -R31 ;  /* 0x000000ffff1fd224 */ /* 0x000fe200078e0a1f */
[----:B------:R-:W-:-:S02]  /*55b0*/  ISETP.GE.AND P5, PT, R19, RZ, PT ;  /* 0x000000ff1300720c */ /* 0x000fc40003fa6270 */
[----:B------:R-:W3:Y:S05]  /*55c0*/  LDL.LU R19, [R1+0x48] ;  /* 0x0000480001137983 */ /* 0x000eea0000300800 */
[----:B------:R-:W-:Y:S02]  /*55d0*/  @!P0 IMAD.IADD R21, R21, 0x1, -R27 ;  /* 0x0000000115158824 */ /* 0x000fe400078e0a1b */
[----:B------:R-:W-:Y:S01]  /*55e0*/  @!P4 IMAD.MOV R51, RZ, RZ, -R51 ;  /* 0x000000ffff33c224 */ /* 0x000fe200078e0a33 */
[C---:B------:R-:W-:Y:S02]  /*55f0*/  ISETP.GT.U32.AND P4, PT, R27.reuse, R17, PT ;  /* 0x000000111b00720c */ /* 0x040fe40003f84070 */
[----:B------:R-:W-:-:S11]  /*5600*/  ISETP.GT.U32.AND P0, PT, R27, R21, PT ;  /* 0x000000151b00720c */ /* 0x000fd60003f04070 */
[--C-:B------:R-:W-:Y:S02]  /*5610*/  @!P4 IMAD.IADD R17, R17, 0x1, -R27.reuse ;  /* 0x000000011111c824 */ /* 0x100fe400078e0a1b */
[----:B------:R-:W-:-:S03]  /*5620*/  @!P0 IMAD.IADD R21, R21, 0x1, -R27 ;  /* 0x0000000115158824 */ /* 0x000fc600078e0a1b */
[C---:B------:R-:W-:Y:S01]  /*5630*/  ISETP.GT.U32.AND P4, PT, R27.reuse, R17, PT ;  /* 0x000000111b00720c */ /* 0x040fe20003f84070 */
[----:B------:R-:W-:Y:S01]  /*5640*/  @!P2 IMAD.MOV R9, RZ, RZ, -R9 ;  /* 0x000000ffff09a224 */ /* 0x000fe200078e0a09 */
[----:B------:R-:W-:-:S11]  /*5650*/  ISETP.GT.U32.AND P2, PT, R27, R52, PT ;  /* 0x000000341b00720c */ /* 0x000fd60003f44070 */
[--C-:B------:R-:W-:Y:S01]  /*5660*/  @!P4 IMAD.IADD R17, R17, 0x1, -R27.reuse ;  /* 0x000000011111c824 */ /* 0x100fe200078e0a1b */
[----:B------:R-:W-:Y:S01]  /*5670*/  ISETP.GT.U32.AND P4, PT, R27, R41, PT ;  /* 0x000000291b00720c */ /* 0x000fe20003f84070 */
[----:B------:R-:W-:-:S12]  /*5680*/  @!P2 IMAD.IADD R52, R52, 0x1, -R27 ;  /* 0x000000013434a824 */ /* 0x000fd800078e0a1b */
[----:B------:R-:W-:-:S05]  /*5690*/  @!P4 IMAD.IADD R41, R41, 0x1, -R27 ;  /* 0x000000012929c824 */ /* 0x000fca00078e0a1b */
[C---:B------:R-:W-:Y:S02]  /*56a0*/  ISETP.GT.U32.AND P4, PT, R27.reuse, R41, PT ;  /* 0x000000291b00720c */ /* 0x040fe40003f84070 */
[----:B------:R-:W-:Y:S01]  /*56b0*/  ISETP.GT.U32.AND P2, PT, R27, R52, PT ;  /* 0x000000341b00720c */ /* 0x000fe20003f44070 */
[----:B------:R-:W-:Y:S01]  /*56c0*/  @!P3 IMAD.MOV R17, RZ, RZ, -R17 ;  /* 0x000000ffff11b224 */ /* 0x000fe200078e0a11 */
[----:B------:R-:W-:Y:S01]  /*56d0*/  ISETP.GE.AND P3, PT, R48, RZ, PT ;  /* 0x000000ff3000720c */ /* 0x000fe20003f66270 */
[----:B------:R-:W-:Y:S01]  /*56e0*/  IMAD.HI.U32 R14, R0, R7, RZ ;  /* 0x00000007000e7227 */ /* 0x000fe200078e00ff */
[----:B------:R-:W-:-:S07]  /*56f0*/  IABS R48, R44 ;  /* 0x0000002c00307213 */ /* 0x000fce0000000000 */
[--C-:B------:R-:W-:Y:S01]  /*5700*/  @!P4 IMAD.IADD R41, R41, 0x1, -R27.reuse ;  /* 0x000000012929c824 */ /* 0x100fe200078e0a1b */
[----:B------:R-:W-:Y:S01]  /*5710*/  ISETP.GE.AND P4, PT, R44, RZ, PT ;  /* 0x000000ff2c00720c */ /* 0x000fe20003f86270 */
[----:B------:R-:W-:Y:S02]  /*5720*/  IMAD.MOV R14, RZ, RZ, -R14 ;  /* 0x000000ffff0e7224 */ /* 0x000fe400078e0a0e */
[----:B------:R-:W-:Y:S01]  /*5730*/  @!P2 IMAD.IADD R52, R52, 0x1, -R27 ;  /* 0x000000013434a824 */ /* 0x000fe200078e0a1b */
[----:B------:R-:W-:Y:S01]  /*5740*/  IABS R37, R6 ;  /* 0x0000000600257213 */ /* 0x000fe20000000000 */
[----:B------:R-:W-:Y:S01]  /*5750*/  @!P1 IMAD.MOV R41, RZ, RZ, -R41 ;  /* 0x000000ffff299224 */ /* 0x000fe200078e0a29 */
[----:B------:R-:W-:Y:S01]  /*5760*/  ISETP.GE.AND P1, PT, R6, RZ, PT ;  /* 0x000000ff0600720c */ /* 0x000fe20003f26270 */
[----:B------:R-:W-:Y:S01]  /*5770*/  IMAD R7, R27, R14, R7 ;  /* 0x0000000e1b077224 */ /* 0x000fe200078e0207 */
[----:B------:R-:W-:Y:S01]  /*5780*/  IABS R14, R26 ;  /* 0x0000001a000e7213 */ /* 0x000fe20000000000 */
[----:B------:R-:W-:Y:S01]  /*5790*/  @!P6 IMAD.MOV R52, RZ, RZ, -R52 ;  /* 0x000000ffff34e224 */ /* 0x000fe200078e0a34 */
[----:B------:R-:W-:-:S02]  /*57a0*/  ISETP.GE.AND P6, PT, R26, RZ, PT ;  /* 0x000000ff1a00720c */ /* 0x000fc40003fc6270 */
[----:B--2---:R-:W-:Y:S02]  /*57b0*/  ISETP.GE.AND P0, PT, R47, RZ, PT ;  /* 0x000000ff2f00720c */ /* 0x004fe40003f06270 */
[----:B------:R-:W-:Y:S02]  /*57c0*/  IABS R33, R47 ;  /* 0x0000002f00217213 */ /* 0x000fe40000000000 */
[----:B------:R-:W2:Y:S04]  /*57d0*/  LDL.LU R47, [R1+0x4c] ;  /* 0x00004c00012f7983 */ /* 0x000ea80000300800 */
[----:B-1----:R-:W4:Y:S04]  /*57e0*/  LDL.LU R8, [R1+0x50] ;  /* 0x0000500001087983 */ /* 0x002f280000300800 */
[----:B------:R-:W5:Y:S04]  /*57f0*/  LDL.LU R5, [R1+0x54] ;  /* 0x0000540001057983 */ /* 0x000f680000300800 */
        /* <DEDUP_REMOVED lines=8> */
[----:B------:R-:W5:Y:S01]  /*5880*/  LDL R12, [R1+0xfcc] ;  /* 0x000fcc00010c7983 */ /* 0x000f620000100800 */
[----:B------:R-:W-:Y:S01]  /*5890*/  ISETP.GT.U32.AND P2, PT, R27, R7, PT ;  /* 0x000000071b00720c */ /* 0x000fe20003f44070 */
[----:B------:R-:W-:-:S12]  /*58a0*/  IMAD.HI.U32 R4, R0, R48, RZ ;  /* 0x0000003000047227 */ /* 0x000fd800078e00ff */
[----:B------:R-:W-:-:S05]  /*58b0*/  @!P2 IMAD.IADD R7, R7, 0x1, -R27 ;  /* 0x000000010707a824 */ /* 0x000fca00078e0a1b */
[----:B------:R-:W-:Y:S01]  /*58c0*/  ISETP.GT.U32.AND P2, PT, R27, R7, PT ;  /* 0x000000071b00720c */ /* 0x000fe20003f44070 */
[----:B------:R-:W-:-:S04]  /*58d0*/  IMAD.MOV R4, RZ, RZ, -R4 ;  /* 0x000000ffff047224 */ /* 0x000fc800078e0a04 */
[----:B------:R-:W-:-:S08]  /*58e0*/  IMAD R48, R27, R4, R48 ;  /* 0x000000041b307224 */ /* 0x000fd000078e0230 */
[----:B------:R-:W-:Y:S01]  /*58f0*/  @!P2 IMAD.IADD R7, R7, 0x1, -R27 ;  /* 0x000000010707a824 */ /* 0x000fe200078e0a1b */
[----:B------:R-:W-:Y:S01]  /*5900*/  ISETP.GT.U32.AND P2, PT, R27, R48, PT ;  /* 0x000000301b00720c */ /* 0x000fe20003f44070 */
[----:B------:R-:W-:-:S04]  /*5910*/  IMAD.HI.U32 R30, R0, R37, RZ ;  /* 0x00000025001e7227 */ /* 0x000fc800078e00ff */
[----:B------:R-:W-:-:S08]  /*5920*/  @!P5 IMAD.MOV R7, RZ, RZ, -R7 ;  /* 0x000000ffff07d224 */ /* 0x000fd000078e0a07 */
[----:B------:R-:W-:-:S05]  /*5930*/  @!P2 IMAD.IADD R48, R48, 0x1, -R27 ;  /* 0x000000013030a824 */ /* 0x000fca00078e0a1b */
[----:B------:R-:W-:Y:S01]  /*5940*/  ISETP.GT.U32.AND P5, PT, R27, R48, PT ;  /* 0x000000301b00720c */ /* 0x000fe20003fa4070 */
[----:B------:R-:W-:-:S04]  /*5950*/  IMAD.MOV R30, RZ, RZ, -R30 ;  /* 0x000000ffff1e7224 */ /* 0x000fc800078e0a1e */
[----:B------:R-:W-:-:S08]  /*5960*/  IMAD R37, R27, R30, R37 ;  /* 0x0000001e1b257224 */ /* 0x000fd000078e0225 */
[----:B------:R-:W-:Y:S01]  /*5970*/  @!P5 IMAD.IADD R48, R48, 0x1, -R27 ;  /* 0x000000013030d824 */ /* 0x000fe200078e0a1b */
[----:B------:R-:W-:Y:S01]  /*5980*/  ISETP.GT.U32.AND P5, PT, R27, R37, PT ;  /* 0x000000251b00720c */ /* 0x000fe20003fa4070 */
[----:B------:R-:W-:Y:S01]  /*5990*/  @!P3 IMAD.MOV R21, RZ, RZ, -R21 ;  /* 0x000000ffff15b224 */ /* 0x000fe200078e0a15 */
[----:B---3--:R-:W-:Y:S02]  /*59a0*/  ISETP.GE.AND P3, PT, R19, RZ, PT ;  /* 0x000000ff1300720c */ /* 0x008fe40003f66270 */
[----:B------:R-:W-:Y:S01]  /*59b0*/  IABS R40, R19 ;  /* 0x0000001300287213 */ /* 0x000fe20000000000 */
[----:B------:R-:W-:-:S08]  /*59c0*/  IMAD.HI.U32 R19, R0, R14, RZ ;  /* 0x0000000e00137227 */ /* 0x000fd000078e00ff */
[----:B------:R-:W-:Y:S02]  /*59d0*/  @!P5 IMAD.IADD R37, R37, 0x1, -R27 ;  /* 0x000000012525d824 */ /* 0x000fe400078e0a1b */
[----:B------:R-:W-:-:S03]  /*59e0*/  IMAD.HI.U32 R16, R0, R33, RZ ;  /* 0x0000002100107227 */ /* 0x000fc600078e00ff */
[C---:B------:R-:W-:Y:S01]  /*59f0*/  ISETP.GT.U32.AND P5, PT, R27.reuse, R37, PT ;  /* 0x000000251b00720c */ /* 0x040fe20003fa4070 */
[----:B------:R-:W-:Y:S02]  /*5a00*/  IMAD.MOV R19, RZ, RZ, -R19 ;  /* 0x000000ffff137224 */ /* 0x000fe400078e0a13 */
[----:B------:R-:W-:Y:S02]  /*5a10*/  IMAD.MOV R16, RZ, RZ, -R16 ;  /* 0x000000ffff107224 */ /* 0x000fe400078e0a10 */
[C---:B------:R-:W-:Y:S02]  /*5a20*/  IMAD R14, R27.reuse, R19, R14 ;  /* 0x000000131b0e7224 */ /* 0x040fe400078e020e */
[C---:B------:R-:W-:Y:S02]  /*5a30*/  IMAD R33, R27.reuse, R16, R33 ;  /* 0x000000101b217224 */ /* 0x040fe400078e0221 */
[----:B------:R-:W-:Y:S01]  /*5a40*/  @!P4 IMAD.MOV R48, RZ, RZ, -R48 ;  /* 0x000000ffff30c224 */ /* 0x000fe200078e0a30 */
[----:B------:R-:W-:Y:S01]  /*5a50*/  ISETP.GT.U32.AND P4, PT, R27, R14, PT ;  /* 0x0000000e1b00720c */ /* 0x000fe20003f84070 */
[----:B------:R-:W-:-:S04]  /*5a60*/  IMAD.HI.U32 R4, R0, R40, RZ ;  /* 0x0000002800047227 */ /* 0x000fc800078e00ff */
[----:B------:R-:W-:Y:S01]  /*5a70*/  @!P5 IMAD.IADD R37, R37, 0x1, -R27 ;  /* 0x000000012525d824 */ /* 0x000fe200078e0a1b */
[----:B------:R-:W-:Y:S01]  /*5a80*/  ISETP.GT.U32.AND P5, PT, R27, R33, PT ;  /* 0x000000211b00720c */ /* 0x000fe20003fa4070 */
[----:B------:R-:W-:-:S04]  /*5a90*/  IMAD.MOV R4, RZ, RZ, -R4 ;  /* 0x000000ffff047224 */ /* 0x000fc800078e0a04 */
[----:B------:R-:W-:Y:S02]  /*5aa0*/  IMAD R40, R27, R4, R40 ;  /* 0x000000041b287224 */ /* 0x000fe400078e0228 */
[----:B------:R-:W-:-:S03]  /*5ab0*/  @!P4 IMAD.IADD R14, R14, 0x1, -R27 ;  /* 0x000000010e0ec824 */ /* 0x000fc600078e0a1b */
[----:B------:R-:W-:-:S03]  /*5ac0*/  ISETP.GT.U32.AND P4, PT, R27, R40, PT ;  /* 0x000000281b00720c */ /* 0x000fc60003f84070 */
[----:B------:R-:W-:Y:S01]  /*5ad0*/  @!P5 IMAD.IADD R33, R33, 0x1, -R27 ;  /* 0x000000012121d824 */ /* 0x000fe200078e0a1b */
[----:B------:R-:W-:-:S09]  /*5ae0*/  ISETP.GT.U32.AND P5, PT, R27, R14, PT ;  /* 0x0000000e1b00720c */ /* 0x000fd20003fa4070 */
[----:B------:R-:W-:Y:S01]  /*5af0*/  @!P4 IMAD.IADD R40, R40, 0x1, -R27 ;  /* 0x000000012828c824 */ /* 0x000fe200078e0a1b */
[----:B------:R-:W-:-:S03]  /*5b00*/  ISETP.GT.U32.AND P4, PT, R27, R33, PT ;  /* 0x000000211b00720c */ /* 0x000fc60003f84070 */
[----:B------:R-:W-:-:S10]  /*5b10*/  @!P5 IMAD.IADD R14, R14, 0x1, -R27 ;  /* 0x000000010e0ed824 */ /* 0x000fd400078e0a1b */
[----:B------:R-:W-:Y:S02]  /*5b20*/  @!P4 IMAD.IADD R33, R33, 0x1, -R27 ;  /* 0x000000012121c824 */ /* 0x000fe400078e0a1b */
[----:B------:R-:W-:Y:S01]  /*5b30*/  @!P1 IMAD.MOV R37, RZ, RZ, -R37 ;  /* 0x000000ffff259224 */ /* 0x000fe200078e0a25 */
[----:B------:R-:W-:Y:S01]  /*5b40*/  ISETP.GT.U32.AND P1, PT, R27, R40, PT ;  /* 0x000000281b00720c */ /* 0x000fe20003f24070 */
[----:B------:R-:W-:-:S12]  /*5b50*/  @!P0 IMAD.MOV R33, RZ, RZ, -R33 ;  /* 0x000000ffff218224 */ /* 0x000fd800078e0a21 */
[----:B------:R-:W-:Y:S02]  /*5b60*/  @!P1 IMAD.IADD R40, R40, 0x1, -R27 ;  /* 0x0000000128289824 */ /* 0x000fe400078e0a1b */
[----:B------:R-:W-:Y:S01]  /*5b70*/  @!P6 IMAD.MOV R14, RZ, RZ, -R14 ;  /* 0x000000ffff0ee224 */ /* 0x000fe200078e0a0e */
[----:B--2---:R-:W-:-:S05]  /*5b80*/  IABS R19, R47 ;  /* 0x0000002f00137213 */ /* 0x004fca0000000000 */
[----:B------:R-:W-:Y:S01]  /*5b90*/  IMAD.HI.U32 R4, R0, R19, RZ ;  /* 0x0000001300047227 */ /* 0x000fe200078e00ff */
[----:B----4-:R-:W-:-:S03]  /*5ba0*/  IABS R50, R8 ;  /* 0x0000000800327213 */ /* 0x010fc60000000000 */
[----:B------:R-:W-:Y:S02]  /*5bb0*/  IMAD.MOV R4, RZ, RZ, -R4 ;  /* 0x000000ffff047224 */ /* 0x000fe400078e0a04 */
[----:B------:R-:W-:Y:S01]  /*5bc0*/  IMAD.HI.U32 R16, R0, R50, RZ ;  /* 0x0000003200107227 */ /* 0x000fe200078e00ff */
[----:B-----5:R-:W-:-:S03]  /*5bd0*/  IABS R45, R2 ;  /* 0x00000002002d7213 */ /* 0x020fc60000000000 */
[----:B------:R-:W-:Y:S02]  /*5be0*/  IMAD R19, R27, R4, R19 ;  /* 0x000000041b137224 */ /* 0x000fe400078e0213 */
[----:B------:R-:W-:-:S03]  /*5bf0*/  IMAD.HI.U32 R54, R0, R45, RZ ;  /* 0x0000002d00367227 */ /* 0x000fc600078e00ff */
[C---:B------:R-:W-:Y:S01]  /*5c00*/  ISETP.GT.U32.AND P5, PT, R27.reuse, R19, PT ;  /* 0x000000131b00720c */ /* 0x040fe20003fa4070 */
[----:B------:R-:W-:Y:S01]  /*5c10*/  IMAD.MOV R16, RZ, RZ, -R16 ;  /* 0x000000ffff107224 */ /* 0x000fe200078e0a10 */
[----:B------:R-:W-:Y:S01]  /*5c20*/  IABS R30, R5 ;  /* 0x00000005001e7213 */ /* 0x000fe20000000000 */
[----:B------:R-:W-:Y:S01]  /*5c30*/  IMAD.MOV R54, RZ, RZ, -R54 ;  /* 0x000000ffff367224 */ /* 0x000fe200078e0a36 */
[----:B------:R-:W-:Y:S01]  /*5c40*/  IABS R4, R39 ;  /* 0x0000002700047213 */ /* 0x000fe20000000000 */
[----:B------:R-:W-:Y:S01]  /*5c50*/  IMAD R50, R27, R16, R50 ;  /* 0x000000101b327224 */ /* 0x000fe200078e0232 */
[----:B------:R-:W-:Y:S01]  /*5c60*/  ISETP.GE.AND P2, PT, R47, RZ, PT ;  /* 0x000000ff2f00720c */ /* 0x000fe20003f46270 */
[C---:B------:R-:W-:Y:S02]  /*5c70*/  IMAD R45, R27.reuse, R54, R45 ;  /* 0x000000361b2d7224 */ /* 0x040fe400078e022d */
[----:B------:R-:W-:Y:S01]  /*5c80*/  IMAD.HI.U32 R47, R0, R30, RZ ;  /* 0x0000001e002f7227 */ /* 0x000fe200078e00ff */
[----:B------:R-:W-:-:S03]  /*5c90*/  ISETP.GT.U32.AND P4, PT, R27, R50, PT ;  /* 0x000000321b00720c */ /* 0x000fc60003f84070 */
[----:B------:R-:W-:-:S04]  /*5ca0*/  IMAD.HI.U32 R58, R0, R4, RZ ;  /* 0x00000004003a7227 */ /* 0x000fc800078e00ff */
[----:B------:R-:W-:Y:S01]  /*5cb0*/  @!P5 IMAD.IADD R19, R19, 0x1, -R27 ;  /* 0x000000011313d824 */ /* 0x000fe200078e0a1b */
[C---:B------:R-:W-:Y:S01]  /*5cc0*/  ISETP.GT.U32.AND P5, PT, R27.reuse, R45, PT ;  /* 0x0000002d1b00720c */ /* 0x040fe20003fa4070 */
[----:B------:R-:W-:Y:S02]  /*5cd0*/  IMAD.MOV R47, RZ, RZ, -R47 ;  /* 0x000000ffff2f7224 */ /* 0x000fe400078e0a2f */
[----:B------:R-:W-:Y:S01]  /*5ce0*/  IMAD.MOV R58, RZ, RZ, -R58 ;  /* 0x000000ffff3a7224 */ /* 0x000fe200078e0a3a */
[----:B------:R-:W-:Y:S01]  /*5cf0*/  IABS R16, R56 ;  /* 0x0000003800107213 */ /* 0x000fe20000000000 */
[C---:B------:R-:W-:Y:S01]  /*5d00*/  IMAD R30, R27.reuse, R47, R30 ;  /* 0x0000002f1b1e7224 */ /* 0x040fe200078e021e */
[----:B------:R-:W-:Y:S01]  /*5d10*/  IABS R47, R23 ;  /* 0x00000017002f7213 */ /* 0x000fe20000000000 */
[----:B------:R-:W-:Y:S01]  /*5d20*/  IMAD R4, R27, R58, R4 ;  /* 0x0000003a1b047224 */ /* 0x000fe200078e0204 */
[----:B------:R-:W-:Y:S01]  /*5d30*/  IABS R54, R3 ;  /* 0x0000000300367213 */ /* 0x000fe20000000000 */
[----:B------:R-:W-:-:S02]  /*5d40*/  @!P4 IMAD.IADD R50, R50, 0x1, -R27 ;  /* 0x000000013232c824 */ /* 0x000fc400078e0a1b */
[----:B------:R-:W-:Y:S01]  /*5d50*/  IMAD.HI.U32 R61, R0, R16, RZ ;  /* 0x00000010003d7227 */ /* 0x000fe200078e00ff */
[----:B------:R-:W-:-:S03]  /*5d60*/  ISETP.GT.U32.AND P4, PT, R27, R4, PT ;  /* 0x000000041b00720c */ /* 0x000fc60003f84070 */
[----:B------:R-:W-:-:S04]  /*5d70*/  IMAD.HI.U32 R59, R0, R47, RZ ;  /* 0x0000002f003b7227 */ /* 0x000fc800078e00ff */
[----:B------:R-:W-:Y:S01]  /*5d80*/  @!P5 IMAD.IADD R45, R45, 0x1, -R27 ;  /* 0x000000012d2dd824 */ /* 0x000fe200078e0a1b */
[----:B------:R-:W-:Y:S01]  /*5d90*/  ISETP.GT.U32.AND P5, PT, R27, R50, PT ;  /* 0x000000321b00720c */ /* 0x000fe20003fa4070 */
[----:B------:R-:W-:Y:S01]  /*5da0*/  IMAD.MOV R58, RZ, RZ, -R61 ;  /* 0x000000ffff3a7224 */ /* 0x000fe200078e0a3d */
[----:B------:R-:W-:Y:S01]  /*5db0*/  IABS R61, R44 ;  /* 0x0000002c003d7213 */ /* 0x000fe20000000000 */
[----:B------:R-:W-:-:S04]  /*5dc0*/  IMAD.HI.U32 R60, R0, R54, RZ ;  /* 0x00000036003c7227 */ /* 0x000fc800078e00ff */
[----:B------:R-:W-:Y:S02]  /*5dd0*/  IMAD.MOV R59, RZ, RZ, -R59 ;  /* 0x000000ffff3b7224 */ /* 0x000fe400078e0a3b */
[----:B------:R-:W-:Y:S02]  /*5de0*/  IMAD.MOV R60, RZ, RZ, -R60 ;  /* 0x000000ffff3c7224 */ /* 0x000fe400078e0a3c */
[----:B------:R-:W-:Y:S02]  /*5df0*/  IMAD R47, R27, R59, R47 ;  /* 0x0000003b1b2f7224 */ /* 0x000fe400078e022f */
[----:B------:R-:W-:-:S04]  /*5e00*/  IMAD.HI.U32 R59, R0, R61, RZ ;  /* 0x0000003d003b7227 */ /* 0x000fc800078e00ff */
[C---:B------:R-:W-:Y:S02]  /*5e10*/  IMAD R54, R27.reuse, R60, R54 ;  /* 0x0000003c1b367224 */ /* 0x040fe400078e0236 */
[C---:B------:R-:W-:Y:S01]  /*5e20*/  IMAD R16, R27.reuse, R58, R16 ;  /* 0x0000003a1b107224 */ /* 0x040fe200078e0210 */
[----:B------:R-:W-:Y:S01]  /*5e30*/  IABS R58, R26 ;  /* 0x0000001a003a7213 */ /* 0x000fe20000000000 */
[----:B------:R-:W-:Y:S01]  /*5e40*/  @!P4 IMAD.IADD R4, R4, 0x1, -R27 ;  /* 0x000000010404c824 */ /* 0x000fe200078e0a1b */
[C---:B------:R-:W-:Y:S01]  /*5e50*/  ISETP.GT.U32.AND P4, PT, R27.reuse, R45, PT ;  /* 0x0000002d1b00720c */ /* 0x040fe20003f84070 */
[----:B------:R-:W-:Y:S02]  /*5e60*/  IMAD.MOV R59, RZ, RZ, -R59 ;  /* 0x000000ffff3b7224 */ /* 0x000fe400078e0a3b */
[----:B------:R-:W-:Y:S01]  /*5e70*/  @!P5 IMAD.IADD R50, R50, 0x1, -R27 ;  /* 0x000000013232d824 */ /* 0x000fe200078e0a1b */
[C---:B------:R-:W-:Y:S01]  /*5e80*/  ISETP.GT.U32.AND P5, PT, R27.reuse, R54, PT ;  /* 0x000000361b00720c */ /* 0x040fe20003fa4070 */
[----:B------:R-:W-:-:S02]  /*5e90*/  IMAD R61, R27, R59, R61 ;  /* 0x0000003b1b3d7224 */ /* 0x000fc400078e023d */
[----:B------:R-:W-:-:S04]  /*5ea0*/  IMAD.HI.U32 R59, R0, R58, RZ ;  /* 0x0000003a003b7227 */ /* 0x000fc800078e00ff */
[----:B------:R-:W-:Y:S02]  /*5eb0*/  IMAD.MOV R59, RZ, RZ, -R59 ;  /* 0x000000ffff3b7224 */ /* 0x000fe400078e0a3b */
[--C-:B------:R-:W-:Y:S01]  /*5ec0*/  @!P4 IMAD.IADD R45, R45, 0x1, -R27.reuse ;  /* 0x000000012d2dc824 */ /* 0x100fe200078e0a1b */
[C---:B------:R-:W-:Y:S01]  /*5ed0*/  ISETP.GT.U32.AND P4, PT, R27.reuse, R61, PT ;  /* 0x0000003d1b00720c */ /* 0x040fe20003f84070 */
[C---:B------:R-:W-:Y:S02]  /*5ee0*/  IMAD R58, R27.reuse, R59, R58 ;  /* 0x0000003b1b3a7224 */ /* 0x040fe400078e023a */
[----:B------:R-:W-:Y:S01]  /*5ef0*/  @!P5 IMAD.IADD R54, R54, 0x1, -R27 ;  /* 0x000000013636d824 */ /* 0x000fe200078e0a1b */
[C---:B------:R-:W-:Y:S02]  /*5f00*/  ISETP.GT.U32.AND P1, PT, R27.reuse, R30, PT ;  /* 0x0000001e1b00720c */ /* 0x040fe40003f24070 */
[----:B------:R-:W-:Y:S02]  /*5f10*/  ISETP.GT.U32.AND P5, PT, R27, R58, PT ;  /* 0x0000003a1b00720c */ /* 0x000fe40003fa4070 */
[----:B------:R-:W-:-:S02]  /*5f20*/  IABS R60, R6 ;  /* 0x00000006003c7213 */ /* 0x000fc40000000000 */
[----:B------:R-:W-:-:S03]  /*5f30*/  ISETP.GT.U32.AND P0, PT, R27, R4, PT ;  /* 0x000000041b00720c */ /* 0x000fc60003f04070 */
[----:B------:R-:W-:-:S04]  /*5f40*/  IMAD.HI.U32 R10, R0, R60, RZ ;  /* 0x0000003c000a7227 */ /* 0x000fc800078e00ff */
[--C-:B------:R-:W-:Y:S02]  /*5f50*/  @!P4 IMAD.IADD R61, R61, 0x1, -R27.reuse ;  /* 0x000000013d3dc824 */ /* 0x100fe400078e0a1b */
[----:B------:R-:W-:Y:S02]  /*5f60*/  IMAD.MOV R10, RZ, RZ, -R10 ;  /* 0x000000ffff0a7224 */ /* 0x000fe400078e0a0a */
[--C-:B------:R-:W-:Y:S01]  /*5f70*/  @!P5 IMAD.IADD R58, R58, 0x1, -R27.reuse ;  /* 0x000000013a3ad824 */ /* 0x100fe200078e0a1b */
[C---:B------:R-:W-:Y:S01]  /*5f80*/  ISETP.GT.U32.AND P5, PT, R27.reuse, R61, PT ;  /* 0x0000003d1b00720c */ /* 0x040fe20003fa4070 */
[--C-:B------:R-:W-:Y:S01]  /*5f90*/  @!P1 IMAD.IADD R30, R30, 0x1, -R27.reuse ;  /* 0x000000011e1e9824 */ /* 0x100fe200078e0a1b */
[C---:B------:R-:W-:Y:S01]  /*5fa0*/  ISETP.GT.U32.AND P1, PT, R27.reuse, R19, PT ;  /* 0x000000131b00720c */ /* 0x040fe20003f24070 */
[C---:B------:R-:W-:Y:S02]  /*5fb0*/  IMAD R60, R27.reuse, R10, R60 ;  /* 0x0000000a1b3c7224 */ /* 0x040fe400078e023c */
[----:B------:R-:W-:Y:S01]  /*5fc0*/  @!P0 IMAD.IADD R4, R4, 0x1, -R27 ;  /* 0x0000000104048824 */ /* 0x000fe200078e0a1b */
[C---:B------:R-:W-:Y:S01]  /*5fd0*/  ISETP.GT.U32.AND P6, PT, R27.reuse, R30, PT ;  /* 0x0000001e1b00720c */ /* 0x040fe20003fc4070 */
[----:B------:R-:W2:Y:S01]  /*5fe0*/  LDL.LU R10, [R1+0x2b08] ;  /* 0x002b0800010a7983 */ /* 0x000ea20000300800 */
[----:B------:R-:W-:-:S05]  /*5ff0*/  ISETP.GT.U32.AND P0, PT, R27, R60, PT ;  /* 0x0000003c1b00720c */ /* 0x000fca0003f04070 */
[--C-:B------:R-:W-:Y:S01]  /*6000*/  @!P5 IMAD.IADD R61, R61, 0x1, -R27.reuse ;  /* 0x000000013d3dd824 */ /* 0x100fe200078e0a1b */
[----:B------:R-:W-:Y:S01]  /*6010*/  ISETP.GE.AND P5, PT, R44, RZ, PT ;  /* 0x000000ff2c00720c */ /* 0x000fe20003fa6270 */
[--C-:B------:R-:W-:Y:S01]  /*6020*/  @!P1 IMAD.IADD R19, R19, 0x1, -R27.reuse ;  /* 0x0000000113139824 */ /* 0x100fe200078e0a1b */
[----:B------:R-:W-:Y:S01]  /*6030*/  ISETP.GT.U32.AND P1, PT, R27, R47, PT ;  /* 0x0000002f1b00720c */ /* 0x000fe20003f24070 */
[----:B------:R-:W0:Y:S01]  /*6040*/  S2R R44, SR_TID.X ;  /* 0x00000000002c7919 */ /* 0x000e220000002100 */
[----:B------:R-:W-:Y:S01]  /*6050*/  ISETP.GE.AND P4, PT, R2, RZ, PT ;  /* 0x000000ff0200720c */ /* 0x000fe20003f86270 */
[--C-:B------:R-:W-:Y:S02]  /*6060*/  @!P6 IMAD.IADD R30, R30, 0x1, -R27.reuse ;  /* 0x000000011e1ee824 */ /* 0x100fe400078e0a1b */
[----:B------:R-:W-:Y:S01]  /*6070*/  @!P0 IMAD.IADD R60, R60, 0x1, -R27 ;  /* 0x000000013c3c8824 */ /* 0x000fe200078e0a1b */
[----:B------:R-:W-:Y:S02]  /*6080*/  ISETP.GE.AND P0, PT, R39, RZ, PT ;  /* 0x000000ff2700720c */ /* 0x000fe40003f06270 */
[----:B------:R-:W-:-:S05]  /*6090*/  ISETP.GT.U32.AND P6, PT, R27, R16, PT ;  /* 0x000000101b00720c */ /* 0x000fca0003fc4070 */
[----:B------:R-:W-:Y:S01]  /*60a0*/  @!P1 IMAD.IADD R47, R47, 0x1, -R27 ;  /* 0x000000012f2f9824 */ /* 0x000fe200078e0a1b */
[----:B------:R-:W-:Y:S01]  /*60b0*/  ISETP.GE.AND P1, PT, R8, RZ, PT ;  /* 0x000000ff0800720c */ /* 0x000fe20003f26270 */
[----:B------:R-:W-:Y:S01]  /*60c0*/  @!P4 IMAD.MOV R45, RZ, RZ, -R45 ;  /* 0x000000ffff2dc224 */ /* 0x000fe200078e0a2d */
[C---:B------:R-:W-:Y:S01]  /*60d0*/  ISETP.GT.U32.AND P4, PT, R27.reuse, R60, PT ;  /* 0x0000003c1b00720c */ /* 0x040fe20003f84070 */
[----:B------:R-:W3:Y:S01]  /*60e0*/  LDL.LU R8, [R1+0x2b04] ;  /* 0x002b040001087983 */ /* 0x000ee20000300800 */
[----:B------:R-:W-:Y:S01]  /*60f0*/  IABS R59, R12 ;  /* 0x0000000c003b7213 */ /* 0x000fe20000000000 */
[----:B------:R-:W-:Y:S01]  /*6100*/  @!P0 IMAD.MOV R4, RZ, RZ, -R4 ;  /* 0x000000ffff048224 */ /* 0x000fe200078e0a04 */
[----:B------:R-:W-:Y:S01]  /*6110*/  ISETP.GT.U32.AND P0, PT, R27, R58, PT ;  /* 0x0000003a1b00720c */ /* 0x000fe20003f04070 */
[--C-:B------:R-:W-:Y:S01]  /*6120*/  @!P6 IMAD.IADD R16, R16, 0x1, -R27.reuse ;  /* 0x000000011010e824 */ /* 0x100fe200078e0a1b */
[----:B------:R-:W-:Y:S01]  /*6130*/  ISETP.GE.AND P6, PT, R5, RZ, PT ;  /* 0x000000ff0500720c */ /* 0x000fe20003fc6270 */
[----:B------:R-:W-:Y:S01]  /*6140*/  IMAD.HI.U32 R0, R0, R59, RZ ;  /* 0x0000003b00007227 */ /* 0x000fe200078e00ff */
[----:B------:R-:W4:Y:S03]  /*6150*/  LDL.LU R5, [R1+0x2b00] ;  /* 0x002b000001057983 */ /* 0x000f260000300800 */
[----:B------:R-:W-:Y:S01]  /*6160*/  IMAD.MOV R0, RZ, RZ, -R0 ;  /* 0x000000ffff007224 */ /* 0x000fe200078e0a00 */
[----:B------:R-:W5:Y:S01]  /*6170*/  LDL.LU R2, [R1+0x2afc] ;  /* 0x002afc0001027983 */ /* 0x000f620000300800 */
[----:B------:R-:W-:Y:S01]  /*6180*/  @!P1 IMAD.MOV R50, RZ, RZ, -R50 ;  /* 0x000000ffff329224 */ /* 0x000fe200078e0a32 */
[C---:B------:R-:W-:Y:S01]  /*6190*/  ISETP.GT.U32.AND P1, PT, R27.reuse, R16, PT ;  /* 0x000000101b00720c */ /* 0x040fe20003f24070 */
[----:B------:R-:W-:Y:S01]  /*61a0*/  @!P4 IMAD.IADD R60, R60, 0x1, -R27 ;  /* 0x000000013c3cc824 */ /* 0x000fe200078e0a1b */
[----:B------:R-:W-:Y:S01]  /*61b0*/  ISETP.GE.AND P4, PT, R6, RZ, PT ;  /* 0x000000ff0600720c */ /* 0x000fe20003f86270 */
[----:B------:R-:W-:Y:S01]  /*61c0*/  IMAD R59, R27, R0, R59 ;  /* 0x000000001b3b7224 */ /* 0x000fe200078e023b */
[----:B0-----:R-:W-:Y:S01]  /*61d0*/  LOP3.LUT R6, R44, 0x3, RZ, 0xc0, !PT ;  /* 0x000000032c067812 */ /* 0x001fe200078ec0ff */
[--C-:B------:R-:W-:Y:S01]  /*61e0*/  @!P0 IMAD.IADD R58, R58, 0x1, -R27.reuse ;  /* 0x000000013a3a8824 */ /* 0x100fe200078e0a1b */
[----:B------:R-:W-:Y:S01]  /*61f0*/  ISETP.GE.AND P0, PT, R26, RZ, PT ;  /* 0x000000ff1a00720c */ /* 0x000fe20003f06270 */
[C---:B------:R-:W-:Y:S01]  /*6200*/  IMAD.SHL.U32 R0, R44.reuse, 0x40, RZ ;  /* 0x000000402c007824 */ /* 0x040fe200078e00ff */
[----:B------:R-:W-:Y:S01]  /*6210*/  SHF.R.U32.HI R26, RZ, 0x2, R44 ;  /* 0x00000002ff1a7819 */ /* 0x000fe2000001162c */
[----:B------:R-:W-:Y:S01]  /*6220*/  @!P6 IMAD.MOV R30, RZ, RZ, -R30 ;  /* 0x000000ffff1ee224 */ /* 0x000fe200078e0a1e */
[----:B------:R-:W-:Y:S01]  /*6230*/  ISETP.GE.AND P6, PT, R23, RZ, PT ;  /* 0x000000ff1700720c */ /* 0x000fe20003fc6270 */
[----:B------:R-:W-:Y:S01]  /*6240*/  IMAD.SHL.U32 R23, R44, 0x8, RZ ;  /* 0x000000082c177824 */ /* 0x000fe200078e00ff */
[----:B------:R-:W-:Y:S01]  /*6250*/  LOP3.LUT R0, R0, 0x1c0, RZ, 0xc0, !PT ;  /* 0x000001c000007812 */ /* 0x000fe200078ec0ff */
[----:B------:R-:W-:Y:S01]  /*6260*/  IMAD R6, R6, 0x420, RZ ;  /* 0x0000042006067824 */ /* 0x000fe200078e02ff */
[----:B------:R-:W-:Y:S01]  /*6270*/  SGXT.U32 R26, R26, 0x3 ;  /* 0x000000031a1a781a */ /* 0x000fe20000000000 */
[----:B------:R-:W-:Y:S01]  /*6280*/  @!P1 IMAD.IADD R16, R16, 0x1, -R27 ;  /* 0x0000000110109824 */ /* 0x000fe200078e0a1b */
[----:B------:R-:W-:Y:S01]  /*6290*/  LOP3.LUT R23, R0, 0x30, R23, 0xf8, !PT ;  /* 0x0000003000177812 */ /* 0x000fe200078ef817 */
[----:B------:R-:W-:Y:S01]  /*62a0*/  IMAD.SHL.U32 R39, R44, 0x2, RZ ;  /* 0x000000022c277824 */ /* 0x000fe200078e00ff */
[----:B------:R-:W-:-:S02]  /*62b0*/  ISETP.GE.AND P1, PT, R56, RZ, PT ;  /* 0x000000ff3800720c */ /* 0x000fc40003f26270 */
[----:B------:R-:W-:Y:S01]  /*62c0*/  LOP3.LUT R0, R6, R26, RZ, 0xfc, !PT ;  /* 0x0000001a06007212 */ /* 0x000fe200078efcff */
[----:B------:R-:W2:Y:S04]  /*62d0*/  LDL.LU R56, [R1+0x18] ;  /* 0x0000180001387983 */ /* 0x000ea80000300800 */
[----:B------:R-:W2:Y:S04]  /*62e0*/  LDL.LU R44, [R1+0x14] ;  /* 0x00001400012c7983 */ /* 0x000ea80000300800 */
[----:B------:R-:W2:Y:S04]  /*62f0*/  LDL.LU R6, [R1+0x10] ;  /* 0x0000100001067983 */ /* 0x000ea80000300800 */
[----:B------:R-:W2:Y:S04]  /*6300*/  LDL.LU R26, [R1+0x4] ;  /* 0x00000400011a7983 */ /* 0x000ea80000300800 */
[----:B------:R0:W-:Y:S04]  /*6310*/  STL [R1+0x2a80], R0 ;  /* 0x002a800001007387 */ /* 0x0001e80000100800 */
[----:B0-----:R-:W2:Y:S01]  /*6320*/  LDL.LU R0, [R1+0xc] ;  /* 0x00000c0001007983 */ /* 0x001ea20000300800 */
[----:B------:R-:W-:Y:S01]  /*6330*/  @!P3 IMAD.MOV R40, RZ, RZ, -R40 ;  /* 0x000000ffff28b224 */ /* 0x000fe200078e0a28 */
[----:B------:R-:W-:-:S13]  /*6340*/  ISETP.GT.U32.AND P3, PT, R27, R47, PT ;  /* 0x0000002f1b00720c */ /* 0x000fda0003f64070 */
[----:B------:R-:W-:Y:S01]  /*6350*/  @!P3 IMAD.IADD R47, R47, 0x1, -R27 ;  /* 0x000000012f2fb824 */ /* 0x000fe200078e0a1b */
[C---:B------:R-:W-:Y:S01]  /*6360*/  ISETP.GT.U32.AND P3, PT, R27.reuse, R59, PT ;  /* 0x0000003b1b00720c */ /* 0x040fe20003f64070 */
[----:B------:R-:W-:Y:S01]  /*6370*/  @!P2 IMAD.MOV R19, RZ, RZ, -R19 ;  /* 0x000000ffff13a224 */ /* 0x000fe200078e0a13 */
[----:B------:R-:W-:-:S11]  /*6380*/  ISETP.GT.U32.AND P2, PT, R27, R54, PT ;  /* 0x000000361b00720c */ /* 0x000fd60003f44070 */
[----:B------:R-:W-:-:S05]  /*6390*/  @!P3 IMAD.IADD R59, R59, 0x1, -R27 ;  /* 0x000000013b3bb824 */ /* 0x000fca00078e0a1b */
[----:B------:R-:W-:Y:S01]  /*63a0*/  ISETP.GT.U32.AND P3, PT, R27, R59, PT ;  /* 0x0000003b1b00720c */ /* 0x000fe20003f64070 */
[----:B------:R-:W-:-:S12]  /*63b0*/  @!P2 IMAD.IADD R54, R54, 0x1, -R27 ;  /* 0x000000013636a824 */ /* 0x000fd800078e0a1b */
[----:B------:R-:W-:Y:S02]  /*63c0*/  @!P3 IMAD.IADD R59, R59, 0x1, -R27 ;  /* 0x000000013b3bb824 */ /* 0x000fe400078e0a1b */
[----:B------:R-:W0:Y:S01]  /*63d0*/  S2R R27, SR_TID.X ;  /* 0x00000000001b7919 */ /* 0x000e220000002100 */
[----:B------:R-:W-:Y:S02]  /*63e0*/  ISETP.GE.AND P2, PT, R3, RZ, PT ;  /* 0x000000ff0300720c */ /* 0x000fe40003f46270 */
[----:B------:R-:W1:Y:S01]  /*63f0*/  LDC R3, c[0x0][0x3ac] ;  /* 0x0000eb00ff037b82 */ /* 0x000e620000000800 */
[----:B------:R-:W-:Y:S01]  /*6400*/  LOP3.LUT R23, R23, 0x30, R39, 0x78, !PT ;  /* 0x0000003017177812 */ /* 0x000fe200078e7827 */
[----:B------:R-:W-:Y:S01]  /*6410*/  @!P6 IMAD.MOV R47, RZ, RZ, -R47 ;  /* 0x000000ffff2fe224 */ /* 0x000fe200078e0a2f */
[----:B------:R-:W3:Y:S01]  /*6420*/  LDL.LU R39, [R1+0x2af8] ;  /* 0x002af80001277983 */ /* 0x000ee20000300800 */
[----:B------:R-:W-:-:S03]  /*6430*/  ISETP.GE.AND P6, PT, R12, RZ, PT ;  /* 0x000000ff0c00720c */ /* 0x000fc60003fc6270 */
[----:B------:R-:W3:Y:S04]  /*6440*/  LDL.LU R23, [R1+0x2af4] ;  /* 0x002af40001177983 */ /* 0x000ee80000300800 */
[----:B------:R-:W-:Y:S01]  /*6450*/  @!P2 IMAD.MOV R54, RZ, RZ, -R54 ;  /* 0x000000ffff36a224 */ /* 0x000fe200078e0a36 */
[----:B------:R-:W3:Y:S01]  /*6460*/  LDL.LU R12, [R1+0x2af0] ;  /* 0x002af000010c7983 */ /* 0x000ee20000300800 */
[----:B0-----:R-:W-:-:S05]  /*6470*/  LOP3.LUT R27, R27, 0x1f, RZ, 0xc0, !PT ;  /* 0x0000001f1b1b7812 */ /* 0x001fca00078ec0ff */
[----:B-1----:R-:W-:-:S04]  /*6480*/  IMAD R27, R27, R3, RZ ;  /* 0x000000031b1b7224 */ /* 0x002fc800078e02ff */
[----:B------:R-:W-:Y:S01]  /*6490*/  IMAD R3, R3, 0x20, R27 ;  /* 0x0000002003037824 */ /* 0x000fe200078e021b */
[----:B------:R-:W-:-:S05]  /*64a0*/  IADD3 R27, P2, PT, R27, UR22, RZ ;  /* 0x000000161b1b7c10 */ /* 0x000fca000ff5e0ff */
[----:B------:R-:W4:Y:S04]  /*64b0*/  LDL.LU R3, [R1+0x2aec] ;  /* 0x002aec0001037983 */ /* 0x000f280000300800 */
[----:B------:R0:W-:Y:S04]  /*64c0*/  STL [R1+0x2a94], R27 ;  /* 0x002a941b01007387 */ /* 0x0001e80000100800 */
[----:B0-----:R-:W4:Y:S01]  /*64d0*/  LDL.LU R27, [R1] ;  /* 0x00000000011b7983 */ /* 0x001f220000300800 */
[----:B--2---:R-:W-:Y:S02]  /*64e0*/  ISETP.NE.AND P3, PT, R0, RZ, PT ;  /* 0x000000ff0000720c */ /* 0x004fe40003f65270 */
[----:B------:R-:W-:-:S04]  /*64f0*/  LOP3.LUT R0, RZ, R0, RZ, 0x33, !PT ;  /* 0x00000000ff007212 */ /* 0x000fc800078e33ff */
[C---:B------:R-:W-:Y:S02]  /*6500*/  SEL R56, R0.reuse, R56, !P3 ;  /* 0x0000003800387207 */ /* 0x040fe40005800000 */
[C---:B------:R-:W-:Y:S02]  /*6510*/  SEL R44, R0.reuse, R44, !P3 ;  /* 0x0000002c002c7207 */ /* 0x040fe40005800000 */
[C---:B------:R-:W-:Y:S01]  /*6520*/  SEL R6, R0.reuse, R6, !P3 ;  /* 0x0000000600067207 */ /* 0x040fe20005800000 */
[----:B------:R0:W-:Y:S01]  /*6530*/  STL [R1+0x94], R56 ;  /* 0x0000943801007387 */ /* 0x0001e20000100800 */
[----:B------:R-:W-:-:S03]  /*6540*/  SEL R26, R0, R26, !P3 ;  /* 0x0000001a001a7207 */ /* 0x000fc60005800000 */
[----:B0-----:R-:W2:Y:S04]  /*6550*/  LDL.LU R56, [R1+0x2ae8] ;  /* 0x002ae80001387983 */ /* 0x001ea80000300800 */
[----:B------:R0:W-:Y:S04]  /*6560*/  STL [R1+0x90], R44 ;  /* 0x0000902c01007387 */ /* 0x0001e80000100800 */
[----:B0-----:R-:W2:Y:S04]  /*6570*/  LDL.LU R44, [R1+0x2ae4] ;  /* 0x002ae400012c7983 */ /* 0x001ea80000300800 */
[----:B------:R0:W-:Y:S04]  /*6580*/  STL [R1+0x8c], R6 ;  /* 0x00008c0601007387 */ /* 0x0001e80000100800 */
[----:B0-----:R-:W2:Y:S04]  /*6590*/  LDL.LU R6, [R1+0x2ae0] ;  /* 0x002ae00001067983 */ /* 0x001ea80000300800 */
[----:B------:R0:W-:Y:S04]  /*65a0*/  STL [R1+0x88], R26 ;  /* 0x0000881a01007387 */ /* 0x0001e80000100800 */
[----:B0-----:R-:W2:Y:S01]  /*65b0*/  LDL.LU R26, [R1+0x2adc] ;  /* 0x002adc00011a7983 */ /* 0x001ea20000300800 */
[----:B---3--:R-:W-:-:S02]  /*65c0*/  SEL R12, R0, R12, !P3 ;  /* 0x0000000c000c7207 */ /* 0x008fc40005800000 */
[C---:B-----5:R-:W-:Y:S02]  /*65d0*/  SEL R2, R0.reuse, R2, !P3 ;  /* 0x0000000200027207 */ /* 0x060fe40005800000 */
[C---:B----4-:R-:W-:Y:S02]  /*65e0*/  SEL R5, R0.reuse, R5, !P3 ;  /* 0x0000000500057207 */ /* 0x050fe40005800000 */
[C---:B------:R-:W-:Y:S02]  /*65f0*/  SEL R3, R0.reuse, R3, !P3 ;  /* 0x0000000300037207 */ /* 0x040fe40005800000 */
[----:B------:R-:W-:-:S05]  /*6600*/  SEL R27, R0, R27, !P3 ;  /* 0x0000001b001b7207 */ /* 0x000fca0005800000 */
[----:B------:R2:W-:Y:S01]  /*6610*/  STL [R1+0x84], R27 ;  /* 0x0000841b01007387 */ /* 0x0005e20000100800 */
[C---:B------:R-:W-:Y:S02]  /*6620*/  SEL R13, R0.reuse, R13, !P3 ;  /* 0x0000000d000d7207 */ /* 0x040fe40005800000 */
[C---:B--2---:R-:W-:Y:S02]  /*6630*/  SEL R27, R0.reuse, R6, !P3 ;  /* 0x00000006001b7207 */ /* 0x044fe40005800000 */
[C---:B------:R-:W-:Y:S02]  /*6640*/  SEL R6, R0.reuse, R56, !P3 ;  /* 0x0000003800067207 */ /* 0x040fe40005800000 */
[----:B------:R-:W-:-:S05]  /*6650*/  SEL R26, R0, R26, !P3 ;  /* 0x0000001a001a7207 */ /* 0x000fca0005800000 */
[----:B------:R0:W-:Y:S04]  /*6660*/  STL [R1+0x80], R26 ;  /* 0x0000801a01007387 */ /* 0x0001e80000100800 */
[----:B------:R-:W-:Y:S01]  /*6670*/  STL [R1+0x7c], R27 ;  /* 0x00007c1b01007387 */ /* 0x000fe20000100800 */
[----:B0-----:R-:W-:-:S05]  /*6680*/  SEL R26, R0, R44, !P3 ;  /* 0x0000002c001a7207 */ /* 0x001fca0005800000 */
[----:B------:R-:W-:Y:S04]  /*6690*/  STL [R1+0x78], R26 ;  /* 0x0000781a01007387 */ /* 0x000fe80000100800 */
[----:B------:R0:W-:Y:S04]  /*66a0*/  STL [R1+0x74], R6 ;  /* 0x0000740601007387 */ /* 0x0001e80000100800 */
[----:B------:R1:W-:Y:S01]  /*66b0*/  STL [R1+0x70], R3 ;  /* 0x0000700301007387 */ /* 0x0003e20000100800 */
[----:B0-----:R-:W-:-:S03]  /*66c0*/  SEL R6, R0, R23, !P3 ;  /* 0x0000001700067207 */ /* 0x001fc60005800000 */
[----:B------:R-:W-:Y:S01]  /*66d0*/  STL [R1+0x6c], R12 ;  /* 0x00006c0c01007387 */ /* 0x000fe20000100800 */
[----:B-1----:R-:W-:-:S03]  /*66e0*/  SEL R3, R0, R39, !P3 ;  /* 0x0000002700037207 */ /* 0x002fc60005800000 */
[----:B------:R-:W-:Y:S04]  /*66f0*/  STL [R1+0x68], R6 ;  /* 0x0000680601007387 */ /* 0x000fe80000100800 */
[----:B------:R0:W-:Y:S04]  /*6700*/  STL [R1+0x64], R3 ;  /* 0x0000640301007387 */ /* 0x0001e80000100800 */
[----:B------:R1:W-:Y:S01]  /*6710*/  STL [R1+0x60], R2 ;  /* 0x0000600201007387 */ /* 0x0003e20000100800 */
[----:B0-----:R-:W-:-:S03]  /*6720*/  SEL R3, R0, R8, !P3 ;  /* 0x0000000800037207 */ /* 0x001fc60005800000 */
[----:B------:R0:W-:Y:S01]  /*6730*/  STL [R1+0x5c], R5 ;  /* 0x00005c0501007387 */ /* 0x0001e20000100800 */
[----:B-1----:R-:W-:-:S03]  /*6740*/  SEL R2, R0, R10, !P3 ;  /* 0x0000000a00027207 */ /* 0x002fc60005800000 */
[----:B------:R-:W-:Y:S04]  /*6750*/  STL [R1+0x58], R3 ;  /* 0x0000580301007387 */ /* 0x000fe80000100800 */
[----:B------:R1:W-:Y:S01]  /*6760*/  STL [R1+0x54], R2 ;  /* 0x0000540201007387 */ /* 0x0003e20000100800 */
[C---:B0-----:R-:W-:Y:S02]  /*6770*/  SEL R5, R0.reuse, R18, !P3 ;  /* 0x0000001200057207 */ /* 0x041fe40005800000 */
[C---:B-1----:R-:W-:Y:S02]  /*6780*/  SEL R2, R0.reuse, R15, !P3 ;  /* 0x0000000f00027207 */ /* 0x042fe40005800000 */
[----:B------:R-:W-:-:S03]  /*6790*/  SEL R3, R0, R22, !P3 ;  /* 0x0000001600037207 */ /* 0x000fc60005800000 */
[----:B------:R0:W-:Y:S04]  /*67a0*/  STL [R1+0x50], R2 ;  /* 0x0000500201007387 */ /* 0x0001e80000100800 */
[----:B------:R-:W-:Y:S01]  /*67b0*/  STL [R1+0x4c], R5 ;  /* 0x00004c0501007387 */ /* 0x000fe20000100800 */
[----:B0-----:R-:W-:-:S03]  /*67c0*/  SEL R2, R0, R25, !P3 ;  /* 0x0000001900027207 */ /* 0x001fc60005800000 */
[----:B------:R0:W-:Y:S04]  /*67d0*/  STL [R1+0x48], R3 ;  /* 0x0000480301007387 */ /* 0x0001e80000100800 */
[----:B------:R1:W-:Y:S01]  /*67e0*/  STL [R1+0x44], R2 ;  /* 0x0000440201007387 */ /* 0x0003e20000100800 */
[C---:B------:R-:W-:Y:S02]  /*67f0*/  SEL R12, R0.reuse, R11, !P3 ;  /* 0x0000000b000c7207 */ /* 0x040fe40005800000 */
[C---:B------:R-:W-:Y:S02]  /*6800*/  SEL R22, R0.reuse, R28, !P3 ;  /* 0x0000001c00167207 */ /* 0x040fe40005800000 */
[C---:B------:R-:W-:Y:S02]  /*6810*/  SEL R25, R0.reuse, R32, !P3 ;  /* 0x0000002000197207 */ /* 0x040fe40005800000 */
[C---:B------:R-:W-:Y:S01]  /*6820*/  SEL R26, R0.reuse, R34, !P3 ;  /* 0x00000022001a7207 */ /* 0x040fe20005800000 */
[----:B------:R-:W2:Y:S01]  /*6830*/  S2R R23, SR_TID.X ;  /* 0x0000000000177919 */ /* 0x000ea20000002100 */
[C---:B0-----:R-:W-:Y:S01]  /*6840*/  SEL R3, R0.reuse, R35, !P3 ;  /* 0x0000002300037207 */ /* 0x041fe20005800000 */
[----:B------:R-:W0:Y:S01]  /*6850*/  LDC R28, c[0x0][0x3ac] ;  /* 0x0000eb00ff1c7b82 */ /* 0x000e220000000800 */
[----:B-1----:R-:W-:Y:S01]  /*6860*/  SEL R2, R0, R38, !P3 ;  /* 0x0000002600027207 */ /* 0x002fe20005800000 */
[----:B------:R-:W-:-:S02]  /*6870*/  IMAD.MOV.U32 R38, RZ, RZ, R0 ;  /* 0x000000ffff267224 */ /* 0x000fc400078e0000 */
[----:B------:R-:W-:Y:S03]  /*6880*/  STL [R1+0x40], R3 ;  /* 0x0000400301007387 */ /* 0x000fe60000100800 */
[C---:B------:R-:W-:Y:S01]  /*6890*/  SEL R0, R38.reuse, R46, !P3 ;  /* 0x0000002e26007207 */ /* 0x040fe20005800000 */
[----:B------:R1:W-:Y:S04]  /*68a0*/  STL [R1+0x3c], R2 ;  /* 0x00003c0201007387 */ /* 0x0003e80000100800 */
[----:B------:R3:W-:Y:S01]  /*68b0*/  STL [R1+0x38], R0 ;  /* 0x0000380001007387 */ /* 0x0007e20000100800 */
[C---:B-1----:R-:W-:Y:S02]  /*68c0*/  SEL R2, R38.reuse, R49, !P3 ;  /* 0x0000003126027207 */ /* 0x042fe40005800000 */
[----:B---3--:R-:W-:-:S03]  /*68d0*/  SEL R0, R38, R55, !P3 ;  /* 0x0000003726007207 */ /* 0x008fc60005800000 */
[----:B------:R-:W-:Y:S04]  /*68e0*/  STL [R1+0x34], R2 ;  /* 0x0000340201007387 */ /* 0x000fe80000100800 */
[----:B------:R1:W-:Y:S01]  /*68f0*/  STL [R1+0x30], R0 ;  /* 0x0000300001007387 */ /* 0x0003e20000100800 */
[C---:B------:R-:W-:Y:S02]  /*6900*/  SEL R5, R38.reuse, R21, !P3 ;  /* 0x0000001526057207 */ /* 0x040fe40005800000 */
[C---:B-1----:R-:W-:Y:S02]  /*6910*/  SEL R0, R38.reuse, R29, !P3 ;  /* 0x0000001d26007207 */ /* 0x042fe40005800000 */
[----:B------:R-:W-:-:S03]  /*6920*/  SEL R2, R38, R36, !P3 ;  /* 0x0000002426027207 */ /* 0x000fc60005800000 */
[----:B------:R1:W-:Y:S01]  /*6930*/  STL [R1+0x2c], R0 ;  /* 0x00002c0001007387 */ /* 0x0003e20000100800 */
[----:B------:R-:W-:-:S03]  /*6940*/  SEL R3, R38, R7, !P3 ;  /* 0x0000000726037207 */ /* 0x000fc60005800000 */
[----:B------:R3:W-:Y:S01]  /*6950*/  STL [R1+0x28], R2 ;  /* 0x0000280201007387 */ /* 0x0007e20000100800 */
[C---:B-1----:R-:W-:Y:S02]  /*6960*/  SEL R0, R38.reuse, R9, !P3 ;  /* 0x0000000926007207 */ /* 0x042fe40005800000 */
[----:B---3--:R-:W-:-:S03]  /*6970*/  SEL R2, R38, R48, !P3 ;  /* 0x0000003026027207 */ /* 0x008fc60005800000 */
[----:B------:R-:W-:Y:S04]  /*6980*/  STL [R1+0x24], R0 ;  /* 0x0000240001007387 */ /* 0x000fe80000100800 */
[----:B------:R1:W-:Y:S04]  /*6990*/  STL [R1+0x1c], R5 ;  /* 0x00001c0501007387 */ /* 0x0003e80000100800 */
[----:B------:R3:W-:Y:S01]  /*69a0*/  STL [R1+0x18], R3 ;  /* 0x0000180301007387 */ /* 0x0007e20000100800 */
[----:B-1----:R-:W-:-:S03]  /*69b0*/  SEL R5, R38, R37, !P3 ;  /* 0x0000002526057207 */ /* 0x002fc60005800000 */
[----:B------:R1:W-:Y:S01]  /*69c0*/  STL [R1+0x14], R2 ;  /* 0x0000140201007387 */ /* 0x0003e20000100800 */
[----:B---3--:R-:W-:-:S03]  /*69d0*/  SEL R3, R38, R14, !P3 ;  /* 0x0000000e26037207 */ /* 0x008fc60005800000 */
[----:B------:R3:W-:Y:S04]  /*69e0*/  STL [R1+0x10], R5 ;  /* 0x0000100501007387 */ /* 0x0007e80000100800 */
[----:B------:R-:W4:Y:S01]  /*69f0*/  LDL.LU R15, [R1+0xa0] ;  /* 0x0000a000010f7983 */ /* 0x000f220000300800 */
[----:B-1----:R-:W-:-:S03]  /*6a00*/  SEL R2, R38, R33, !P3 ;  /* 0x0000002126027207 */ /* 0x002fc60005800000 */
[----:B------:R1:W-:Y:S04]  /*6a10*/  STL [R1+0xc], R3 ;  /* 0x00000c0301007387 */ /* 0x0003e80000100800 */
[----:B------:R-:W5:Y:S04]  /*6a20*/  LDL.LU R8, [R1+0xa4] ;  /* 0x0000a40001087983 */ /* 0x000f680000300800 */
[----:B------:R0:W-:Y:S04]  /*6a30*/  STL [R1+0x4], R2 ;  /* 0x0000040201007387 */ /* 0x0001e80000100800 */
[----:B------:R-:W5:Y:S04]  /*6a40*/  LDL.LU R11, [R1+0xa8] ;  /* 0x0000a800010b7983 */ /* 0x000f680000300800 */
[----:B------:R-:W5:Y:S04]  /*6a50*/  LDL.LU R6, [R1+0xac] ;  /* 0x0000ac0001067983 */ /* 0x000f680000300800 */
[----:B---3--:R-:W3:Y:S04]  /*6a60*/  LDL.LU R5, [R1+0xb0] ;  /* 0x0000b00001057983 */ /* 0x008ee80000300800 */
[----:B------:R-:W3:Y:S04]  /*6a70*/  LDL.LU R10, [R1+0xb4] ;  /* 0x0000b400010a7983 */ /* 0x000ee80000300800 */
[----:B-1----:R-:W3:Y:S04]  /*6a80*/  LDL.LU R3, [R1+0xb8] ;  /* 0x0000b80001037983 */ /* 0x002ee80000300800 */
[----:B0-----:R-:W3:Y:S01]  /*6a90*/  LDL.LU R2, [R1+0xbc] ;  /* 0x0000bc0001027983 */ /* 0x001ee20000300800 */
[----:B--2---:R-:W-:Y:S01]  /*6aa0*/  LOP3.LUT R18, R23, 0x1f, RZ, 0xc0, !PT ;  /* 0x0000001f17127812 */ /* 0x004fe200078ec0ff */
[----:B------:R-:W-:-:S04]  /*6ab0*/  @!P1 IMAD.MOV R16, RZ, RZ, -R16 ;  /* 0x000000ffff109224 */ /* 0x000fc800078e0a10 */
[----:B------:R-:W-:Y:S01]  /*6ac0*/  IMAD R23, R18, R28, RZ ;  /* 0x0000001c12177224 */ /* 0x000fe200078e02ff */
[----:B------:R-:W-:Y:S01]  /*6ad0*/  SEL R32, R38, R42, !P3 ;  /* 0x0000002a26207207 */ /* 0x000fe20005800000 */
[----:B------:R-:W-:Y:S02]  /*6ae0*/  IMAD R18, R18, R28, RZ ;  /* 0x0000001c12127224 */ /* 0x000fe400078e02ff */
[----:B------:R-:W-:Y:S01]  /*6af0*/  IMAD R23, R28, 0x20, R23 ;  /* 0x000000201c177824 */ /* 0x000fe200078e0217 */
[C---:B------:R-:W-:Y:S02]  /*6b00*/  SEL R42, R38.reuse, R57, !P3 ;  /* 0x00000039262a7207 */ /* 0x040fe40005800000 */
[C---:B------:R-:W-:Y:S01]  /*6b10*/  SEL R27, R38.reuse, R40, !P3 ;  /* 0x00000028261b7207 */ /* 0x040fe20005800000 */
[----:B------:R-:W-:Y:S01]  /*6b20*/  @!P0 IMAD.MOV R58, RZ, RZ, -R58 ;  /* 0x000000ffff3a8224 */ /* 0x000fe200078e0a3a */
[C---:B------:R-:W-:Y:S02]  /*6b30*/  SEL R0, R38.reuse, R52, !P3 ;  /* 0x0000003426007207 */ /* 0x040fe40005800000 */
[----:B------:R-:W-:-:S02]  /*6b40*/  SEL R57, R38, R19, !P3 ;  /* 0x0000001326397207 */ /* 0x000fc40005800000 */
[C---:B------:R-:W-:Y:S02]  /*6b50*/  SEL R56, R38.reuse, R50, !P3 ;  /* 0x0000003226387207 */ /* 0x040fe40005800000 */
[C---:B------:R-:W-:Y:S01]  /*6b60*/  SEL R52, R38.reuse, R16, !P3 ;  /* 0x0000001026347207 */ /* 0x040fe20005800000 */
[----:B------:R-:W-:Y:S01]  /*6b70*/  @!P6 IMAD.MOV R59, RZ, RZ, -R59 ;  /* 0x000000ffff3be224 */ /* 0x000fe200078e0a3b */
[C---:B------:R-:W-:Y:S02]  /*6b80*/  SEL R44, R38.reuse, R24, !P3 ;  /* 0x00000018262c7207 */ /* 0x040fe40005800000 */
[----:B------:R-:W-:Y:S02]  /*6b90*/  SEL R50, R38, R4, !P3 ;  /* 0x0000000426327207 */ /* 0x000fe40005800000 */
[----:B------:R-:W-:Y:S01]  /*6ba0*/  IADD3 R16, P0, PT, R23, UR22, RZ ;  /* 0x0000001617107c10 */ /* 0x000fe2000ff1e0ff */
[----:B------:R-:W-:Y:S01]  /*6bb0*/  @!P5 IMAD.MOV R61, RZ, RZ, -R61 ;  /* 0x000000ffff3dd224 */ /* 0x000fe200078e0a3d */
[----:B------:R-:W-:Y:S01]  /*6bc0*/  LEA.HI.X.SX32 R24, R18, UR23, 0x1, P2 ;  /* 0x0000001712187c11 */ /* 0x000fe200090f0eff */
[----:B------:R-:W-:Y:S01]  /*6bd0*/  @!P4 IMAD.MOV R60, RZ, RZ, -R60 ;  /* 0x000000ffff3cc224 */ /* 0x000fe200078e0a3c */
[----:B------:R-:W-:Y:S01]  /*6be0*/  STL [R1+0x2ad0], R27 ;  /* 0x002ad01b01007387 */ /* 0x000fe20000100800 */
[----:B------:R-:W-:-:S02]  /*6bf0*/  SEL R34, R38, R43, !P3 ;  /* 0x0000002b26227207 */ /* 0x000fc40005800000 */
[C---:B------:R-:W-:Y:S01]  /*6c00*/  SEL R39, R38.reuse, R53, !P3 ;  /* 0x0000003526277207 */ /* 0x040fe20005800000 */
[----:B------:R-:W-:Y:S01]  /*6c10*/  STL [R1+0x2ad4], R57 ;  /* 0x002ad43901007387 */ /* 0x000fe20000100800 */
[C---:B------:R-:W-:Y:S02]  /*6c20*/  SEL R46, R38.reuse, R51, !P3 ;  /* 0x00000033262e7207 */ /* 0x040fe40005800000 */
[C---:B------:R-:W-:Y:S01]  /*6c30*/  SEL R49, R38.reuse, R17, !P3 ;  /* 0x0000001126317207 */ /* 0x040fe20005800000 */
[----:B------:R-:W-:Y:S01]  /*6c40*/  STL [R1+0x2ad8], R56 ;  /* 0x002ad83801007387 */ /* 0x000fe20000100800 */
[C---:B------:R-:W-:Y:S02]  /*6c50*/  SEL R43, R38.reuse, R20, !P3 ;  /* 0x00000014262b7207 */ /* 0x040fe40005800000 */
[C---:B------:R-:W-:Y:S01]  /*6c60*/  SEL R35, R38.reuse, R31, !P3 ;  /* 0x0000001f26237207 */ /* 0x040fe20005800000 */
[----:B------:R-:W-:Y:S01]  /*6c70*/  STL [R1+0x2a98], R16 ;  /* 0x002a981001007387 */ /* 0x000fe20000100800 */
[----:B------:R-:W-:-:S02]  /*6c80*/  SEL R41, R38, R41, !P3 ;  /* 0x0000002926297207 */ /* 0x000fc40005800000 */
[C---:B------:R-:W-:Y:S01]  /*6c90*/  SEL R55, R38.reuse, R30, !P3 ;  /* 0x0000001e26377207 */ /* 0x040fe20005800000 */
[----:B------:R-:W-:Y:S01]  /*6ca0*/  STL [R1+0x2a90], R24 ;  /* 0x002a901801007387 */ /* 0x000fe20000100800 */
[C---:B------:R-:W-:Y:S02]  /*6cb0*/  SEL R53, R38.reuse, R45, !P3 ;  /* 0x0000002d26357207 */ /* 0x040fe40005800000 */
[C---:B------:R-:W-:Y:S02]  /*6cc0*/  SEL R54, R38.reuse, R54, !P3 ;  /* 0x0000003626367207 */ /* 0x040fe40005800000 */
[C---:B------:R-:W-:Y:S02]  /*6cd0*/  SEL R58, R38.reuse, R58, !P3 ;  /* 0x0000003a263a7207 */ /* 0x040fe40005800000 */
[----:B------:R-:W-:Y:S01]  /*6ce0*/  SEL R59, R38, R59, !P3 ;  /* 0x0000003b263b7207 */ /* 0x000fe20005800000 */
[----:B----4-:R-:W-:Y:S02]  /*6cf0*/  IMAD R9, R15, UR66, RZ ;  /* 0x000000420f097c24 */ /* 0x010fe4000f8e02ff */
[----:B-----5:R-:W-:Y:S01]  /*6d00*/  IMAD R8, R8, UR66, RZ ;  /* 0x0000004208087c24 */ /* 0x020fe2000f8e02ff */
[----:B------:R-:W-:Y:S01]  /*6d10*/  SEL R51, R38, R47, !P3 ;  /* 0x0000002f26337207 */ /* 0x000fe20005800000 */
[----:B------:R-:W-:-:S03]  /*6d20*/  IMAD R7, R11, UR66, RZ ;  /* 0x000000420b077c24 */ /* 0x000fc6000f8e02ff */
[----:B------:R-:W-:Y:S01]  /*6d30*/  IADD3 R14, P1, PT, R8, UR20, RZ ;  /* 0x00000014080e7c10 */ /* 0x000fe2000ff3e0ff */
[----:B------:R-:W-:Y:S01]  /*6d40*/  IMAD R6, R6, UR66, RZ ;  /* 0x0000004206067c24 */ /* 0x000fe2000f8e02ff */
[----:B------:R-:W-:Y:S01]  /*6d50*/  IADD3 R11, P2, PT, R7, UR20, RZ ;  /* 0x00000014070b7c10 */ /* 0x000fe2000ff5e0ff */
[----:B---3--:R-:W-:Y:S02]  /*6d60*/  IMAD R5, R5, UR66, RZ ;  /* 0x0000004205057c24 */ /* 0x008fe4000f8e02ff */
[----:B------:R-:W-:Y:S01]  /*6d70*/  IMAD R4, R10, UR66, RZ ;  /* 0x000000420a047c24 */ /* 0x000fe2000f8e02ff */
[----:B------:R-:W-:Y:S01]  /*6d80*/  IADD3 R10, P6, PT, R9, UR20, RZ ;  /* 0x00000014090a7c10 */ /* 0x000fe2000ffde0ff */
[----:B------:R-:W-:Y:S01]  /*6d90*/  IMAD R3, R3, UR66, RZ ;  /* 0x0000004203037c24 */ /* 0x000fe2000f8e02ff */
[----:B------:R-:W-:-:S03]  /*6da0*/  SEL R61, R38, R61, !P3 ;  /* 0x0000003d263d7207 */ /* 0x000fc60005800000 */
[----:B------:R0:W-:Y:S01]  /*6db0*/  STL [R1+0x1014], R10 ;  /* 0x0010140a01007387 */ /* 0x0001e20000100800 */
[----:B------:R-:W-:Y:S01]  /*6dc0*/  SEL R60, R38, R60, !P3 ;  /* 0x0000003c263c7207 */ /* 0x000fe20005800000 */
[----:B------:R-:W-:Y:S01]  /*6dd0*/  IMAD R2, R2, UR66, RZ ;  /* 0x0000004202027c24 */ /* 0x000fe2000f8e02ff */
[----:B------:R-:W-:Y:S01]  /*6de0*/  UIMAD UR73, UR5, 0x3f, URZ ;  /* 0x0000003f054978a4 */ /* 0x000fe2000f8e02ff */
[----:B------:R1:W-:Y:S01]  /*6df0*/  STL [R1+0x101c], R14 ;  /* 0x00101c0e01007387 */ /* 0x0003e20000100800 */
[----:B------:R-:W-:Y:S01]  /*6e00*/  IMAD R0, R0, UR67, RZ ;  /* 0x0000004300007c24 */ /* 0x000fe2000f8e02ff */
[----:B------:R-:W-:Y:S01]  /*6e10*/  UIMAD UR71, UR5, 0x3e, URZ ;  /* 0x0000003e054778a4 */ /* 0x000fe2000f8e02ff */
[----:B------:R-:W-:Y:S01]  /*6e20*/  IMAD R12, R12, UR67, RZ ;  /* 0x000000430c0c7c24 */ /* 0x000fe2000f8e02ff */
[----:B------:R-:W-:Y:S01]  /*6e30*/  UIMAD UR69, UR5, 0x3d, URZ ;  /* 0x0000003d054578a4 */ /* 0x000fe2000f8e02ff */
[----:B0-----:R-:W-:Y:S01]  /*6e40*/  IADD3 R10, P3, PT, R6, UR20, RZ ;  /* 0x00000014060a7c10 */ /* 0x001fe2000ff7e0ff */
[----:B------:R0:W-:Y:S01]  /*6e50*/  STL [R1+0x1024], R11 ;  /* 0x0010240b01007387 */ /* 0x0001e20000100800 */
[----:B------:R-:W-:Y:S01]  /*6e60*/  IMAD R13, R13, UR67, RZ ;  /* 0x000000430d0d7c24 */ /* 0x000fe2000f8e02ff */
[----:B------:R-:W-:Y:S01]  /*6e70*/  UIMAD UR76, UR5, 0x3b, URZ ;  /* 0x0000003b054c78a4 */ /* 0x000fe2000f8e02ff */
[----:B-1----:R-:W-:Y:S01]  /*6e80*/  IADD3 R14, P4, PT, R5, UR20, RZ ;  /* 0x00000014050e7c10 */ /* 0x002fe2000ff9e0ff */
[----:B------:R1:W-:Y:S01]  /*6e90*/  STL [R1+0x102c], R10 ;  /* 0x00102c0a01007387 */ /* 0x0003e20000100800 */
[----:B------:R-:W-:Y:S01]  /*6ea0*/  LEA.HI.X.SX32 R9, R9, UR21, 0x1, P6 ;  /* 0x0000001509097c11 */ /* 0x000fe2000b0f0eff */
[----:B------:R-:W-:Y:S01]  /*6eb0*/  IMAD R44, R44, UR67, RZ ;  /* 0x000000432c2c7c24 */ /* 0x000fe2000f8e02ff */
[----:B------:R-:W-:Y:S01]  /*6ec0*/  UIMAD UR68, UR5, 0x3a, URZ ;  /* 0x0000003a054478a4 */ /* 0x000fe2000f8e02ff */
[----:B------:R-:W-:Y:S01]  /*6ed0*/  IMAD R22, R22, UR67, RZ ;  /* 0x0000004316167c24 */ /* 0x000fe2000f8e02ff */
[----:B------:R-:W-:Y:S01]  /*6ee0*/  UIMAD UR72, UR5, 0x39, URZ ;  /* 0x00000039054878a4 */ /* 0x000fe2000f8e02ff */
[----:B0-----:R-:W-:Y:S01]  /*6ef0*/  IADD3 R11, P5, PT, R4, UR20, RZ ;  /* 0x00000014040b7c10 */ /* 0x001fe2000ffbe0ff */
[----:B------:R-:W-:Y:S01]  /*6f00*/  IMAD R25, R25, UR67, RZ ;  /* 0x0000004319197c24 */ /* 0x000fe2000f8e02ff */
[----:B------:R-:W-:Y:S01]  /*6f10*/  UIMAD UR74, UR5, 0x37, URZ ;  /* 0x00000037054a78a4 */ /* 0x000fe2000f8e02ff */
[----:B-1----:R-:W2:Y:S01]  /*6f20*/  LDL.LU R10, [R1+0x94] ;  /* 0x00009400010a7983 */ /* 0x002ea20000300800 */
[----:B------:R-:W-:Y:S01]  /*6f30*/  IMAD R26, R26, UR67, RZ ;  /* 0x000000431a1a7c24 */ /* 0x000fe2000f8e02ff */
[----:B------:R-:W-:-:S02]  /*6f40*/  UIMAD UR70, UR5, 0x36, URZ ;  /* 0x00000036054678a4 */ /* 0x000fc4000f8e02ff */
[----:B------:R-:W-:Y:S01]  /*6f50*/  STL [R1+0x1034], R14 ;  /* 0x0010340e01007387 */ /* 0x000fe20000100800 */
[----:B------:R-:W-:Y:S01]  /*6f60*/  IMAD R32, R32, UR67, RZ ;  /* 0x0000004320207c24 */ /* 0x000fe2000f8e02ff */
[----:B------:R-:W-:Y:S02]  /*6f70*/  UIMAD UR77, UR5, 0x34, URZ ;  /* 0x00000034054d78a4 */ /* 0x000fe4000f8e02ff */
[----:B------:R-:W3:Y:S01]  /*6f80*/  LDL.LU R21, [R1+0x90] ;  /* 0x0000900001157983 */ /* 0x000ee20000300800 */
[----:B------:R-:W-:Y:S01]  /*6f90*/  IMAD R42, R42, UR67, RZ ;  /* 0x000000432a2a7c24 */ /* 0x000fe2000f8e02ff */
[----:B------:R-:W-:Y:S02]  /*6fa0*/  UIMAD UR75, UR5, 0x33, URZ ;  /* 0x00000033054b78a4 */ /* 0x000fe4000f8e02ff */
[----:B------:R-:W-:Y:S01]  /*6fb0*/  STL [R1+0x103c], R11 ;  /* 0x00103c0b01007387 */ /* 0x000fe20000100800 */
[----:B------:R-:W-:Y:S02]  /*6fc0*/  UIMAD UR27, UR27, 0x2e, URZ ;  /* 0x0000002e1b1b78a4 */ /* 0x000fe4000f8e02ff */
[----:B------:R-:W-:Y:S01]  /*6fd0*/  UIMAD UR15, UR15, 0x2d, URZ ;  /* 0x0000002d0f0f78a4 */ /* 0x000fe2000f8e02ff */
[----:B------:R-:W4:Y:S01]  /*6fe0*/  LDL.LU R17, [R1+0x8c] ;  /* 0x00008c0001117983 */ /* 0x000f220000300800 */
[----:B------:R-:W-:-:S02]  /*6ff0*/  UIMAD UR7, UR7, 0x2c, URZ ;  /* 0x0000002c070778a4 */ /* 0x000fc4000f8e02ff */
[----:B------:R-:W-:Y:S01]  /*7000*/  UIMAD UR37, UR37, 0x2b, URZ ;  /* 0x0000002b252578a4 */ /* 0x000fe2000f8e02ff */
[----:B------:R-:W5:Y:S01]  /*7010*/  LDL.LU R18, [R1+0x88] ;  /* 0x0000880001127983 */ /* 0x000f620000300800 */
[----:B------:R-:W-:Y:S02]  /*7020*/  UIMAD UR56, UR56, 0x2a, URZ ;  /* 0x0000002a383878a4 */ /* 0x000fe4000f8e02ff */
[----:B------:R-:W-:Y:S01]  /*7030*/  UIMAD UR53, UR53, 0x29, URZ ;  /* 0x00000029353578a4 */ /* 0x000fe2000f8e02ff */
[----:B------:R-:W2:Y:S01]  /*7040*/  LDL.LU R31, [R1+0x84] ;  /* 0x00008400011f7983 */ /* 0x000ea20000300800 */
[----:B------:R-:W-:Y:S01]  /*7050*/  LEA.HI.X.SX32 R8, R8, UR21, 0x1, P1 ;  /* 0x0000001508087c11 */ /* 0x000fe200088f0eff */
[----:B------:R-:W-:Y:S02]  /*7060*/  UIMAD UR50, UR50, 0x28, URZ ;  /* 0x00000028323278a4 */ /* 0x000fe4000f8e02ff */
[----:B------:R0:W-:Y:S01]  /*7070*/  STL [R1+0x1010], R9 ;  /* 0x0010100901007387 */ /* 0x0001e20000100800 */
[----:B------:R-:W-:-:S02]  /*7080*/  UIMAD UR47, UR47, 0x27, URZ ;  /* 0x000000272f2f78a4 */ /* 0x000fc4000f8e02ff */
[----:B------:R-:W-:Y:S01]  /*7090*/  UIMAD UR44, UR44, 0x26, URZ ;  /* 0x000000262c2c78a4 */ /* 0x000fe2000f8e02ff */
[----:B------:R-:W3:Y:S01]  /*70a0*/  LDL.LU R20, [R1+0x80] ;  /* 0x0000800001147983 */ /* 0x000ee20000300800 */
[----:B------:R-:W-:Y:S02]  /*70b0*/  UIMAD UR39, UR39, 0x25, URZ ;  /* 0x00000025272778a4 */ /* 0x000fe4000f8e02ff */
[----:B------:R-:W-:Y:S01]  /*70c0*/  UIMAD UR35, UR35, 0x24, URZ ;  /* 0x00000024232378a4 */ /* 0x000fe2000f8e02ff */
[----:B------:R-:W5:Y:S01]  /*70d0*/  LDL.LU R38, [R1+0x7c] ;  /* 0x00007c0001267983 */ /* 0x000f620000300800 */
[----:B------:R-:W-:Y:S01]  /*70e0*/  UIMAD UR32, UR32, 0x23, URZ ;  /* 0x00000023202078a4 */ /* 0x000fe2000f8e02ff */
[----:B0-----:R-:W-:Y:S01]  /*70f0*/  IADD3 R9, P6, PT, R3, UR20, RZ ;  /* 0x0000001403097c10 */ /* 0x001fe2000ffde0ff */
[----:B------:R-:W-:Y:S02]  /*7100*/  UIMAD UR29, UR29, 0x22, URZ ;  /* 0x000000221d1d78a4 */ /* 0x000fe4000f8e02ff */
[----:B------:R-:W-:-:S02]  /*7110*/  UIMAD UR25, UR25, 0x21, URZ ;  /* 0x00000021191978a4 */ /* 0x000fc4000f8e02ff */
[----:B------:R-:W-:Y:S01]  /*7120*/  STL [R1+0x1044], R9 ;  /* 0x0010440901007387 */ /* 0x000fe20000100800 */
[----:B------:R-:W-:Y:S02]  /*7130*/  USHF.L.U32 UR17, UR17, 0x5, URZ ;  /* 0x0000000511117899 */ /* 0x000fe400080006ff */
[----:B------:R-:W-:Y:S01]  /*7140*/  UIMAD UR13, UR13, 0x1f, URZ ;  /* 0x0000001f0d0d78a4 */ /* 0x000fe2000f8e02ff */
[----:B------:R-:W5:Y:S01]  /*7150*/  LDL.LU R36, [R1+0x78] ;  /* 0x0000780001247983 */ /* 0x000f620000300800 */
[----:B------:R-:W-:Y:S01]  /*7160*/  LEA.HI.X.SX32 R7, R7, UR21, 0x1, P2 ;  /* 0x0000001507077c11 */ /* 0x000fe200090f0eff */
[----:B------:R-:W-:Y:S02]  /*7170*/  UIMAD UR6, UR6, 0x1e, URZ ;  /* 0x0000001e060678a4 */ /* 0x000fe4000f8e02ff */
[----:B------:R0:W-:Y:S01]  /*7180*/  STL [R1+0x1018], R8 ;  /* 0x0010180801007387 */ /* 0x0001e20000100800 */
[----:B------:R-:W-:Y:S01]  /*7190*/  LEA.HI.X.SX32 R6, R6, UR21, 0x1, P3 ;  /* 0x0000001506067c11 */ /* 0x000fe200098f0eff */
[----:B------:R-:W-:-:S02]  /*71a0*/  UIMAD UR10, UR10, 0x1d, URZ ;  /* 0x0000001d0a0a78a4 */ /* 0x000fc4000f8e02ff */
[----:B------:R-:W5:Y:S01]  /*71b0*/  LDL.LU R29, [R1+0x74] ;  /* 0x00007400011d7983 */ /* 0x000f620000300800 */
[----:B------:R-:W-:Y:S01]  /*71c0*/  LEA.HI.X.SX32 R5, R5, UR21, 0x1, P4 ;  /* 0x0000001505057c11 */ /* 0x000fe2000a0f0eff */
[----:B------:R-:W-:Y:S02]  /*71d0*/  UIMAD UR19, UR19, 0x1c, URZ ;  /* 0x0000001c131378a4 */ /* 0x000fe4000f8e02ff */
[----:B------:R-:W5:Y:S01]  /*71e0*/  LDL.LU R15, [R1+0x70] ;  /* 0x00007000010f7983 */ /* 0x000f620000300800 */
[----:B------:R-:W-:Y:S01]  /*71f0*/  UIMAD UR58, UR58, 0x1b, URZ ;  /* 0x0000001b3a3a78a4 */ /* 0x000fe2000f8e02ff */
[----:B0-----:R-:W-:Y:S01]  /*7200*/  IADD3 R8, P1, PT, R2, UR20, RZ ;  /* 0x0000001402087c10 */ /* 0x001fe2000ff3e0ff */
[----:B------:R-:W-:Y:S01]  /*7210*/  UIMAD UR57, UR57, 0x1a, URZ ;  /* 0x0000001a393978a4 */ /* 0x000fe2000f8e02ff */
[----:B------:R-:W-:Y:S01]  /*7220*/  LEA.HI.X.SX32 R4, R4, UR21, 0x1, P5 ;  /* 0x0000001504047c11 */ /* 0x000fe2000a8f0eff */
[----:B------:R-:W-:Y:S02]  /*7230*/  UIMAD UR55, UR55, 0x19, URZ ;  /* 0x00000019373778a4 */ /* 0x000fe4000f8e02ff */
[----:B------:R-:W-:Y:S01]  /*7240*/  STL [R1+0x104c], R8 ;  /* 0x00104c0801007387 */ /* 0x000fe20000100800 */
[----:B------:R-:W-:-:S02]  /*7250*/  UIMAD UR54, UR54, 0x18, URZ ;  /* 0x00000018363678a4 */ /* 0x000fc4000f8e02ff */
[----:B------:R-:W-:Y:S01]  /*7260*/  UIMAD UR52, UR52, 0x17, URZ ;  /* 0x00000017343478a4 */ /* 0x000fe2000f8e02ff */
[----:B------:R-:W5:Y:S01]  /*7270*/  LDL.LU R28, [R1+0x6c] ;  /* 0x00006c00011c7983 */ /* 0x000f620000300800 */
[----:B------:R-:W-:Y:S02]  /*7280*/  UIMAD UR51, UR51, 0x16, URZ ;  /* 0x00000016333378a4 */ /* 0x000fe4000f8e02ff */
[----:B------:R-:W-:Y:S01]  /*7290*/  UIMAD UR49, UR49, 0x15, URZ ;  /* 0x00000015313178a4 */ /* 0x000fe2000f8e02ff */
[----:B------:R-:W-:Y:S01]  /*72a0*/  STL [R1+0x1020], R7 ;  /* 0x0010200701007387 */ /* 0x000fe20000100800 */
[----:B------:R-:W-:Y:S02]  /*72b0*/  UIMAD UR48, UR48, 0x14, URZ ;  /* 0x00000014303078a4 */ /* 0x000fe4000f8e02ff */
[----:B------:R-:W-:Y:S01]  /*72c0*/  UIMAD UR46, UR46, 0x13, URZ ;  /* 0x000000132e2e78a4 */ /* 0x000fe2000f8e02ff */
[----:B------:R-:W5:Y:S01]  /*72d0*/  LDL.LU R40, [R1+0x68] ;  /* 0x0000680001287983 */ /* 0x000f620000300800 */
[----:B------:R-:W-:-:S02]  /*72e0*/  UIMAD UR45, UR45, 0x12, URZ ;  /* 0x000000122d2d78a4 */ /* 0x000fc4000f8e02ff */
[----:B------:R-:W-:Y:S01]  /*72f0*/  UIMAD UR41, UR41, 0x11, URZ ;  /* 0x00000011292978a4 */ /* 0x000fe2000f8e02ff */
[----:B------:R-:W-:Y:S01]  /*7300*/  STL [R1+0x1028], R6 ;  /* 0x0010280601007387 */ /* 0x000fe20000100800 */
[----:B------:R-:W-:Y:S02]  /*7310*/  USHF.L.U32 UR40, UR40, 0x4, URZ ;  /* 0x0000000428287899 */ /* 0x000fe400080006ff */
[----:B------:R-:W-:Y:S01]  /*7320*/  UIMAD UR38, UR38, 0xf, URZ ;  /* 0x0000000f262678a4 */ /* 0x000fe2000f8e02ff */
[----:B------:R2:W-:Y:S01]  /*7330*/  STL [R1+0x1030], R5 ;  /* 0x0010300501007387 */ /* 0x0005e20000100800 */
[----:B------:R-:W-:Y:S02]  /*7340*/  UIMAD UR36, UR36, 0xe, URZ ;  /* 0x0000000e242478a4 */ /* 0x000fe4000f8e02ff */
[----:B------:R-:W-:Y:S01]  /*7350*/  UIMAD UR34, UR34, 0xd, URZ ;  /* 0x0000000d222278a4 */ /* 0x000fe2000f8e02ff */
[----:B------:R-:W5:Y:S01]  /*7360*/  LDL.LU R56, [R1+0x64] ;  /* 0x0000640001387983 */ /* 0x000f620000300800 */
[----:B------:R-:W-:-:S02]  /*7370*/  UIMAD UR33, UR33, 0xc, URZ ;  /* 0x0000000c212178a4 */ /* 0x000fc4000f8e02ff */
[----:B------:R-:W-:Y:S01]  /*7380*/  UIMAD UR31, UR31, 0xb, URZ ;  /* 0x0000000b1f1f78a4 */ /* 0x000fe2000f8e02ff */
[----:B------:R-:W5:Y:S01]  /*7390*/  LDL.LU R57, [R1+0x60] ;  /* 0x0000600001397983 */ /* 0x000f620000300800 */
[----:B------:R-:W-:Y:S02]  /*73a0*/  UIMAD UR30, UR30, 0xa, URZ ;  /* 0x0000000a1e1e78a4 */ /* 0x000fe4000f8e02ff */
[----:B------:R-:W-:Y:S01]  /*73b0*/  UIMAD UR28, UR28, 0x9, URZ ;  /* 0x000000091c1c78a4 */ /* 0x000fe2000f8e02ff */
[----:B------:R-:W-:Y:S01]  /*73c0*/  STL [R1+0x1038], R4 ;  /* 0x0010380401007387 */ /* 0x000fe20000100800 */
[----:B------:R-:W-:Y:S02]  /*73d0*/  USHF.L.U32 UR26, UR26, 0x3, URZ ;  /* 0x000000031a1a7899 */ /* 0x000fe400080006ff */
[----:B------:R-:W-:Y:S01]  /*73e0*/  UIMAD UR24, UR24, 0x7, URZ ;  /* 0x00000007181878a4 */ /* 0x000fe2000f8e02ff */
[----:B------:R-:W5:Y:S01]  /*73f0*/  LDL.LU R27, [R1+0x5c] ;  /* 0x00005c00011b7983 */ /* 0x000f620000300800 */
[----:B------:R-:W-:-:S02]  /*7400*/  UIMAD UR18, UR18, 0x6, URZ ;  /* 0x00000006121278a4 */ /* 0x000fc4000f8e02ff */
[----:B------:R-:W-:Y:S01]  /*7410*/  UIMAD UR16, UR16, 0x5, URZ ;  /* 0x00000005101078a4 */ /* 0x000fe2000f8e02ff */
[----:B------:R-:W5:Y:S01]  /*7420*/  LDL.LU R48, [R1+0x58] ;  /* 0x0000580001307983 */ /* 0x000f620000300800 */
[----:B------:R-:W-:Y:S01]  /*7430*/  LEA.HI.X.SX32 R3, R3, UR21, 0x1, P6 ;  /* 0x0000001503037c11 */ /* 0x000fe2000b0f0eff */
[----:B------:R-:W-:Y:S01]  /*7440*/  USHF.L.U32 UR14, UR14, 0x2, URZ ;  /* 0x000000020e0e7899 */ /* 0x000fe200080006ff */
[----:B------:R-:W-:Y:S01]  /*7450*/  LEA.HI.X.SX32 R2, R2, UR21, 0x1, P1 ;  /* 0x0000001502027c11 */ /* 0x000fe200088f0eff */
[----:B------:R-:W-:Y:S01]  /*7460*/  UIMAD UR12, UR12, 0x3, URZ ;  /* 0x000000030c0c78a4 */ /* 0x000fe2000f8e02ff */
[----:B------:R-:W-:Y:S01]  /*7470*/  LEA.HI.X.SX32 R23, R23, UR23, 0x1, P0 ;  /* 0x0000001717177c11 */ /* 0x000fe200080f0eff */
[----:B------:R5:W-:Y:S01]  /*7480*/  STL [R1+0x1040], R3 ;  /* 0x0010400301007387 */ /* 0x000be20000100800 */
[----:B------:R-:W-:Y:S01]  /*7490*/  USHF.L.U32 UR11, UR11, 0x1, URZ ;  /* 0x000000010b0b7899 */ /* 0x000fe200080006ff */
[----:B------:R-:W0:Y:S02]  /*74a0*/  LDCU UR22, c[0x0][0x3a8] ;  /* 0x00007500ff1677ac */ /* 0x000e240008000800 */
[----:B------:R-:W5:Y:S04]  /*74b0*/  LDL.LU R11, [R1+0x54] ;  /* 0x00005400010b7983 */ /* 0x000f680000300800 */
[----:B------:R1:W-:Y:S04]  /*74c0*/  STL [R1+0x1048], R2 ;  /* 0x0010480201007387 */ /* 0x0003e80000100800 */
[----:B------:R-:W5:Y:S04]  /*74d0*/  LDL.LU R14, [R1+0x50] ;  /* 0x00005000010e7983 */ /* 0x000f680000300800 */
[----:B------:R0:W-:Y:S01]  /*74e0*/  STL [R1+0x2a9c], R23 ;  /* 0x002a9c1701007387 */ /* 0x0001e20000100800 */
[----:B----4-:R-:W-:-:S03]  /*74f0*/  IMAD R33, R17, UR67, RZ ;  /* 0x0000004311217c24 */ /* 0x010fc6000f8e02ff */
[----:B------:R-:W4:Y:S04]  /*7500*/  LDL.LU R17, [R1+0x4c] ;  /* 0x00004c0001117983 */ /* 0x000f280000300800 */
[----:B------:R-:W4:Y:S01]  /*7510*/  LDL.LU R19, [R1+0x48] ;  /* 0x0000480001137983 */ /* 0x000f220000300800 */
[----:B--2---:R-:W-:Y:S02]  /*7520*/  IMAD R5, R31, UR67, RZ ;  /* 0x000000431f057c24 */ /* 0x004fe4000f8e02ff */
[----:B---3--:R-:W-:Y:S02]  /*7530*/  IMAD R31, R20, UR67, RZ ;  /* 0x00000043141f7c24 */ /* 0x008fe4000f8e02ff */
[----:B------:R-:W2:Y:S01]  /*7540*/  LDL.LU R20, [R1+0x44] ;  /* 0x0000440001147983 */ /* 0x000ea20000300800 */
[----:B-----5:R-:W-:-:S02]  /*7550*/  IMAD R3, R36, UR67, RZ ;  /* 0x0000004324037c24 */ /* 0x020fc4000f8e02ff */
[----:B------:R-:W-:Y:S02]  /*7560*/  IMAD R9, R29, UR67, RZ ;  /* 0x000000431d097c24 */ /* 0x000fe4000f8e02ff */
[----:B------:R-:W3:Y:S04]  /*7570*/  LDL.LU R29, [R1+0x40] ;  /* 0x00004000011d7983 */ /* 0x000ee80000300800 */
[----:B------:R-:W5:Y:S04]  /*7580*/  LDL.LU R30, [R1+0x3c] ;  /* 0x00003c00011e7983 */ /* 0x000f680000300800 */
[----:B------:R-:W2:Y:S04]  /*7590*/  LDL.LU R36, [R1+0x38] ;  /* 0x0000380001247983 */ /* 0x000ea80000300800 */
[----:B------:R-:W2:Y:S01]  /*75a0*/  LDL.LU R37, [R1+0x34] ;  /* 0x0000340001257983 */ /* 0x000ea20000300800 */
[----:B-1----:R-:W-:-:S03]  /*75b0*/  IMAD R2, R40, UR67, RZ ;  /* 0x0000004328027c24 */ /* 0x002fc6000f8e02ff */
[----:B------:R-:W2:Y:S04]  /*75c0*/  LDL.LU R40, [R1+0x30] ;  /* 0x0000300001287983 */ /* 0x000ea80000300800 */
[----:B------:R-:W2:Y:S04]  /*75d0*/  LDL.LU R45, [R1+0x2c] ;  /* 0x00002c00012d7983 */ /* 0x000ea80000300800 */
[----:B------:R-:W2:Y:S01]  /*75e0*/  LDL.LU R47, [R1+0x28] ;  /* 0x00002800012f7983 */ /* 0x000ea20000300800 */
[----:B------:R-:W-:Y:S02]  /*75f0*/  IMAD R4, R56, UR67, RZ ;  /* 0x0000004338047c24 */ /* 0x000fe4000f8e02ff */
[----:B------:R-:W-:-:S02]  /*7600*/  IMAD R6, R57, UR67, RZ ;  /* 0x0000004339067c24 */ /* 0x000fc4000f8e02ff */
[----:B------:R-:W-:Y:S02]  /*7610*/  IMAD R8, R48, UR67, RZ ;  /* 0x0000004330087c24 */ /* 0x000fe4000f8e02ff */
[----:B------:R-:W2:Y:S01]  /*7620*/  LDL.LU R48, [R1+0x24] ;  /* 0x0000240001307983 */ /* 0x000ea20000300800 */
[----:B------:R-:W-:-:S03]  /*7630*/  IMAD R7, R27, UR67, RZ ;  /* 0x000000431b077c24 */ /* 0x000fc6000f8e02ff */
[----:B------:R-:W2:Y:S04]  /*7640*/  LDL.LU R56, [R1+0x1c] ;  /* 0x00001c0001387983 */ /* 0x000ea80000300800 */
[----:B------:R-:W3:Y:S04]  /*7650*/  LDL.LU R57, [R1+0x18] ;  /* 0x0000180001397983 */ /* 0x000ee80000300800 */
[----:B------:R-:W4:Y:S04]  /*7660*/  LDL.LU R27, [R1+0x14] ;  /* 0x00001400011b7983 */ /* 0x000f280000300800 */
[----:B0-----:R-:W5:Y:S04]  /*7670*/  LDL.LU R23, [R1+0x10] ;  /* 0x0000100001177983 */ /* 0x001f680000300800 */
[----:B------:R-:W5:Y:S04]  /*7680*/  LDL.LU R24, [R1+0xc] ;  /* 0x00000c0001187983 */ /* 0x000f680000300800 */
[----:B------:R-:W5:Y:S01]  /*7690*/  LDL.LU R16, [R1+0x4] ;  /* 0x0000040001107983 */ /* 0x000f620000300800 */
[----:B--2---:R-:W-:-:S02]  /*76a0*/  IMAD R56, R56, UR67, RZ ;  /* 0x0000004338387c24 */ /* 0x004fc4000f8e02ff */
[----:B---3--:R-:W-:-:S03]  /*76b0*/  IMAD R57, R57, UR67, RZ ;  /* 0x0000004339397c24 */ /* 0x008fc6000f8e02ff */
[----:B------:R0:W-:Y:S01]  /*76c0*/  STL [R1+0x68], R56 ;  /* 0x0000683801007387 */ /* 0x0001e20000100800 */
[----:B----4-:R-:W-:-:S03]  /*76d0*/  IMAD R27, R27, UR67, RZ ;  /* 0x000000431b1b7c24 */ /* 0x010fc6000f8e02ff */
[----:B0-----:R-:W2:Y:S04]  /*76e0*/  LDL.LU R56, [R1+0x2ad8] ;  /* 0x002ad80001387983 */ /* 0x001ea80000300800 */
[----:B------:R0:W-:Y:S04]  /*76f0*/  STL [R1+0x6c], R57 ;  /* 0x00006c3901007387 */ /* 0x0001e80000100800 */
[----:B0-----:R-:W3:Y:S04]  /*7700*/  LDL.LU R57, [R1+0x2ad4] ;  /* 0x002ad40001397983 */ /* 0x001ee80000300800 */
[----:B------:R0:W-:Y:S04]  /*7710*/  STL [R1+0x74], R27 ;  /* 0x0000741b01007387 */ /* 0x0001e80000100800 */
[----:B0-----:R-:W4:Y:S01]  /*7720*/  LDL.LU R27, [R1+0x2ad0] ;  /* 0x002ad000011b7983 */ /* 0x001f220000300800 */
[----:B-----5:R-:W-:-:S03]  /*7730*/  IMAD R23, R23, UR67, RZ ;  /* 0x0000004317177c24 */ /* 0x020fc6000f8e02ff */
[----:B------:R-:W-:Y:S04]  /*7740*/  STL [R1+0x60], R0 ;  /* 0x0000600001007387 */ /* 0x000fe80000100800 */
[----:B------:R0:W-:Y:S02]  /*7750*/  STL [R1+0x78], R23 ;  /* 0x0000781701007387 */ /* 0x0001e40000100800 */
[----:B0-----:R-:W-:Y:S02]  /*7760*/  IMAD R23, R24, UR67, RZ ;  /* 0x0000004318177c24 */ /* 0x001fe4000f8e02ff */
[----:B------:R-:W-:-:S03]  /*7770*/  IMAD R24, R16, UR67, RZ ;  /* 0x0000004310187c24 */ /* 0x000fc6000f8e02ff */
[----:B------:R-:W-:Y:S04]  /*7780*/  STL [R1+0x80], R23 ;  /* 0x0000801701007387 */ /* 0x000fe80000100800 */
[----:B------:R0:W-:Y:S01]  /*7790*/  STL [R1+0x84], R24 ;  /* 0x0000841801007387 */ /* 0x0001e20000100800 */
[----:B------:R-:W-:Y:S02]  /*77a0*/  IMAD R10, R10, UR67, RZ ;  /* 0x000000430a0a7c24 */ /* 0x000fe4000f8e02ff */
[----:B------:R-:W-:Y:S02]  /*77b0*/  IMAD R21, R21, UR67, RZ ;  /* 0x0000004315157c24 */ /* 0x000fe4000f8e02ff */
[----:B0-----:R-:W-:Y:S02]  /*77c0*/  IMAD R24, R60, UR67, RZ ;  /* 0x000000433c187c24 */ /* 0x001fe4000f8e02ff */
[----:B------:R-:W-:-:S02]  /*77d0*/  IMAD R18, R18, UR67, RZ ;  /* 0x0000004312127c24 */ /* 0x000fc4000f8e02ff */
[----:B------:R-:W-:Y:S02]  /*77e0*/  IMAD R38, R38, UR67, RZ ;  /* 0x0000004326267c24 */ /* 0x000fe4000f8e02ff */
[----:B------:R-:W-:Y:S02]  /*77f0*/  IMAD R15, R15, UR67, RZ ;  /* 0x000000430f0f7c24 */ /* 0x000fe4000f8e02ff */
[----:B------:R-:W-:Y:S02]  /*7800*/  IMAD R28, R28, UR67, RZ ;  /* 0x000000431c1c7c24 */ /* 0x000fe4000f8e02ff */
[----:B------:R-:W-:Y:S02]  /*7810*/  IMAD R11, R11, UR67, RZ ;  /* 0x000000430b0b7c24 */ /* 0x000fe4000f8e02ff */
[----:B------:R-:W-:Y:S02]  /*7820*/  IMAD R14, R14, UR67, RZ ;  /* 0x000000430e0e7c24 */ /* 0x000fe4000f8e02ff */
[----:B------:R-:W-:-:S02]  /*7830*/  IMAD R17, R17, UR67, RZ ;  /* 0x0000004311117c24 */ /* 0x000fc4000f8e02ff */
[----:B------:R-:W-:Y:S02]  /*7840*/  IMAD R19, R19, UR67, RZ ;  /* 0x0000004313137c24 */ /* 0x000fe4000f8e02ff */
[----:B------:R-:W-:Y:S02]  /*7850*/  IMAD R20, R20, UR67, RZ ;  /* 0x0000004314147c24 */ /* 0x000fe4000f8e02ff */
[----:B---3--:R-:W-:Y:S02]  /*7860*/  IMAD R23, R57, UR67, RZ ;  /* 0x0000004339177c24 */ /* 0x008fe4000f8e02ff */
[----:B------:R-:W-:Y:S02]  /*7870*/  IMAD.MOV.U32 R57, RZ, RZ, R0 ;  /* 0x000000ffff397224 */ /* 0x000fe400078e0000 */
[----:B------:R-:W-:Y:S02]  /*7880*/  IMAD R0, R55, UR67, RZ ;  /* 0x0000004337007c24 */ /* 0x000fe4000f8e02ff */
[----:B----4-:R-:W-:-:S05]  /*7890*/  IMAD R16, R27, UR67, RZ ;  /* 0x000000431b107c24 */ /* 0x010fca000f8e02ff */
[----:B------:R2:W-:Y:S04]  /*78a0*/  STL [R1+0x8c], R16 ;  /* 0x00008c1001007387 */ /* 0x0005e80000100800 */
[----:B------:R0:W-:Y:S01]  /*78b0*/  STL [R1+0x94], R23 ;  /* 0x0000941701007387 */ /* 0x0001e20000100800 */
[----:B--2---:R-:W-:Y:S02]  /*78c0*/  IMAD R16, R56, UR67, RZ ;  /* 0x0000004338107c24 */ /* 0x004fe4000f8e02ff */
[----:B0-----:R-:W-:-:S03]  /*78d0*/  IMAD R23, R53, UR67, RZ ;  /* 0x0000004335177c24 */ /* 0x001fc6000f8e02ff */
[----:B------:R0:W-:Y:S04]  /*78e0*/  STL [R1+0x98], R16 ;  /* 0x0000981001007387 */ /* 0x0001e80000100800 */
[----:B------:R1:W-:Y:S01]  /*78f0*/  STL [R1+0xa0], R0 ;  /* 0x0000a00001007387 */ /* 0x0003e20000100800 */
[----:B0-----:R-:W-:-:S03]  /*7900*/  IMAD R16, R50, UR67, RZ ;  /* 0x0000004332107c24 */ /* 0x001fc6000f8e02ff */
[----:B------:R0:W-:Y:S01]  /*7910*/  STL [R1+0xa4], R23 ;  /* 0x0000a41701007387 */ /* 0x0001e20000100800 */
[----:B-1----:R-:W-:-:S03]  /*7920*/  IMAD R0, R51, UR67, RZ ;  /* 0x0000004333007c24 */ /* 0x002fc6000f8e02ff */
[----:B------:R1:W-:Y:S01]  /*7930*/  STL [R1+0xac], R16 ;  /* 0x0000ac1001007387 */ /* 0x0003e20000100800 */
[----:B0-----:R-:W-:-:S03]  /*7940*/  IMAD R23, R54, UR67, RZ ;  /* 0x0000004336177c24 */ /* 0x001fc6000f8e02ff */
[----:B------:R-:W-:Y:S01]  /*7950*/  STL [R1+0xb4], R0 ;  /* 0x0000b40001007387 */ /* 0x000fe20000100800 */
[----:B-1----:R-:W-:-:S03]  /*7960*/  IMAD R16, R52, UR67, RZ ;  /* 0x0000004334107c24 */ /* 0x002fc6000f8e02ff */
[----:B------:R-:W-:Y:S01]  /*7970*/  STL [R1+0xb8], R23 ;  /* 0x0000b81701007387 */ /* 0x000fe20000100800 */
[----:B------:R-:W-:-:S03]  /*7980*/  IMAD R27, R61, UR67, RZ ;  /* 0x000000433d1b7c24 */ /* 0x000fc6000f8e02ff */
[----:B------:R-:W-:Y:S04]  /*7990*/  STL [R1+0x2aa0], R23 ;  /* 0x002aa01701007387 */ /* 0x000fe80000100800 */
[----:B------:R-:W-:Y:S04]  /*79a0*/  STL [R1+0xc0], R16 ;  /* 0x0000c01001007387 */ /* 0x000fe80000100800 */
[----:B------:R0:W-:Y:S04]  /*79b0*/  STL [R1+0x2aa4], R16 ;  /* 0x002aa41001007387 */ /* 0x0001e80000100800 */
[----:B------:R-:W-:Y:S01]  /*79c0*/  STL [R1+0xc4], R27 ;  /* 0x0000c41b01007387 */ /* 0x000fe20000100800 */
[----:B0-----:R-:W-:-:S03]  /*79d0*/  IMAD R16, R59, UR67, RZ ;  /* 0x000000433b107c24 */ /* 0x001fc6000f8e02ff */
[----:B------:R-:W-:Y:S04]  /*79e0*/  STL [R1+0x2aa8], R27 ;  /* 0x002aa81b01007387 */ /* 0x000fe80000100800 */
[----:B------:R0:W-:Y:S01]  /*79f0*/  STL [R1+0xd8], R16 ;  /* 0x0000d81001007387 */ /* 0x0001e20000100800 */
[----:B------:R-:W-:-:S03]  /*7a00*/  IMAD R0, R58, UR67, RZ ;  /* 0x000000433a007c24 */ /* 0x000fc6000f8e02ff */
[----:B------:R1:W-:Y:S01]  /*7a10*/  STL [R1+0x2aac], R10 ;  /* 0x002aac0a01007387 */ /* 0x0003e20000100800 */
[----:B0-----:R-:W-:-:S03]  /*7a20*/  SHF.R.S32.HI R16, RZ, 0x1f, R10 ;  /* 0x0000001fff107819 */ /* 0x001fc6000001140a */
[----:B------:R-:W-:Y:S01]  /*7a30*/  STL [R1+0xcc], R24 ;  /* 0x0000cc1801007387 */ /* 0x000fe20000100800 */
[----:B-1----:R-:W-:-:S03]  /*7a40*/  SHF.R.S32.HI R10, RZ, 0x1f, R21 ;  /* 0x0000001fff0a7819 */ /* 0x002fc60000011415 */
[----:B------:R-:W-:Y:S04]  /*7a50*/  STL [R1+0x58], R16 ;  /* 0x0000581001007387 */ /* 0x000fe80000100800 */
[----:B------:R-:W-:Y:S04]  /*7a60*/  STL [R1+0x2ab0], R24 ;  /* 0x002ab01801007387 */ /* 0x000fe80000100800 */
[----:B------:R-:W-:Y:S04]  /*7a70*/  STL [R1+0x2ab4], R21 ;  /* 0x002ab41501007387 */ /* 0x000fe80000100800 */
[----:B------:R0:W-:Y:S04]  /*7a80*/  STL [R1+0x54], R10 ;  /* 0x0000540a01007387 */ /* 0x0001e80000100800 */
[----:B------:R-:W-:Y:S04]  /*7a90*/  STL [R1+0xd4], R0 ;  /* 0x0000d40001007387 */ /* 0x000fe80000100800 */
[----:B------:R1:W-:Y:S01]  /*7aa0*/  STL [R1+0x2ab8], R0 ;  /* 0x002ab80001007387 */ /* 0x0003e20000100800 */
[----:B0-----:R-:W-:-:S03]  /*7ab0*/  SHF.R.S32.HI R10, RZ, 0x1f, R18 ;  /* 0x0000001fff0a7819 */ /* 0x001fc60000011412 */
[----:B------:R-:W-:Y:S01]  /*7ac0*/  STL [R1+0x2abc], R33 ;  /* 0x002abc2101007387 */ /* 0x000fe20000100800 */
[----:B-1----:R-:W-:-:S05]  /*7ad0*/  SHF.R.S32.HI R0, RZ, 0x1f, R33 ;  /* 0x0000001fff007819 */ /* 0x002fca0000011421 */
[----:B------:R0:W-:Y:S04]  /*7ae0*/  STL [R1+0x50], R0 ;  /* 0x0000500001007387 */ /* 0x0001e80000100800 */
[----:B------:R-:W-:Y:S04]  /*7af0*/  STL [R1+0x2ac0], R18 ;  /* 0x002ac01201007387 */ /* 0x000fe80000100800 */
[----:B------:R-:W-:Y:S01]  /*7b00*/  STL [R1+0x4c], R10 ;  /* 0x00004c0a01007387 */ /* 0x000fe20000100800 */
[----:B0-----:R-:W-:-:S03]  /*7b10*/  SHF.R.S32.HI R0, RZ, 0x1f, R5 ;  /* 0x0000001fff007819 */ /* 0x001fc60000011405 */
[----:B------:R0:W-:Y:S04]  /*7b20*/  STL [R1+0x2ac4], R5 ;  /* 0x002ac40501007387 */ /* 0x0001e80000100800 */
[----:B------:R1:W-:Y:S01]  /*7b30*/  STL [R1+0x48], R0 ;  /* 0x0000480001007387 */ /* 0x0003e20000100800 */
[----:B0-----:R-:W-:-:S03]  /*7b40*/  SHF.R.S32.HI R5, RZ, 0x1f, R31 ;  /* 0x0000001fff057819 */ /* 0x001fc6000001141f */
[----:B------:R-:W-:Y:S01]  /*7b50*/  STL [R1+0x2a88], R31 ;  /* 0x002a881f01007387 */ /* 0x000fe20000100800 */
[----:B-1----:R-:W-:-:S03]  /*7b60*/  SHF.R.S32.HI R0, RZ, 0x1f, R38 ;  /* 0x0000001fff007819 */ /* 0x002fc60000011426 */
[----:B------:R0:W-:Y:S04]  /*7b70*/  STL [R1+0x44], R5 ;  /* 0x0000440501007387 */ /* 0x0001e80000100800 */
[----:B------:R-:W-:Y:S04]  /*7b80*/  STL [R1+0x2a8c], R38 ;  /* 0x002a8c2601007387 */ /* 0x000fe80000100800 */
[----:B------:R1:W-:Y:S01]  /*7b90*/  STL [R1+0x40], R0 ;  /* 0x0000400001007387 */ /* 0x0003e20000100800 */
[----:B0-----:R-:W-:-:S03]  /*7ba0*/  SHF.R.S32.HI R5, RZ, 0x1f, R3 ;  /* 0x0000001fff057819 */ /* 0x001fc60000011403 */
[----:B------:R0:W-:Y:S01]  /*7bb0*/  STL [R1+0x2ac8], R3 ;  /* 0x002ac80301007387 */ /* 0x0001e20000100800 */
[----:B-1----:R-:W-:-:S03]  /*7bc0*/  SHF.R.S32.HI R0, RZ, 0x1f, R9 ;  /* 0x0000001fff007819 */ /* 0x002fc60000011409 */
[----:B------:R1:W-:Y:S01]  /*7bd0*/  STL [R1+0x3c], R5 ;  /* 0x00003c0501007387 */ /* 0x0003e20000100800 */
[----:B0-----:R-:W-:-:S03]  /*7be0*/  SHF.R.S32.HI R3, RZ, 0x1f, R15 ;  /* 0x0000001fff037819 */ /* 0x001fc6000001140f */
[----:B------:R-:W-:Y:S04]  /*7bf0*/  STL [R1+0x2a84], R9 ;  /* 0x002a840901007387 */ /* 0x000fe80000100800 */
[----:B------:R0:W-:Y:S01]  /*7c00*/  STL [R1+0x38], R0 ;  /* 0x0000380001007387 */ /* 0x0001e20000100800 */
[----:B-1----:R-:W-:-:S03]  /*7c10*/  SHF.R.S32.HI R5, RZ, 0x1f, R2 ;  /* 0x0000001fff057819 */ /* 0x002fc60000011402 */
[----:B------:R-:W-:Y:S01]  /*7c20*/  STL [R1+0x2acc], R15 ;  /* 0x002acc0f01007387 */ /* 0x000fe20000100800 */
[----:B0-----:R-:W-:-:S03]  /*7c30*/  SHF.R.S32.HI R0, RZ, 0x1f, R28 ;  /* 0x0000001fff007819 */ /* 0x001fc6000001141c */
[----:B------:R0:W-:Y:S04]  /*7c40*/  STL [R1+0x34], R3 ;  /* 0x0000340301007387 */ /* 0x0001e80000100800 */
[----:B------:R1:W-:Y:S01]  /*7c50*/  STL [R1+0x30], R0 ;  /* 0x0000300001007387 */ /* 0x0003e20000100800 */
[----:B0-----:R-:W-:-:S03]  /*7c60*/  SHF.R.S32.HI R3, RZ, 0x1f, R4 ;  /* 0x0000001fff037819 */ /* 0x001fc60000011404 */
[----:B------:R0:W-:Y:S01]  /*7c70*/  STL [R1+0x2c], R5 ;  /* 0x00002c0501007387 */ /* 0x0001e20000100800 */
[----:B-1----:R-:W-:-:S03]  /*7c80*/  SHF.R.S32.HI R0, RZ, 0x1f, R6 ;  /* 0x0000001fff007819 */ /* 0x002fc60000011406 */
[----:B------:R1:W-:Y:S04]  /*7c90*/  STL [R1+0x28], R3 ;  /* 0x0000280301007387 */ /* 0x0003e80000100800 */
[----:B------:R2:W-:Y:S01]  /*7ca0*/  STL [R1+0x24], R0 ;  /* 0x0000240001007387 */ /* 0x0005e20000100800 */
[----:B0-----:R-:W-:Y:S02]  /*7cb0*/  SHF.R.S32.HI R5, RZ, 0x1f, R7 ;  /* 0x0000001fff057819 */ /* 0x001fe40000011407 */
[----:B-1----:R-:W-:-:S03]  /*7cc0*/  SHF.R.S32.HI R3, RZ, 0x1f, R8 ;  /* 0x0000001fff037819 */ /* 0x002fc60000011408 */
[----:B------:R0:W-:Y:S01]  /*7cd0*/  STL [R1+0x20], R5 ;  /* 0x0000200501007387 */ /* 0x0001e20000100800 */
[----:B--2---:R-:W-:-:S03]  /*7ce0*/  SHF.R.S32.HI R0, RZ, 0x1f, R11 ;  /* 0x0000001fff007819 */ /* 0x004fc6000001140b */
        /* <DEDUP_REMOVED lines=10> */
[----:B------:R-:W-:Y:S01]  /*7d90*/  STL [R1+0x8], R5 ;  /* 0x0000080501007387 */ /* 0x000fe20000100800 */
[----:B--2---:R-:W-:-:S03]  /*7da0*/  SHF.R.S32.HI R0, RZ, 0x1f, R20 ;  /* 0x0000001fff007819 */ /* 0x004fc60000011414 */
[----:B------:R0:W-:Y:S04]  /*7db0*/  STL [R1+0x4], R3 ;  /* 0x0000040301007387 */ /* 0x0001e80000100800 */
[----:B0-----:R-:W2:Y:S04]  /*7dc0*/  LDL R3, [R1+0x68] ;  /* 0x0000680001037983 */ /* 0x001ea80000100800 */
[----:B------:R0:W-:Y:S04]  /*7dd0*/  STL [R1], R0 ;  /* 0x0000000001007387 */ /* 0x0001e80000100800 */
[----:B------:R-:W3:Y:S04]  /*7de0*/  LDL R5, [R1+0x6c] ;  /* 0x00006c0001057983 */ /* 0x000ee80000100800 */
[----:B------:R-:W4:Y:S04]  /*7df0*/  LDL R31, [R1+0x74] ;  /* 0x00007400011f7983 */ /* 0x000f280000100800 */
[----:B------:R-:W5:Y:S04]  /*7e00*/  LDL R18, [R1+0x78] ;  /* 0x0000780001127983 */ /* 0x000f680000100800 */
[----:B------:R-:W5:Y:S04]  /*7e10*/  LDL R33, [R1+0x80] ;  /* 0x0000800001217983 */ /* 0x000f680000100800 */
[----:B0-----:R-:W5:Y:S04]  /*7e20*/  LDL R0, [R1+0x84] ;  /* 0x0000840001007983 */ /* 0x001f680000100800 */
[----:B------:R-:W5:Y:S04]  /*7e30*/  LDL R21, [R1+0x8c] ;  /* 0x00008c0001157983 */ /* 0x000f680000100800 */
[----:B------:R-:W5:Y:S04]  /*7e40*/  LDL R24, [R1+0x94] ;  /* 0x0000940001187983 */ /* 0x000f680000100800 */
[----:B------:R-:W5:Y:S04]  /*7e50*/  LDL R10, [R1+0x98] ;  /* 0x00009800010a7983 */ /* 0x000f680000100800 */
[----:B------:R-:W5:Y:S04]  /*7e60*/  LDL R27, [R1+0xa0] ;  /* 0x0000a000011b7983 */ /* 0x000f680000100800 */
[----:B------:R-:W5:Y:S04]  /*7e70*/  LDL R9, [R1+0xa4] ;  /* 0x0000a40001097983 */ /* 0x000f680000100800 */
[----:B------:R-:W5:Y:S04]  /*7e80*/  LDL R16, [R1+0xac] ;  /* 0x0000ac0001107983 */ /* 0x000f680000100800 */
[----:B------:R-:W5:Y:S01]  /*7e90*/  LDL R23, [R1+0xb4] ;  /* 0x0000b40001177983 */ /* 0x000f620000100800 */
[----:B------:R-:W-:-:S05]  /*7ea0*/  IMAD R43, R43, UR67, RZ ;  /* 0x000000432b2b7c24 */ /* 0x000fca000f8e02ff */
[----:B------:R-:W-:Y:S01]  /*7eb0*/  SHF.R.S32.HI R38, RZ, 0x1f, R43 ;  /* 0x0000001fff267819 */ /* 0x000fe2000001142b */
[----:B------:R-:W-:-:S04]  /*7ec0*/  IMAD R45, R45, UR67, RZ ;  /* 0x000000432d2d7c24 */ /* 0x000fc8000f8e02ff */
[----:B------:R0:W-:Y:S01]  /*7ed0*/  STL [R1+0x5c], R38 ;  /* 0x00005c2601007387 */ /* 0x0001e20000100800 */
[----:B------:R-:W-:Y:S01]  /*7ee0*/  IMAD R46, R46, UR67, RZ ;  /* 0x000000432e2e7c24 */ /* 0x000fe2000f8e02ff */
[----:B0-----:R-:W-:-:S05]  /*7ef0*/  SHF.R.S32.HI R38, RZ, 0x1f, R44 ;  /* 0x0000001fff267819 */ /* 0x001fca000001142c */
        /* <DEDUP_REMOVED lines=14> */
[----:B0-----:R-:W-:Y:S01]  /*7fe0*/  SHF.R.S32.HI R38, RZ, 0x1f, R49 ;  /* 0x0000001fff267819 */ /* 0x001fe20000011431 */
[----:B------:R-:W-:-:S04]  /*7ff0*/  IMAD.MOV.U32 R15, RZ, RZ, R57 ;  /* 0x000000ffff0f7224 */ /* 0x000fc800078e0039 */
[----:B------:R0:W-:Y:S01]  /*8000*/  STL [R1+0x9c], R38 ;  /* 0x00009c2601007387 */ /* 0x0001e20000100800 */
[----:B------:R-:W-:Y:S02]  /*8010*/  SHF.R.S32.HI R15, RZ, 0x1f, R15 ;  /* 0x0000001fff0f7819 */ /* 0x000fe4000001140f */
[----:B0-----:R-:W-:-:S05]  /*8020*/  SHF.R.S32.HI R38, RZ, 0x1f, R35 ;  /* 0x0000001fff267819 */ /* 0x001fca0000011423 */
[----:B------:R0:W-:Y:S02]  /*8030*/  STL [R1+0xa8], R38 ;  /* 0x0000a82601007387 */ /* 0x0001e40000100800 */
[----:B0-----:R-:W-:-:S05]  /*8040*/  SHF.R.S32.HI R38, RZ, 0x1f, R41 ;  /* 0x0000001fff267819 */ /* 0x001fca0000011429 */
[----:B------:R0:W-:Y:S04]  /*8050*/  STL [R1+0xb0], R38 ;  /* 0x0000b02601007387 */ /* 0x0001e80000100800 */
[----:B0-----:R-:W5:Y:S04]  /*8060*/  LDL.LU R38, [R1+0x58] ;  /* 0x0000580001267983 */ /* 0x001f680000300800 */
[----:B------:R0:W-:Y:S04]  /*8070*/  STL [R1+0xbc], R15 ;  /* 0x0000bc0f01007387 */ /* 0x0001e80000100800 */
[----:B0-----:R-:W5:Y:S01]  /*8080*/  LDL.LU R15, [R1+0x2acc] ;  /* 0x002acc00010f7983 */ /* 0x001f620000300800 */
[----:B--2---:R-:W-:-:S05]  /*8090*/  SHF.R.S32.HI R3, RZ, 0x1f, R3 ;  /* 0x0000001fff037819 */ /* 0x004fca0000011403 */
[----:B------:R0:W-:Y:S01]  /*80a0*/  STL [R1+0xc8], R3 ;  /* 0x0000c80301007387 */ /* 0x0001e20000100800 */
[----:B---3--:R-:W-:Y:S02]  /*80b0*/  SHF.R.S32.HI R5, RZ, 0x1f, R5 ;  /* 0x0000001fff057819 */ /* 0x008fe40000011405 */
[----:B----4-:R-:W-:Y:S01]  /*80c0*/  SHF.R.S32.HI R31, RZ, 0x1f, R31 ;  /* 0x0000001fff1f7819 */ /* 0x010fe2000001141f */
[----:B0-----:R-:W2:Y:S01]  /*80d0*/  LDL.LU R3, [R1+0x2ac8] ;  /* 0x002ac80001037983 */ /* 0x001ea20000300800 */
[----:B-----5:R-:W-:-:S03]  /*80e0*/  SHF.R.S32.HI R18, RZ, 0x1f, R18 ;  /* 0x0000001fff127819 */ /* 0x020fc60000011412 */
[----:B------:R0:W-:Y:S01]  /*80f0*/  STL [R1+0xd0], R5 ;  /* 0x0000d00501007387 */ /* 0x0001e20000100800 */
[----:B------:R-:W-:Y:S02]  /*8100*/  SHF.R.S32.HI R33, RZ, 0x1f, R33 ;  /* 0x0000001fff217819 */ /* 0x000fe40000011421 */
[----:B------:R-:W-:Y:S01]  /*8110*/  SHF.R.S32.HI R0, RZ, 0x1f, R0 ;  /* 0x0000001fff007819 */ /* 0x000fe20000011400 */
[----:B0-----:R-:W3:Y:S01]  /*8120*/  LDL.LU R5, [R1+0x2ac4] ;  /* 0x002ac40001057983 */ /* 0x001ee20000300800 */
[----:B------:R-:W-:-:S03]  /*8130*/  SHF.R.S32.HI R21, RZ, 0x1f, R21 ;  /* 0x0000001fff157819 */ /* 0x000fc60000011415 */
[----:B------:R0:W-:Y:S01]  /*8140*/  STL [R1+0xdc], R31 ;  /* 0x0000dc1f01007387 */ /* 0x0001e20000100800 */
[----:B------:R-:W-:Y:S02]  /*8150*/  SHF.R.S32.HI R24, RZ, 0x1f, R24 ;  /* 0x0000001fff187819 */ /* 0x000fe40000011418 */
[----:B------:R-:W-:Y:S01]  /*8160*/  SHF.R.S32.HI R10, RZ, 0x1f, R10 ;  /* 0x0000001fff0a7819 */ /* 0x000fe2000001140a */
[----:B0-----:R-:W4:Y:S04]  /*8170*/  LDL.LU R31, [R1+0x54] ;  /* 0x00005400011f7983 */ /* 0x001f280000300800 */
[----:B------:R0:W-:Y:S01]  /*8180*/  STL [R1+0xe0], R18 ;  /* 0x0000e01201007387 */ /* 0x0001e20000100800 */
[----:B------:R-:W-:-:S03]  /*8190*/  SHF.R.S32.HI R27, RZ, 0x1f, R27 ;  /* 0x0000001fff1b7819 */ /* 0x000fc6000001141b */
[----:B0-----:R-:W5:Y:S04]  /*81a0*/  LDL.LU R18, [R1+0x2ac0] ;  /* 0x002ac00001127983 */ /* 0x001f680000300800 */
[----:B------:R0:W-:Y:S01]  /*81b0*/  STL [R1+0xe4], R33 ;  /* 0x0000e42101007387 */ /* 0x0001e20000100800 */
[----:B------:R-:W-:-:S03]  /*81c0*/  SHF.R.S32.HI R9, RZ, 0x1f, R9 ;  /* 0x0000001fff097819 */ /* 0x000fc60000011409 */
[----:B0-----:R-:W2:Y:S04]  /*81d0*/  LDL.LU R33, [R1+0x2abc] ;  /* 0x002abc0001217983 */ /* 0x001ea80000300800 */
[----:B------:R0:W-:Y:S01]  /*81e0*/  STL [R1+0xe8], R0 ;  /* 0x0000e80001007387 */ /* 0x0001e20000100800 */
[----:B------:R-:W-:-:S03]  /*81f0*/  SHF.R.S32.HI R16, RZ, 0x1f, R16 ;  /* 0x0000001fff107819 */ /* 0x000fc60000011410 */
[----:B0-----:R-:W2:Y:S04]  /*8200*/  LDL.LU R0, [R1+0x2ab8] ;  /* 0x002ab80001007983 */ /* 0x001ea80000300800 */
[----:B------:R0:W-:Y:S01]  /*8210*/  STL [R1+0xec], R21 ;  /* 0x0000ec1501007387 */ /* 0x0001e20000100800 */
[----:B------:R-:W-:-:S03]  /*8220*/  SHF.R.S32.HI R23, RZ, 0x1f, R23 ;  /* 0x0000001fff177819 */ /* 0x000fc60000011417 */
[----:B0-----:R-:W2:Y:S04]  /*8230*/  LDL.LU R21, [R1+0x2ab4] ;  /* 0x002ab40001157983 */ /* 0x001ea80000300800 */
[----:B------:R0:W-:Y:S04]  /*8240*/  STL [R1+0xf0], R24 ;  /* 0x0000f01801007387 */ /* 0x0001e80000100800 */
[----:B0-----:R-:W2:Y:S04]  /*8250*/  LDL.LU R24, [R1+0x2ab0] ;  /* 0x002ab00001187983 */ /* 0x001ea80000300800 */
[----:B------:R0:W-:Y:S04]  /*8260*/  STL [R1+0xf4], R10 ;  /* 0x0000f40a01007387 */ /* 0x0001e80000100800 */
[----:B0-----:R-:W2:Y:S04]  /*8270*/  LDL.LU R10, [R1+0x2aac] ;  /* 0x002aac00010a7983 */ /* 0x001ea80000300800 */
[----:B------:R0:W-:Y:S04]  /*8280*/  STL [R1+0xf8], R27 ;  /* 0x0000f81b01007387 */ /* 0x0001e80000100800 */
[----:B0-----:R-:W2:Y:S04]  /*8290*/  LDL.LU R27, [R1+0x2aa8] ;  /* 0x002aa800011b7983 */ /* 0x001ea80000300800 */
[----:B------:R0:W-:Y:S04]  /*82a0*/  STL [R1+0xfc], R9 ;  /* 0x0000fc0901007387 */ /* 0x0001e80000100800 */
[----:B0-----:R-:W3:Y:S04]  /*82b0*/  LDL.LU R9, [R1+0x4c] ;  /* 0x00004c0001097983 */ /* 0x001ee80000300800 */
[----:B------:R0:W-:Y:S04]  /*82c0*/  STL [R1+0x100], R16 ;  /* 0x0001001001007387 */ /* 0x0001e80000100800 */
[----:B0-----:R-:W3:Y:S04]  /*82d0*/  LDL.LU R16, [R1+0x2aa4] ;  /* 0x002aa40001107983 */ /* 0x001ee80000300800 */
[----:B------:R0:W-:Y:S04]  /*82e0*/  STL [R1+0x104], R23 ;  /* 0x0001041701007387 */ /* 0x0001e80000100800 */
[----:B0-----:R-:W4:Y:S01]  /*82f0*/  LDL.LU R23, [R1+0x2aa0] ;  /* 0x002aa00001177983 */ /* 0x001f220000300800 */
[----:B--2---:R-:W-:-:S02]  /*8300*/  SHF.R.S32.HI R27, RZ, 0x1f, R27 ;  /* 0x0000001fff1b7819 */ /* 0x004fc4000001141b */
[----:B---3--:R-:W-:Y:S02]  /*8310*/  SHF.R.S32.HI R16, RZ, 0x1f, R16 ;  /* 0x0000001fff107819 */ /* 0x008fe40000011410 */
[----:B----4-:R-:W-:-:S05]  /*8320*/  SHF.R.S32.HI R23, RZ, 0x1f, R23 ;  /* 0x0000001fff177819 */ /* 0x010fca0000011417 */
[----:B------:R0:W-:Y:S04]  /*8330*/  STL [R1+0x108], R23 ;  /* 0x0001081701007387 */ /* 0x0001e80000100800 */
[----:B0-----:R-:W2:Y:S04]  /*8340*/  LDL.LU R23, [R1+0x2a9c] ;  /* 0x002a9c0001177983 */ /* 0x001ea80000300800 */
[----:B------:R0:W-:Y:S04]  /*8350*/  STL [R1+0x10c], R16 ;  /* 0x00010c1001007387 */ /* 0x0001e80000100800 */
[----:B0-----:R-:W3:Y:S04]  /*8360*/  LDL.LU R16, [R1+0x2a98] ;  /* 0x002a980001107983 */ /* 0x001ee80000300800 */
[----:B------:R0:W-:Y:S04]  /*8370*/  STL [R1+0x110], R27 ;  /* 0x0001101b01007387 */ /* 0x0001e80000100800 */
[----:B0-----:R-:W4:Y:S01]  /*8380*/  LDL.LU R27, [R1+0x2a94] ;  /* 0x002a9400011b7983 */ /* 0x001f220000300800 */
[----:B------:R-:W-:-:S05]  /*8390*/  SHF.R.S32.HI R24, RZ, 0x1f, R24 ;  /* 0x0000001fff187819 */ /* 0x000fca0000011418 */
[----:B------:R3:W-:Y:S02]  /*83a0*/  STL [R1+0x114], R24 ;  /* 0x0001141801007387 */ /* 0x0007e40000100800 */
[----:B---3--:R-:W-:-:S05]  /*83b0*/  IADD3 R24, P4, PT, R10, R16, RZ ;  /* 0x000000100a187210 */ /* 0x008fca0007f9e0ff */
[----:B------:R4:W-:Y:S02]  /*83c0*/  STL [R1+0x27bc], R24 ;  /* 0x0027bc1801007387 */ /* 0x0009e40000100800 */
[----:B----4-:R-:W-:Y:S02]  /*83d0*/  IADD3 R24, P6, PT, R10, R27, RZ ;  /* 0x0000001b0a187210 */ /* 0x010fe40007fde0ff */
[----:B------:R-:W-:-:S03]  /*83e0*/  IADD3 R10, P3, PT, R21, R16, RZ ;  /* 0x00000010150a7210 */ /* 0x000fc60007f7e0ff */
[----:B------:R0:W-:Y:S02]  /*83f0*/  STL [R1+0x27b4], R24 ;  /* 0x0027b41801007387 */ /* 0x0001e40000100800 */
[----:B0-----:R-:W-:Y:S02]  /*8400*/  IADD3 R24, P2, PT, R21, R27, RZ ;  /* 0x0000001b15187210 */ /* 0x001fe40007f5e0ff */
[----:B------:R-:W3:Y:S04]  /*8410*/  LDL.LU R21, [R1+0x44] ;  /* 0x0000440001157983 */ /* 0x000ee80000300800 */
[----:B------:R0:W-:Y:S04]  /*8420*/  STL [R1+0x27b8], R10 ;  /* 0x0027b80a01007387 */ /* 0x0001e80000100800 */
[----:B------:R1:W-:Y:S01]  /*8430*/  STL [R1+0x27ac], R24 ;  /* 0x0027ac1801007387 */ /* 0x0003e20000100800 */
[----:B0-----:R-:W-:-:S02]  /*8440*/  IADD3 R10, P1, PT, R33, R16, RZ ;  /* 0x00000010210a7210 */ /* 0x001fc40007f3e0ff */
[----:B-1----:R-:W-:Y:S02]  /*8450*/  IADD3 R24, P0, PT, R33, R27, RZ ;  /* 0x0000001b21187210 */ /* 0x002fe40007f1e0ff */
[----:B------:R-:W4:Y:S04]  /*8460*/  LDL.LU R33, [R1+0x48] ;  /* 0x0000480001217983 */ /* 0x000f280000300800 */
[----:B------:R0:W-:Y:S04]  /*8470*/  STL [R1+0x27b0], R10 ;  /* 0x0027b00a01007387 */ /* 0x0001e80000100800 */
[----:B0-----:R-:W3:Y:S04]  /*8480*/  LDL.LU R10, [R1+0x40] ;  /* 0x00004000010a7983 */ /* 0x001ee80000300800 */
[----:B------:R2:W-:Y:S02]  /*8490*/  STL [R1+0x27a4], R24 ;  /* 0x0027a41801007387 */ /* 0x0005e40000100800 */
[----:B--2---:R-:W-:-:S05]  /*84a0*/  IMAD.X R24, R38, 0x1, R23, P4 ;  /* 0x0000000126187824 */ /* 0x004fca00020e0617 */
[----:B------:R5:W-:Y:S02]  /*84b0*/  STL [R1+0x27a0], R24 ;  /* 0x0027a01801007387 */ /* 0x000be40000100800 */
[----:B-----5:R-:W-:-:S05]  /*84c0*/  IADD3 R24, P5, PT, R18, R16, RZ ;  /* 0x0000001012187210 */ /* 0x020fca0007fbe0ff */
[----:B------:R0:W-:Y:S04]  /*84d0*/  STL [R1+0x27a8], R24 ;  /* 0x0027a81801007387 */ /* 0x0001e80000100800 */
[----:B0-----:R-:W2:Y:S02]  /*84e0*/  LDL.LU R24, [R1+0x2a90] ;  /* 0x002a900001187983 */ /* 0x001ea40000300800 */
[----:B--2---:R-:W-:-:S05]  /*84f0*/  IMAD.X R38, R38, 0x1, R24, P6 ;  /* 0x0000000126267824 */ /* 0x004fca00030e0618 */
[----:B------:R0:W-:Y:S02]  /*8500*/  STL [R1+0x279c], R38 ;  /* 0x00279c2601007387 */ /* 0x0001e40000100800 */
[----:B0-----:R-:W-:Y:S02]  /*8510*/  IADD3 R38, P4, PT, R18, R27, RZ ;  /* 0x0000001b12267210 */ /* 0x001fe40007f9e0ff */
[----:B------:R-:W2:Y:S04]  /*8520*/  LDL.LU R18, [R1+0x50] ;  /* 0x0000500001127983 */ /* 0x000ea80000300800 */
[----:B------:R0:W-:Y:S02]  /*8530*/  STL [R1+0x2794], R38 ;  /* 0x0027942601007387 */ /* 0x0001e40000100800 */
[----:B0-----:R-:W-:-:S02]  /*8540*/  IMAD.X R38, R31, 0x1, R23, P3 ;  /* 0x000000011f267824 */ /* 0x001fc400018e0617 */
[----:B------:R-:W-:-:S03]  /*8550*/  IMAD.X R31, R31, 0x1, R24, P2 ;  /* 0x000000011f1f7824 */ /* 0x000fc600010e0618 */
[----:B------:R0:W-:Y:S02]  /*8560*/  STL [R1+0x2790], R38 ;  /* 0x0027902601007387 */ /* 0x0001e40000100800 */
[----:B0-----:R-:W-:-:S05]  /*8570*/  IADD3 R38, P3, PT, R5, R16, RZ ;  /* 0x0000001005267210 */ /* 0x001fca0007f7e0ff */
[----:B------:R0:W-:Y:S04]  /*8580*/  STL [R1+0x2798], R38 ;  /* 0x0027982601007387 */ /* 0x0001e80000100800 */
[----:B0-----:R-:W5:Y:S04]  /*8590*/  LDL.LU R38, [R1+0x2a8c] ;  /* 0x002a8c0001267983 */ /* 0x001f680000300800 */
[----:B------:R0:W-:Y:S04]  /*85a0*/  STL [R1+0x278c], R31 ;  /* 0x00278c1f01007387 */ /* 0x0001e80000100800 */
[----:B0-----:R-:W3:Y:S01]  /*85b0*/  LDL.LU R31, [R1+0x2a88] ;  /* 0x002a8800011f7983 */ /* 0x001ee20000300800 */
[----:B------:R-:W-:-:S05]  /*85c0*/  IADD3 R5, P2, PT, R5, R27, RZ ;  /* 0x0000001b05057210 */ /* 0x000fca0007f5e0ff */
[----:B------:R2:W-:Y:S02]  /*85d0*/  STL [R1+0x2784], R5 ;  /* 0x0027840501007387 */ /* 0x0005e40000100800 */
[C---:B--2---:R-:W-:Y:S02]  /*85e0*/  IMAD.X R5, R18.reuse, 0x1, R23, P1 ;  /* 0x0000000112057824 */ /* 0x044fe400008e0617 */
[----:B------:R-:W-:-:S03]  /*85f0*/  IMAD.X R18, R18, 0x1, R24, P0 ;  /* 0x0000000112127824 */ /* 0x000fc600000e0618 */
[----:B------:R3:W-:Y:S02]  /*8600*/  STL [R1+0x2780], R5 ;  /* 0x0027800501007387 */ /* 0x0007e40000100800 */
[----:B---3--:R-:W-:-:S05]  /*8610*/  IADD3 R5, P1, PT, R31, R16, RZ ;  /* 0x000000101f057210 */ /* 0x008fca0007f3e0ff */
[----:B------:R0:W-:Y:S04]  /*8620*/  STL [R1+0x2788], R5 ;  /* 0x0027880501007387 */ /* 0x0001e80000100800 */
[----:B0-----:R-:W2:Y:S04]  /*8630*/  LDL.LU R5, [R1+0x34] ;  /* 0x0000340001057983 */ /* 0x001ea80000300800 */
[----:B------:R0:W-:Y:S02]  /*8640*/  STL [R1+0x277c], R18 ;  /* 0x00277c1201007387 */ /* 0x0001e40000100800 */
[----:B0-----:R-:W-:-:S02]  /*8650*/  IADD3 R18, P0, PT, R31, R27, RZ ;  /* 0x0000001b1f127210 */ /* 0x001fc40007f1e0ff */
[----:B------:R-:W3:Y:S04]  /*8660*/  LDL.LU R31, [R1+0x38] ;  /* 0x00003800011f7983 */ /* 0x000ee80000300800 */
[----:B------:R0:W-:Y:S02]  /*8670*/  STL [R1+0x2774], R18 ;  /* 0x0027741201007387 */ /* 0x0001e40000100800 */
[----:B0-----:R-:W-:-:S05]  /*8680*/  IMAD.X R18, R9, 0x1, R23, P5 ;  /* 0x0000000109127824 */ /* 0x001fca00028e0617 */
[----:B------:R5:W-:Y:S02]  /*8690*/  STL [R1+0x2770], R18 ;  /* 0x0027701201007387 */ /* 0x000be40000100800 */
[----:B-----5:R-:W-:-:S05]  /*86a0*/  IADD3 R18, P5, PT, R38, R16, RZ ;  /* 0x0000001026127210 */ /* 0x020fca0007fbe0ff */
[----:B------:R0:W-:Y:S02]  /*86b0*/  STL [R1+0x2778], R18 ;  /* 0x0027781201007387 */ /* 0x0001e40000100800 */
[----:B0-----:R-:W-:Y:S01]  /*86c0*/  IMAD.X R18, R9, 0x1, R24, P4 ;  /* 0x0000000109127824 */ /* 0x001fe200020e0618 */
[----:B------:R-:W-:Y:S02]  /*86d0*/  IADD3 R9, P4, PT, R38, R27, RZ ;  /* 0x0000001b26097210 */ /* 0x000fe40007f9e0ff */
[----:B------:R-:W5:Y:S04]  /*86e0*/  LDL.LU R38, [R1+0x3c] ;  /* 0x00003c0001267983 */ /* 0x000f680000300800 */
[----:B------:R0:W-:Y:S04]  /*86f0*/  STL [R1+0x276c], R18 ;  /* 0x00276c1201007387 */ /* 0x0001e80000100800 */
[----:B0-----:R-:W2:Y:S04]  /*8700*/  LDL.LU R18, [R1+0x30] ;  /* 0x0000300001127983 */ /* 0x001ea80000300800 */
[----:B------:R4:W-:Y:S02]  /*8710*/  STL [R1+0x2764], R9 ;  /* 0x0027640901007387 */ /* 0x0009e40000100800 */
[----:B----4-:R-:W-:-:S05]  /*8720*/  IMAD.X R9, R33, 0x1, R23, P3 ;  /* 0x0000000121097824 */ /* 0x010fca00018e0617 */
[----:B------:R0:W-:Y:S02]  /*8730*/  STL [R1+0x2760], R9 ;  /* 0x0027600901007387 */ /* 0x0001e40000100800 */
[----:B0-----:R-:W-:-:S05]  /*8740*/  IADD3 R9, P3, PT, R3, R16, RZ ;  /* 0x0000001003097210 */ /* 0x001fca0007f7e0ff */
[----:B------:R0:W-:Y:S04]  /*8750*/  STL [R1+0x2768], R9 ;  /* 0x0027680901007387 */ /* 0x0001e80000100800 */
[----:B0-----:R-:W4:Y:S01]  /*8760*/  LDL.LU R9, [R1+0x2a84] ;  /* 0x002a840001097983 */ /* 0x001f220000300800 */
[----:B------:R-:W-:Y:S01]  /*8770*/  IMAD.X R33, R33, 0x1, R24, P2 ;  /* 0x0000000121217824 */ /* 0x000fe200010e0618 */
[----:B------:R-:W-:-:S04]  /*8780*/  IADD3 R3, P2, PT, R3, R27, RZ ;  /* 0x0000001b03037210 */ /* 0x000fc80007f5e0ff */
[----:B------:R0:W-:Y:S04]  /*8790*/  STL [R1+0x275c], R33 ;  /* 0x00275c2101007387 */ /* 0x0001e80000100800 */
[----:B0-----:R-:W2:Y:S04]  /*87a0*/  LDL.LU R33, [R1+0x2c] ;  /* 0x00002c0001217983 */ /* 0x001ea80000300800 */
[----:B------:R0:W-:Y:S02]  /*87b0*/  STL [R1+0x2754], R3 ;  /* 0x0027540301007387 */ /* 0x0001e40000100800 */
[----:B0-----:R-:W-:-:S05]  /*87c0*/  IMAD.X R3, R21, 0x1, R23, P1 ;  /* 0x0000000115037824 */ /* 0x001fca00008e0617 */
[----:B------:R4:W-:Y:S02]  /*87d0*/  STL [R1+0x2750], R3 ;  /* 0x0027500301007387 */ /* 0x0009e40000100800 */
[----:B----4-:R-:W-:-:S05]  /*87e0*/  IADD3 R3, P1, PT, R9, R16, RZ ;  /* 0x0000001009037210 */ /* 0x010fca0007f3e0ff */
[----:B------:R0:W-:Y:S02]  /*87f0*/  STL [R1+0x2758], R3 ;  /* 0x0027580301007387 */ /* 0x0001e40000100800 */
[----:B0-----:R-:W-:Y:S01]  /*8800*/  IMAD.X R3, R21, 0x1, R24, P0 ;  /* 0x0000000115037824 */ /* 0x001fe200000e0618 */
[----:B------:R-:W-:Y:S01]  /*8810*/  IADD3 R9, P0, PT, R9, R27, RZ ;  /* 0x0000001b09097210 */ /* 0x000fe20007f1e0ff */
[----:B------:R-:W4:Y:S04]  /*8820*/  LDL.LU R21, [R1+0x28] ;  /* 0x0000280001157983 */ /* 0x000f280000300800 */
[----:B------:R0:W-:Y:S04]  /*8830*/  STL [R1+0x274c], R3 ;  /* 0x00274c0301007387 */ /* 0x0001e80000100800 */
[----:B------:R1:W-:Y:S01]  /*8840*/  STL [R1+0x2744], R9 ;  /* 0x0027440901007387 */ /* 0x0003e20000100800 */
[----:B0-----:R-:W-:-:S02]  /*8850*/  IMAD.X R3, R10, 0x1, R23, P5 ;  /* 0x000000010a037824 */ /* 0x001fc400028e0617 */
[----:B------:R-:W-:Y:S01]  /*8860*/  IMAD.X R10, R10, 0x1, R24, P4 ;  /* 0x000000010a0a7824 */ /* 0x000fe200020e0618 */
[C---:B-1----:R-:W-:Y:S02]  /*8870*/  IADD3 R9, P5, PT, R15.reuse, R16, RZ ;  /* 0x000000100f097210 */ /* 0x042fe40007fbe0ff */
[----:B------:R-:W-:Y:S04]  /*8880*/  STL [R1+0x2740], R3 ;  /* 0x0027400301007387 */ /* 0x000fe80000100800 */
[----:B------:R-:W-:Y:S04]  /*8890*/  STL [R1+0x2748], R9 ;  /* 0x0027480901007387 */ /* 0x000fe80000100800 */
[----:B------:R0:W-:Y:S04]  /*88a0*/  STL [R1+0x273c], R10 ;  /* 0x00273c0a01007387 */ /* 0x0001e80000100800 */
[----:B0-----:R-:W4:Y:S01]  /*88b0*/  LDL.LU R10, [R1+0x24] ;  /* 0x00002400010a7983 */ /* 0x001f220000300800 */
[----:B------:R-:W-:Y:S01]  /*88c0*/  IADD3 R3, P4, PT, R15, R27, RZ ;  /* 0x0000001b0f037210 */ /* 0x000fe20007f9e0ff */
[----:B-----5:R-:W-:-:S04]  /*88d0*/  IMAD.X R9, R38, 0x1, R23, P3 ;  /* 0x0000000126097824 */ /* 0x020fc800018e0617 */
[----:B------:R0:W-:Y:S04]  /*88e0*/  STL [R1+0x2734], R3 ;  /* 0x0027340301007387 */ /* 0x0001e80000100800 */
[----:B------:R1:W-:Y:S01]  /*88f0*/  STL [R1+0x2730], R9 ;  /* 0x0027300901007387 */ /* 0x0003e20000100800 */
[----:B0-----:R-:W-:Y:S01]  /*8900*/  IADD3 R3, P3, PT, R28, R16, RZ ;  /* 0x000000101c037210 */ /* 0x001fe20007f7e0ff */
[----:B-1----:R-:W-:Y:S01]  /*8910*/  IMAD.X R9, R38, 0x1, R24, P2 ;  /* 0x0000000126097824 */ /* 0x002fe200010e0618 */
[----:B------:R-:W-:-:S03]  /*8920*/  IADD3 R15, P2, PT, R28, R27, RZ ;  /* 0x0000001b1c0f7210 */ /* 0x000fc60007f5e0ff */
[----:B------:R3:W-:Y:S04]  /*8930*/  STL [R1+0x2738], R3 ;  /* 0x0027380301007387 */ /* 0x0007e80000100800 */
[----:B------:R0:W-:Y:S01]  /*8940*/  STL [R1+0x272c], R9 ;  /* 0x00272c0901007387 */ /* 0x0001e20000100800 */
[C-C-:B---3--:R-:W-:Y:S01]  /*8950*/  IMAD.X R3, R31.reuse, 0x1, R23.reuse, P1 ;  /* 0x000000011f037824 */ /* 0x148fe200008e0617 */
[C---:B------:R-:W-:Y:S02]  /*8960*/  IADD3 R28, P1, PT, R2.reuse, R16, RZ ;  /* 0x00000010021c7210 */ /* 0x040fe40007f3e0ff */
[----:B0-----:R-:W3:Y:S04]  /*8970*/  LDL.LU R9, [R1+0x20] ;  /* 0x0000200001097983 */ /* 0x001ee80000300800 */
[----:B------:R-:W-:Y:S04]  /*8980*/  STL [R1+0x2724], R15 ;  /* 0x0027240f01007387 */ /* 0x000fe80000100800 */
[----:B------:R0:W-:Y:S04]  /*8990*/  STL [R1+0x2720], R3 ;  /* 0x0027200301007387 */ /* 0x0001e80000100800 */
[----:B------:R-:W-:Y:S01]  /*89a0*/  STL [R1+0x2728], R28 ;  /* 0x0027281c01007387 */ /* 0x000fe20000100800 */
[----:B0-----:R-:W-:Y:S01]  /*89b0*/  IMAD.X R3, R31, 0x1, R24, P0 ;  /* 0x000000011f037824 */ /* 0x001fe200000e0618 */
[----:B------:R-:W-:Y:S01]  /*89c0*/  IADD3 R15, P0, PT, R2, R27, RZ ;  /* 0x0000001b020f7210 */ /* 0x000fe20007f1e0ff */
[----:B--2---:R-:W-:-:S03]  /*89d0*/  IMAD.X R2, R5, 0x1, R23, P5 ;  /* 0x0000000105027824 */ /* 0x004fc600028e0617 */
[----:B------:R0:W-:Y:S01]  /*89e0*/  STL [R1+0x271c], R3 ;  /* 0x00271c0301007387 */ /* 0x0001e20000100800 */
[----:B------:R-:W-:-:S03]  /*89f0*/  IMAD.X R5, R5, 0x1, R24, P4 ;  /* 0x0000000105057824 */ /* 0x000fc600020e0618 */
[----:B0-----:R-:W2:Y:S04]  /*8a00*/  LDL.LU R3, [R1+0x1c] ;  /* 0x00001c0001037983 */ /* 0x001ea80000300800 */
[----:B------:R0:W-:Y:S04]  /*8a10*/  STL [R1+0x2714], R15 ;  /* 0x0027140f01007387 */ /* 0x0001e80000100800 */
[----:B------:R1:W-:Y:S01]  /*8a20*/  STL [R1+0x2710], R2 ;  /* 0x0027100201007387 */ /* 0x0003e20000100800 */
[----:B0-----:R-:W-:-:S05]  /*8a30*/  IADD3 R15, P5, PT, R4, R16, RZ ;  /* 0x00000010040f7210 */ /* 0x001fca0007fbe0ff */
[----:B------:R-:W-:Y:S01]  /*8a40*/  STL [R1+0x2718], R15 ;  /* 0x0027180f01007387 */ /* 0x000fe20000100800 */
[----:B-1----:R-:W-:-:S03]  /*8a50*/  IADD3 R2, P4, PT, R4, R27, RZ ;  /* 0x0000001b04027210 */ /* 0x002fc60007f9e0ff */
[----:B------:R-:W5:Y:S04]  /*8a60*/  LDL.LU R38, [R1+0x18] ;  /* 0x0000180001267983 */ /* 0x000f680000300800 */
[----:B------:R0:W-:Y:S04]  /*8a70*/  STL [R1+0x270c], R5 ;  /* 0x00270c0501007387 */ /* 0x0001e80000100800 */
[----:B------:R1:W-:Y:S01]  /*8a80*/  STL [R1+0x2704], R2 ;  /* 0x0027040201007387 */ /* 0x0003e20000100800 */
[----:B0-----:R-:W-:Y:S01]  /*8a90*/  IMAD.X R5, R18, 0x1, R23, P3 ;  /* 0x0000000112057824 */ /* 0x001fe200018e0617 */
[----:B------:R-:W-:Y:S01]  /*8aa0*/  IADD3 R4, P3, PT, R6, R16, RZ ;  /* 0x0000001006047210 */ /* 0x000fe20007f7e0ff */
[----:B-1----:R-:W-:-:S03]  /*8ab0*/  IMAD.X R2, R18, 0x1, R24, P2 ;  /* 0x0000000112027824 */ /* 0x002fc600010e0618 */
[----:B------:R0:W-:Y:S04]  /*8ac0*/  STL [R1+0x2700], R5 ;  /* 0x0027000501007387 */ /* 0x0001e80000100800 */
[----:B------:R-:W5:Y:S01]  /*8ad0*/  LDL.LU R31, [R1+0x14] ;  /* 0x00001400011f7983 */ /* 0x000f620000300800 */
[----:B0-----:R-:W-:-:S03]  /*8ae0*/  IADD3 R5, P2, PT, R6, R27, RZ ;  /* 0x0000001b06057210 */ /* 0x001fc60007f5e0ff */
[----:B------:R0:W-:Y:S01]  /*8af0*/  STL [R1+0x2708], R4 ;  /* 0x0027080401007387 */ /* 0x0001e20000100800 */
[----:B------:R-:W-:-:S03]  /*8b00*/  IMAD.X R6, R33, 0x1, R24, P0 ;  /* 0x0000000121067824 */ /* 0x000fc600000e0618 */
[----:B------:R1:W-:Y:S04]  /*8b10*/  STL [R1+0x26fc], R2 ;  /* 0x0026fc0201007387 */ /* 0x0003e80000100800 */
[----:B------:R1:W-:Y:S01]  /*8b20*/  STL [R1+0x26f4], R5 ;  /* 0x0026f40501007387 */ /* 0x0003e20000100800 */
[----:B0-----:R-:W-:Y:S01]  /*8b30*/  IMAD.X R4, R33, 0x1, R23, P1 ;  /* 0x0000000121047824 */ /* 0x001fe200008e0617 */
[C---:B-1----:R-:W-:Y:S02]  /*8b40*/  IADD3 R2, P1, PT, R7.reuse, R16, RZ ;  /* 0x0000001007027210 */ /* 0x042fe40007f3e0ff */
[----:B------:R-:W5:Y:S04]  /*8b50*/  LDL.LU R5, [R1+0x10] ;  /* 0x0000100001057983 */ /* 0x000f680000300800 */
[----:B------:R0:W-:Y:S04]  /*8b60*/  STL [R1+0x26f0], R4 ;  /* 0x0026f00401007387 */ /* 0x0001e80000100800 */
[----:B------:R4:W-:Y:S04]  /*8b70*/  STL [R1+0x26f8], R2 ;  /* 0x0026f80201007387 */ /* 0x0009e80000100800 */
[----:B------:R1:W-:Y:S01]  /*8b80*/  STL [R1+0x26ec], R6 ;  /* 0x0026ec0601007387 */ /* 0x0003e20000100800 */
[----:B0-----:R-:W-:-:S03]  /*8b90*/  IADD3 R4, P0, PT, R7, R27, RZ ;  /* 0x0000001b07047210 */ /* 0x001fc60007f1e0ff */
[----:B------:R-:W5:Y:S04]  /*8ba0*/  LDL.LU R18, [R1+0xc] ;  /* 0x00000c0001127983 */ /* 0x000f680000300800 */
[----:B------:R0:W-:Y:S01]  /*8bb0*/  STL [R1+0x26e4], R4 ;  /* 0x0026e40401007387 */ /* 0x0001e20000100800 */
[C---:B----4-:R-:W-:Y:S01]  /*8bc0*/  IMAD.X R2, R21.reuse, 0x1, R23, P5 ;  /* 0x0000000115027824 */ /* 0x050fe200028e0617 */
[----:B-1----:R-:W-:Y:S01]  /*8bd0*/  IADD3 R6, P5, PT, R8, R16, RZ ;  /* 0x0000001008067210 */ /* 0x002fe20007fbe0ff */
[----:B0-----:R-:W-:-:S03]  /*8be0*/  IMAD.X R4, R21, 0x1, R24, P4 ;  /* 0x0000000115047824 */ /* 0x001fc600020e0618 */
[----:B------:R0:W-:Y:S04]  /*8bf0*/  STL [R1+0x26e0], R2 ;  /* 0x0026e00201007387 */ /* 0x0001e80000100800 */
[----:B------:R1:W-:Y:S04]  /*8c00*/  STL [R1+0x26e8], R6 ;  /* 0x0026e80601007387 */ /* 0x0003e80000100800 */
[----:B------:R-:W4:Y:S01]  /*8c10*/  LDL.LU R33, [R1+0x8] ;  /* 0x0000080001217983 */ /* 0x000f220000300800 */
[----:B0-----:R-:W-:-:S03]  /*8c20*/  IADD3 R2, P4, PT, R8, R27, RZ ;  /* 0x0000001b08027210 */ /* 0x001fc60007f9e0ff */
[----:B------:R0:W-:Y:S04]  /*8c30*/  STL [R1+0x26dc], R4 ;  /* 0x0026dc0401007387 */ /* 0x0001e80000100800 */
[----:B------:R0:W-:Y:S01]  /*8c40*/  STL [R1+0x26d4], R2 ;  /* 0x0026d40201007387 */ /* 0x0001e20000100800 */
[C---:B-1----:R-:W-:Y:S01]  /*8c50*/  IMAD.X R6, R10.reuse, 0x1, R23, P3 ;  /* 0x000000010a067824 */ /* 0x042fe200018e0617 */
[----:B0-----:R-:W-:Y:S01]  /*8c60*/  IADD3 R4, P3, PT, R11, R16, RZ ;  /* 0x000000100b047210 */ /* 0x001fe20007f7e0ff */
[----:B------:R-:W-:-:S03]  /*8c70*/  IMAD.X R2, R10, 0x1, R24, P2 ;  /* 0x000000010a027824 */ /* 0x000fc600010e0618 */
[----:B------:R0:W-:Y:S04]  /*8c80*/  STL [R1+0x26d0], R6 ;  /* 0x0026d00601007387 */ /* 0x0001e80000100800 */
[----:B------:R-:W4:Y:S01]  /*8c90*/  LDL.LU R21, [R1+0x4] ;  /* 0x0000040001157983 */ /* 0x000f220000300800 */
[----:B0-----:R-:W-:-:S03]  /*8ca0*/  IADD3 R6, P2, PT, R11, R27, RZ ;  /* 0x0000001b0b067210 */ /* 0x001fc60007f5e0ff */
[----:B------:R3:W-:Y:S04]  /*8cb0*/  STL [R1+0x26d8], R4 ;  /* 0x0026d80401007387 */ /* 0x0007e80000100800 */
[----:B------:R0:W-:Y:S04]  /*8cc0*/  STL [R1+0x26cc], R2 ;  /* 0x0026cc0201007387 */ /* 0x0001e80000100800 */
[----:B------:R-:W-:Y:S04]  /*8cd0*/  STL [R1+0x26c4], R6 ;  /* 0x0026c40601007387 */ /* 0x000fe80000100800 */
[----:B------:R-:W4:Y:S01]  /*8ce0*/  LDL.LU R10, [R1] ;  /* 0x00000000010a7983 */ /* 0x000f220000300800 */
[----:B---3--:R-:W-:Y:S01]  /*8cf0*/  IMAD.X R4, R9, 0x1, R23, P1 ;  /* 0x0000000109047824 */ /* 0x008fe200008e0617 */
[----:B0-----:R-:W-:-:S04]  /*8d00*/  IADD3 R2, P1, PT, R12, R16, RZ ;  /* 0x000000100c027210 */ /* 0x001fc80007f3e0ff */
[----:B------:R0:W-:Y:S04]  /*8d10*/  STL [R1+0x26c0], R4 ;  /* 0x0026c00401007387 */ /* 0x0001e80000100800 */
[----:B------:R2:W-:Y:S01]  /*8d20*/  STL [R1+0x26c8], R2 ;  /* 0x0026c80201007387 */ /* 0x0005e20000100800 */
[----:B0-----:R-:W-:Y:S01]  /*8d30*/  IMAD.X R4, R9, 0x1, R24, P0 ;  /* 0x0000000109047824 */ /* 0x001fe200000e0618 */
[----:B------:R-:W-:-:S04]  /*8d40*/  IADD3 R6, P0, PT, R12, R27, RZ ;  /* 0x0000001b0c067210 */ /* 0x000fc80007f1e0ff */
[----:B------:R0:W-:Y:S04]  /*8d50*/  STL [R1+0x26bc], R4 ;  /* 0x0026bc0401007387 */ /* 0x0001e80000100800 */
[----:B------:R-:W-:Y:S01]  /*8d60*/  STL [R1+0x26b4], R6 ;  /* 0x0026b40601007387 */ /* 0x000fe20000100800 */
[----:B--2---:R-:W-:Y:S01]  /*8d70*/  IMAD.X R2, R3, 0x1, R23, P5 ;  /* 0x0000000103027824 */ /* 0x004fe200028e0617 */
[----:B0-----:R-:W-:Y:S01]  /*8d80*/  IADD3 R4, P5, PT, R13, R16, RZ ;  /* 0x000000100d047210 */ /* 0x001fe20007fbe0ff */
[----:B------:R-:W-:-:S03]  /*8d90*/  IMAD.X R3, R3, 0x1, R24, P4 ;  /* 0x0000000103037824 */ /* 0x000fc600020e0618 */
[----:B------:R0:W-:Y:S04]  /*8da0*/  STL [R1+0x26b0], R2 ;  /* 0x0026b00201007387 */ /* 0x0001e80000100800 */
[----:B------:R5:W-:Y:S01]  /*8db0*/  STL [R1+0x26b8], R4 ;  /* 0x0026b80401007387 */ /* 0x000be20000100800 */
[----:B0-----:R-:W-:-:S03]  /*8dc0*/  IADD3 R2, P4, PT, R13, R27, RZ ;  /* 0x0000001b0d027210 */ /* 0x001fc60007f9e0ff */
[----:B------:R0:W-:Y:S01]  /*8dd0*/  STL [R1+0x26ac], R3 ;  /* 0x0026ac0301007387 */ /* 0x0001e20000100800 */
[----:B-----5:R-:W-:-:S03]  /*8de0*/  IMAD.X R4, R38, 0x1, R23, P3 ;  /* 0x0000000126047824 */ /* 0x020fc600018e0617 */
[----:B------:R1:W-:Y:S01]  /*8df0*/  STL [R1+0x26a4], R2 ;  /* 0x0026a40201007387 */ /* 0x0003e20000100800 */
[----:B0-----:R-:W-:-:S03]  /*8e00*/  IADD3 R3, P3, PT, R14, R16, RZ ;  /* 0x000000100e037210 */ /* 0x001fc60007f7e0ff */
[----:B------:R0:W-:Y:S01]  /*8e10*/  STL [R1+0x26a0], R4 ;  /* 0x0026a00401007387 */ /* 0x0001e20000100800 */
[----:B-1----:R-:W-:-:S03]  /*8e20*/  IMAD.X R2, R38, 0x1, R24, P2 ;  /* 0x0000000126027824 */ /* 0x002fc600010e0618 */
[----:B------:R1:W-:Y:S01]  /*8e30*/  STL [R1+0x26a8], R3 ;  /* 0x0026a80301007387 */ /* 0x0003e20000100800 */
[----:B0-----:R-:W-:-:S03]  /*8e40*/  IADD3 R4, P2, PT, R14, R27, RZ ;  /* 0x0000001b0e047210 */ /* 0x001fc60007f5e0ff */
[----:B------:R0:W-:Y:S04]  /*8e50*/  STL [R1+0x269c], R2 ;  /* 0x00269c0201007387 */ /* 0x0001e80000100800 */
[----:B------:R2:W-:Y:S01]  /*8e60*/  STL [R1+0x2694], R4 ;  /* 0x0026940401007387 */ /* 0x0005e20000100800 */
[----:B-1----:R-:W-:Y:S01]  /*8e70*/  IMAD.X R3, R31, 0x1, R23, P1 ;  /* 0x000000011f037824 */ /* 0x002fe200008e0617 */
[----:B0-----:R-:W-:Y:S01]  /*8e80*/  IADD3 R2, P1, PT, R17, R16, RZ ;  /* 0x0000001011027210 */ /* 0x001fe20007f3e0ff */
[----:B--2---:R-:W-:-:S03]  /*8e90*/  IMAD.X R4, R31, 0x1, R24, P0 ;  /* 0x000000011f047824 */ /* 0x004fc600000e0618 */
[----:B------:R0:W-:Y:S04]  /*8ea0*/  STL [R1+0x2690], R3 ;  /* 0x0026900301007387 */ /* 0x0001e80000100800 */
[----:B------:R1:W-:Y:S04]  /*8eb0*/  STL [R1+0x2698], R2 ;  /* 0x0026980201007387 */ /* 0x0003e80000100800 */
[----:B------:R2:W-:Y:S01]  /*8ec0*/  STL [R1+0x268c], R4 ;  /* 0x00268c0401007387 */ /* 0x0005e20000100800 */
[----:B0-----:R-:W-:Y:S01]  /*8ed0*/  IADD3 R3, P0, PT, R17, R27, RZ ;  /* 0x0000001b11037210 */ /* 0x001fe20007f1e0ff */
[----:B-1----:R-:W-:Y:S01]  /*8ee0*/  IMAD.X R2, R5, 0x1, R23, P5 ;  /* 0x0000000105027824 */ /* 0x002fe200028e0617 */
[----:B--2---:R-:W-:-:S03]  /*8ef0*/  IADD3 R4, P5, PT, R19, R16, RZ ;  /* 0x0000001013047210 */ /* 0x004fc60007fbe0ff */
[----:B------:R0:W-:Y:S04]  /*8f00*/  STL [R1+0x2684], R3 ;  /* 0x0026840301007387 */ /* 0x0001e80000100800 */
[----:B------:R1:W-:Y:S04]  /*8f10*/  STL [R1+0x2680], R2 ;  /* 0x0026800201007387 */ /* 0x0003e80000100800 */
[----:B------:R2:W-:Y:S01]  /*8f20*/  STL [R1+0x2688], R4 ;  /* 0x0026880401007387 */ /* 0x0005e20000100800 */
[----:B0-----:R-:W-:Y:S01]  /*8f30*/  IMAD.X R3, R5, 0x1, R24, P4 ;  /* 0x0000000105037824 */ /* 0x001fe200020e0618 */
[----:B-1----:R-:W-:-:S04]  /*8f40*/  IADD3 R2, P4, PT, R19, R27, RZ ;  /* 0x0000001b13027210 */ /* 0x002fc80007f9e0ff */
[----:B------:R0:W-:Y:S01]  /*8f50*/  STL [R1+0x267c], R3 ;  /* 0x00267c0301007387 */ /* 0x0001e20000100800 */
[----:B--2---:R-:W-:-:S03]  /*8f60*/  IMAD.X R4, R18, 0x1, R23, P3 ;  /* 0x0000000112047824 */ /* 0x004fc600018e0617 */
[----:B------:R1:W-:Y:S04]  /*8f70*/  STL [R1+0x2674], R2 ;  /* 0x0026740201007387 */ /* 0x0003e80000100800 */
[----:B------:R2:W-:Y:S01]  /*8f80*/  STL [R1+0x2670], R4 ;  /* 0x0026700401007387 */ /* 0x0005e20000100800 */
[----:B0-----:R-:W-:Y:S01]  /*8f90*/  IADD3 R3, P3, PT, R20, R16, RZ ;  /* 0x0000001014037210 */ /* 0x001fe20007f7e0ff */
[----:B-1----:R-:W-:-:S04]  /*8fa0*/  IMAD.X R2, R18, 0x1, R24, P2 ;  /* 0x0000000112027824 */ /* 0x002fc800010e0618 */
[----:B------:R4:W-:Y:S01]  /*8fb0*/  STL [R1+0x2678], R3 ;  /* 0x0026780301007387 */ /* 0x0009e20000100800 */
[----:B--2---:R-:W-:-:S03]  /*8fc0*/  IADD3 R4, P2, PT, R20, R27, RZ ;  /* 0x0000001b14047210 */ /* 0x004fc60007f5e0ff */
[----:B------:R0:W-:Y:S04]  /*8fd0*/  STL [R1+0x266c], R2 ;  /* 0x00266c0201007387 */ /* 0x0001e80000100800 */
[----:B------:R1:W-:Y:S01]  /*8fe0*/  STL [R1+0x2664], R4 ;  /* 0x0026640401007387 */ /* 0x0003e20000100800 */
[----:B------:R-:W-:Y:S01]  /*8ff0*/  SHF.R.S32.HI R61, RZ, 0x1f, R22 ;  /* 0x0000001fff3d7819 */ /* 0x000fe20000011416 */
[----:B------:R-:W-:Y:S01]  /*9000*/  IMAD R29, R29, UR67, RZ ;  /* 0x000000431d1d7c24 */ /* 0x000fe2000f8e02ff */
[----:B------:R-:W-:Y:S01]  /*9010*/  SHF.R.S32.HI R50, RZ, 0x1f, R25 ;  /* 0x0000001fff327819 */ /* 0x000fe20000011419 */
[----:B------:R-:W-:Y:S01]  /*9020*/  IMAD R30, R30, UR67, RZ ;  /* 0x000000431e1e7c24 */ /* 0x000fe2000f8e02ff */
[----:B------:R-:W-:Y:S01]  /*9030*/  SHF.R.S32.HI R51, RZ, 0x1f, R26 ;  /* 0x0000001fff337819 */ /* 0x000fe2000001141a */
[----:B------:R-:W-:Y:S01]  /*9040*/  IMAD R34, R34, UR67, RZ ;  /* 0x0000004322227c24 */ /* 0x000fe2000f8e02ff */
[----:B------:R-:W-:Y:S01]  /*9050*/  SHF.R.S32.HI R52, RZ, 0x1f, R29 ;  /* 0x0000001fff347819 */ /* 0x000fe2000001141d */
[----:B------:R-:W-:Y:S01]  /*9060*/  IMAD R36, R36, UR67, RZ ;  /* 0x0000004324247c24 */ /* 0x000fe2000f8e02ff */
[----:B------:R-:W-:-:S02]  /*9070*/  SHF.R.S32.HI R53, RZ, 0x1f, R30 ;  /* 0x0000001fff357819 */ /* 0x000fc4000001141e */
[----:B------:R-:W-:Y:S01]  /*9080*/  SHF.R.S32.HI R54, RZ, 0x1f, R32 ;  /* 0x0000001fff367819 */ /* 0x000fe20000011420 */
[----:B------:R-:W-:Y:S01]  /*9090*/  IMAD R37, R37, UR67, RZ ;  /* 0x0000004325257c24 */ /* 0x000fe2000f8e02ff */
[----:B------:R-:W-:Y:S01]  /*90a0*/  SHF.R.S32.HI R55, RZ, 0x1f, R34 ;  /* 0x0000001fff377819 */ /* 0x000fe20000011422 */
[C---:B----4-:R-:W-:Y:S01]  /*90b0*/  IMAD.X R3, R33.reuse, 0x1, R23, P1 ;  /* 0x0000000121037824 */ /* 0x050fe200008e0617 */
[----:B0-----:R-:W-:Y:S01]  /*90c0*/  IADD3 R2, P1, PT, R22, R16, RZ ;  /* 0x0000001016027210 */ /* 0x001fe20007f3e0ff */
[----:B-1----:R-:W-:-:S03]  /*90d0*/  IMAD.X R4, R33, 0x1, R24, P0 ;  /* 0x0000000121047824 */ /* 0x002fc600000e0618 */
[----:B------:R0:W-:Y:S04]  /*90e0*/  STL [R1+0x2660], R3 ;  /* 0x0026600301007387 */ /* 0x0001e80000100800 */
[----:B------:R1:W-:Y:S04]  /*90f0*/  STL [R1+0x2668], R2 ;  /* 0x0026680201007387 */ /* 0x0003e80000100800 */
[----:B------:R2:W-:Y:S01]  /*9100*/  STL [R1+0x265c], R4 ;  /* 0x00265c0401007387 */ /* 0x0005e20000100800 */
[----:B0-----:R-:W-:-:S05]  /*9110*/  IADD3 R3, P0, PT, R22, R27, RZ ;  /* 0x0000001b16037210 */ /* 0x001fca0007f1e0ff */
[----:B------:R0:W-:Y:S01]  /*9120*/  STL [R1+0x2654], R3 ;  /* 0x0026540301007387 */ /* 0x0001e20000100800 */
[----:B-1----:R-:W-:Y:S01]  /*9130*/  IMAD.X R2, R21, 0x1, R23, P5 ;  /* 0x0000000115027824 */ /* 0x002fe200028e0617 */
[----:B--2---:R-:W-:Y:S01]  /*9140*/  IADD3 R4, P5, PT, R25, R16, RZ ;  /* 0x0000001019047210 */ /* 0x004fe20007fbe0ff */
[----:B0-----:R-:W-:-:S03]  /*9150*/  IMAD.X R3, R21, 0x1, R24, P4 ;  /* 0x0000000115037824 */ /* 0x001fc600020e0618 */
[----:B------:R0:W-:Y:S04]  /*9160*/  STL [R1+0x2650], R2 ;  /* 0x0026500201007387 */ /* 0x0001e80000100800 */
[----:B------:R1:W-:Y:S01]  /*9170*/  STL [R1+0x2658], R4 ;  /* 0x0026580401007387 */ /* 0x0003e20000100800 */
[----:B0-----:R-:W-:-:S03]  /*9180*/  IADD3 R2, P4, PT, R25, R27, RZ ;  /* 0x0000001b19027210 */ /* 0x001fc60007f9e0ff */
[----:B------:R0:W-:Y:S01]  /*9190*/  STL [R1+0x264c], R3 ;  /* 0x00264c0301007387 */ /* 0x0001e20000100800 */
[----:B-1----:R-:W-:-:S03]  /*91a0*/  IMAD.X R4, R10, 0x1, R23, P3 ;  /* 0x000000010a047824 */ /* 0x002fc600018e0617 */
        /* <DEDUP_REMOVED lines=50> */
[----:B0-----:R-:W-:-:S03]  /*94d0*/  IADD3 R3, P3, PT, R37, R16, RZ ;  /* 0x0000001025037210 */ /* 0x001fc60007f7e0ff */
[----:B------:R-:W3:Y:S01]  /*94e0*/  LDL.LU R21, [R1+0x5c] ;  /* 0x00005c0001157983 */ /* 0x000ee20000300800 */
[----:B-1----:R-:W-:-:S03]  /*94f0*/  IMAD.X R2, R54, 0x1, R24, P2 ;  /* 0x0000000136027824 */ /* 0x002fc600010e0618 */
[----:B------:R0:W-:Y:S01]  /*9500*/  STL [R1+0x25e8], R3 ;  /* 0x0025e80301007387 */ /* 0x0001e20000100800 */
[----:B--2---:R-:W-:-:S03]  /*9510*/  IMAD.X R4, R55, 0x1, R23, P1 ;  /* 0x0000000137047824 */ /* 0x004fc600008e0617 */
[----:B------:R1:W-:Y:S01]  /*9520*/  STL [R1+0x25dc], R2 ;  /* 0x0025dc0201007387 */ /* 0x0003e20000100800 */
[----:B0-----:R-:W-:-:S05]  /*9530*/  IADD3 R3, P2, PT, R37, R27, RZ ;  /* 0x0000001b25037210 */ /* 0x001fca0007f5e0ff */
[----:B------:R0:W-:Y:S04]  /*9540*/  STL [R1+0x25d4], R3 ;  /* 0x0025d40301007387 */ /* 0x0001e80000100800 */
[----:B------:R2:W-:Y:S04]  /*9550*/  STL [R1+0x25d0], R4 ;  /* 0x0025d00401007387 */ /* 0x0005e80000100800 */
[----:B------:R-:W4:Y:S01]  /*9560*/  LDL.LU R10, [R1+0x64] ;  /* 0x00006400010a7983 */ /* 0x000f220000300800 */
[----:B------:R-:W-:Y:S01]  /*9570*/  IMAD R39, R39, UR67, RZ ;  /* 0x0000004327277c24 */ /* 0x000fe2000f8e02ff */
[----:B------:R-:W-:-:S04]  /*9580*/  SHF.R.S32.HI R56, RZ, 0x1f, R36 ;  /* 0x0000001fff387819 */ /* 0x000fc80000011424 */
[----:B-1----:R-:W-:Y:S01]  /*9590*/  IADD3 R2, P1, PT, R39, R16, RZ ;  /* 0x0000001027027210 */ /* 0x002fe20007f3e0ff */
[----:B0-----:R-:W-:Y:S02]  /*95a0*/  IMAD.X R3, R55, 0x1, R24, P0 ;  /* 0x0000000137037824 */ /* 0x001fe400000e0618 */
[----:B------:R-:W-:Y:S02]  /*95b0*/  IMAD R40, R40, UR67, RZ ;  /* 0x0000004328287c24 */ /* 0x000fe4000f8e02ff */
[----:B------:R0:W-:Y:S01]  /*95c0*/  STL [R1+0x25d8], R2 ;  /* 0x0025d80201007387 */ /* 0x0001e20000100800 */
[----:B--2---:R-:W-:-:S03]  /*95d0*/  IMAD.X R4, R56, 0x1, R23, P5 ;  /* 0x0000000138047824 */ /* 0x004fc600028e0617 */
[----:B------:R1:W-:Y:S01]  /*95e0*/  STL [R1+0x25cc], R3 ;  /* 0x0025cc0301007387 */ /* 0x0003e20000100800 */
[----:B0-----:R-:W-:Y:S02]  /*95f0*/  IADD3 R2, P0, PT, R39, R27, RZ ;  /* 0x0000001b27027210 */ /* 0x001fe40007f1e0ff */
[----:B------:R-:W-:Y:S02]  /*9600*/  SHF.R.S32.HI R57, RZ, 0x1f, R37 ;  /* 0x0000001fff397819 */ /* 0x000fe40000011425 */
[----:B-1----:R-:W-:Y:S01]  /*9610*/  IADD3 R3, P5, PT, R40, R16, RZ ;  /* 0x0000001028037210 */ /* 0x002fe20007fbe0ff */
[----:B------:R0:W-:Y:S04]  /*9620*/  STL [R1+0x25c4], R2 ;  /* 0x0025c40201007387 */ /* 0x0001e80000100800 */
[----:B------:R-:W-:Y:S04]  /*9630*/  STL [R1+0x25c0], R4 ;  /* 0x0025c00401007387 */ /* 0x000fe80000100800 */
[----:B------:R-:W2:Y:S01]  /*9640*/  LDL.LU R31, [R1+0x70] ;  /* 0x00007000011f7983 */ /* 0x000ea20000300800 */
[----:B0-----:R-:W-:-:S03]  /*9650*/  IMAD.X R2, R56, 0x1, R24, P4 ;  /* 0x0000000138027824 */ /* 0x001fc600020e0618 */
[----:B------:R0:W-:Y:S04]  /*9660*/  STL [R1+0x25c8], R3 ;  /* 0x0025c80301007387 */ /* 0x0001e80000100800 */
[----:B------:R1:W-:Y:S01]  /*9670*/  STL [R1+0x25bc], R2 ;  /* 0x0025bc0201007387 */ /* 0x0003e20000100800 */
[----:B0-----:R-:W-:Y:S01]  /*9680*/  IADD3 R3, P4, PT, R40, R27, RZ ;  /* 0x0000001b28037210 */ /* 0x001fe20007f9e0ff */
[----:B-1----:R-:W-:Y:S01]  /*9690*/  IMAD.X R2, R57, 0x1, R23, P3 ;  /* 0x0000000139027824 */ /* 0x002fe200018e0617 */
[----:B------:R-:W-:-:S03]  /*96a0*/  IADD3 R4, P3, PT, R42, R16, RZ ;  /* 0x000000102a047210 */ /* 0x000fc60007f7e0ff */
[----:B------:R0:W-:Y:S01]  /*96b0*/  STL [R1+0x25b4], R3 ;  /* 0x0025b40301007387 */ /* 0x0001e20000100800 */
[----:B------:R-:W-:-:S03]  /*96c0*/  SHF.R.S32.HI R58, RZ, 0x1f, R39 ;  /* 0x0000001fff3a7819 */ /* 0x000fc60000011427 */
[----:B------:R1:W-:Y:S04]  /*96d0*/  STL [R1+0x25b0], R2 ;  /* 0x0025b00201007387 */ /* 0x0003e80000100800 */
[----:B------:R5:W-:Y:S01]  /*96e0*/  STL [R1+0x25b8], R4 ;  /* 0x0025b80401007387 */ /* 0x000be20000100800 */
[----:B0-----:R-:W-:-:S03]  /*96f0*/  IMAD.X R3, R57, 0x1, R24, P2 ;  /* 0x0000000139037824 */ /* 0x001fc600010e0618 */
[----:B------:R-:W2:Y:S01]  /*9700*/  LDL.LU R5, [R1+0x7c] ;  /* 0x00007c0001057983 */ /* 0x000ea20000300800 */
[----:B-1----:R-:W-:-:S03]  /*9710*/  IADD3 R2, P2, PT, R42, R27, RZ ;  /* 0x0000001b2a027210 */ /* 0x002fc60007f5e0ff */
[----:B------:R0:W-:Y:S01]  /*9720*/  STL [R1+0x25ac], R3 ;  /* 0x0025ac0301007387 */ /* 0x0001e20000100800 */
[----:B-----5:R-:W-:-:S03]  /*9730*/  IMAD.X R4, R58, 0x1, R24, P0 ;  /* 0x000000013a047824 */ /* 0x020fc600000e0618 */
[----:B------:R1:W-:Y:S01]  /*9740*/  STL [R1+0x25a4], R2 ;  /* 0x0025a40201007387 */ /* 0x0003e20000100800 */
[----:B------:R-:W-:Y:S01]  /*9750*/  SHF.R.S32.HI R59, RZ, 0x1f, R40 ;  /* 0x0000001fff3b7819 */ /* 0x000fe20000011428 */
[----:B0-----:R-:W-:Y:S01]  /*9760*/  IMAD.X R3, R58, 0x1, R23, P1 ;  /* 0x000000013a037824 */ /* 0x001fe200008e0617 */
[----:B-1----:R-:W-:-:S04]  /*9770*/  IADD3 R2, P1, PT, R43, R16, RZ ;  /* 0x000000102b027210 */ /* 0x002fc80007f3e0ff */
[----:B------:R0:W-:Y:S04]  /*9780*/  STL [R1+0x25a0], R3 ;  /* 0x0025a00301007387 */ /* 0x0001e80000100800 */
[----:B------:R1:W-:Y:S04]  /*9790*/  STL [R1+0x25a8], R2 ;  /* 0x0025a80201007387 */ /* 0x0003e80000100800 */
[----:B------:R-:W-:Y:S01]  /*97a0*/  STL [R1+0x259c], R4 ;  /* 0x00259c0401007387 */ /* 0x000fe20000100800 */
[----:B0-----:R-:W-:-:S03]  /*97b0*/  IADD3 R3, P0, PT, R43, R27, RZ ;  /* 0x0000001b2b037210 */ /* 0x001fc60007f1e0ff */
[----:B------:R-:W5:Y:S01]  /*97c0*/  LDL.LU R18, [R1+0x88] ;  /* 0x0000880001127983 */ /* 0x000f620000300800 */
[----:B-1----:R-:W-:-:S03]  /*97d0*/  IMAD.X R2, R59, 0x1, R23, P5 ;  /* 0x000000013b027824 */ /* 0x002fc600028e0617 */
[----:B------:R0:W-:Y:S01]  /*97e0*/  STL [R1+0x2594], R3 ;  /* 0x0025940301007387 */ /* 0x0001e20000100800 */
[----:B------:R-:W-:-:S03]  /*97f0*/  SHF.R.S32.HI R60, RZ, 0x1f, R42 ;  /* 0x0000001fff3c7819 */ /* 0x000fc6000001142a */
[----:B------:R1:W-:Y:S01]  /*9800*/  STL [R1+0x2590], R2 ;  /* 0x0025900201007387 */ /* 0x0003e20000100800 */
[C---:B0-----:R-:W-:Y:S01]  /*9810*/  IADD3 R3, P5, PT, R44.reuse, R16, RZ ;  /* 0x000000102c037210 */ /* 0x041fe20007fbe0ff */
[----:B-1----:R-:W-:Y:S01]  /*9820*/  IMAD.X R2, R59, 0x1, R24, P4 ;  /* 0x000000013b027824 */ /* 0x002fe200020e0618 */
[----:B------:R-:W-:-:S03]  /*9830*/  IADD3 R4, P4, PT, R44, R27, RZ ;  /* 0x0000001b2c047210 */ /* 0x000fc60007f9e0ff */
[----:B------:R0:W-:Y:S04]  /*9840*/  STL [R1+0x2598], R3 ;  /* 0x0025980301007387 */ /* 0x0001e80000100800 */
[----:B------:R1:W-:Y:S04]  /*9850*/  STL [R1+0x258c], R2 ;  /* 0x00258c0201007387 */ /* 0x0003e80000100800 */
[----:B------:R1:W-:Y:S01]  /*9860*/  STL [R1+0x2584], R4 ;  /* 0x0025840401007387 */ /* 0x0003e20000100800 */
[----:B0-----:R-:W-:-:S03]  /*9870*/  IMAD.X R3, R60, 0x1, R23, P3 ;  /* 0x000000013c037824 */ /* 0x001fc600018e0617 */
[----:B------:R-:W5:Y:S01]  /*9880*/  LDL.LU R33, [R1+0x90] ;  /* 0x0000900001217983 */ /* 0x000f620000300800 */
[----:B-1----:R-:W-:-:S03]  /*9890*/  IADD3 R2, P3, PT, R45, R16, RZ ;  /* 0x000000102d027210 */ /* 0x002fc60007f7e0ff */
[----:B------:R0:W-:Y:S01]  /*98a0*/  STL [R1+0x2580], R3 ;  /* 0x0025800301007387 */ /* 0x0001e20000100800 */
[----:B------:R-:W-:-:S03]  /*98b0*/  IMAD.X R4, R60, 0x1, R24, P2 ;  /* 0x000000013c047824 */ /* 0x000fc600010e0618 */
[----:B------:R3:W-:Y:S04]  /*98c0*/  STL [R1+0x2588], R2 ;  /* 0x0025880201007387 */ /* 0x0007e80000100800 */
[----:B------:R1:W-:Y:S01]  /*98d0*/  STL [R1+0x257c], R4 ;  /* 0x00257c0401007387 */ /* 0x0003e20000100800 */
[----:B0-----:R-:W-:-:S05]  /*98e0*/  IADD3 R3, P2, PT, R45, R27, RZ ;  /* 0x0000001b2d037210 */ /* 0x001fca0007f5e0ff */
[----:B------:R0:W-:Y:S01]  /*98f0*/  STL [R1+0x2574], R3 ;  /* 0x0025740301007387 */ /* 0x0001e20000100800 */
[C---:B---3--:R-:W-:Y:S01]  /*9900*/  IMAD.X R2, R21.reuse, 0x1, R23, P1 ;  /* 0x0000000115027824 */ /* 0x048fe200008e0617 */
[----:B-1----:R-:W-:Y:S01]  /*9910*/  IADD3 R4, P1, PT, R46, R16, RZ ;  /* 0x000000102e047210 */ /* 0x002fe20007f3e0ff */
[----:B0-----:R-:W-:-:S03]  /*9920*/  IMAD.X R3, R21, 0x1, R24, P0 ;  /* 0x0000000115037824 */ /* 0x001fc600000e0618 */
[----:B------:R0:W-:Y:S04]  /*9930*/  STL [R1+0x256c], R2 ;  /* 0x00256c0201007387 */ /* 0x0001e80000100800 */
[----:B------:R-:W-:Y:S04]  /*9940*/  STL [R1+0x2578], R4 ;  /* 0x0025780401007387 */ /* 0x000fe80000100800 */
[----:B------:R-:W3:Y:S01]  /*9950*/  LDL.LU R21, [R1+0x9c] ;  /* 0x00009c0001157983 */ /* 0x000ee20000300800 */
[----:B0-----:R-:W-:-:S03]  /*9960*/  IADD3 R2, P0, PT, R46, R27, RZ ;  /* 0x0000001b2e027210 */ /* 0x001fc60007f1e0ff */
[----:B------:R4:W-:Y:S04]  /*9970*/  STL [R1+0x2570], R3 ;  /* 0x0025700301007387 */ /* 0x0009e80000100800 */
[----:B------:R0:W-:Y:S04]  /*9980*/  STL [R1+0x2564], R2 ;  /* 0x0025640201007387 */ /* 0x0001e80000100800 */
[----:B------:R-:W3:Y:S01]  /*9990*/  LDL.LU R15, [R1+0x60] ;  /* 0x00006000010f7983 */ /* 0x000ee20000300800 */
[C---:B----4-:R-:W-:Y:S02]  /*99a0*/  IMAD.X R3, R10.reuse, 0x1, R23, P5 ;  /* 0x000000010a037824 */ /* 0x050fe400028e0617 */
[----:B------:R-:W-:Y:S01]  /*99b0*/  IMAD.X R4, R10, 0x1, R24, P4 ;  /* 0x000000010a047824 */ /* 0x000fe200020e0618 */
[----:B0-----:R-:W-:-:S02]  /*99c0*/  IADD3 R2, P5, PT, R47, R16, RZ ;  /* 0x000000102f027210 */ /* 0x001fc40007fbe0ff */
[----:B------:R0:W-:Y:S04]  /*99d0*/  STL [R1+0x255c], R3 ;  /* 0x00255c0301007387 */ /* 0x0001e80000100800 */
[----:B------:R2:W-:Y:S01]  /*99e0*/  STL [R1+0x2568], R2 ;  /* 0x0025680201007387 */ /* 0x0005e20000100800 */
[----:B0-----:R-:W-:-:S03]  /*99f0*/  IADD3 R3, P4, PT, R47, R27, RZ ;  /* 0x0000001b2f037210 */ /* 0x001fc60007f9e0ff */
[----:B------:R0:W-:Y:S04]  /*9a00*/  STL [R1+0x2560], R4 ;  /* 0x0025600401007387 */ /* 0x0001e80000100800 */
[----:B------:R-:W4:Y:S04]  /*9a10*/  LDL.LU R10, [R1+0xa8] ;  /* 0x0000a800010a7983 */ /* 0x000f280000300800 */
[----:B------:R1:W-:Y:S04]  /*9a20*/  STL [R1+0x2554], R3 ;  /* 0x0025540301007387 */ /* 0x0003e80000100800 */
[----:B------:R-:W4:Y:S01]  /*9a30*/  LDL.LU R9, [R1+0x68] ;  /* 0x0000680001097983 */ /* 0x000f220000300800 */
[C---:B--2---:R-:W-:Y:S01]  /*9a40*/  IMAD.X R2, R31.reuse, 0x1, R23, P3 ;  /* 0x000000011f027824 */ /* 0x044fe200018e0617 */
[----:B0-----:R-:W-:Y:S01]  /*9a50*/  IADD3 R4, P3, PT, R48, R16, RZ ;  /* 0x0000001030047210 */ /* 0x001fe20007f7e0ff */
[----:B-1----:R-:W-:-:S03]  /*9a60*/  IMAD.X R3, R31, 0x1, R24, P2 ;  /* 0x000000011f037824 */ /* 0x002fc600010e0618 */
[----:B------:R0:W-:Y:S04]  /*9a70*/  STL [R1+0x254c], R2 ;  /* 0x00254c0201007387 */ /* 0x0001e80000100800 */
[----:B------:R-:W-:Y:S01]  /*9a80*/  STL [R1+0x2558], R4 ;  /* 0x0025580401007387 */ /* 0x000fe20000100800 */
[----:B0-----:R-:W-:-:S03]  /*9a90*/  IADD3 R2, P2, PT, R48, R27, RZ ;  /* 0x0000001b30027210 */ /* 0x001fc60007f5e0ff */
[----:B------:R0:W-:Y:S04]  /*9aa0*/  STL [R1+0x2550], R3 ;  /* 0x0025500301007387 */ /* 0x0001e80000100800 */
[----:B0-----:R-:W2:Y:S01]  /*9ab0*/  LDL.LU R3, [R1+0xb0] ;  /* 0x0000b00001037983 */ /* 0x001ea20000300800 */
[----:B------:R-:W-:-:S03]  /*9ac0*/  IMAD.X R4, R5, 0x1, R23, P1 ;  /* 0x0000000105047824 */ /* 0x000fc600008e0617 */
[----:B------:R0:W-:Y:S01]  /*9ad0*/  STL [R1+0x2544], R2 ;  /* 0x0025440201007387 */ /* 0x0001e20000100800 */
[----:B------:R-:W-:-:S03]  /*9ae0*/  IMAD.X R5, R5, 0x1, R24, P0 ;  /* 0x0000000105057824 */ /* 0x000fc600000e0618 */
[----:B------:R1:W-:Y:S04]  /*9af0*/  STL [R1+0x253c], R4 ;  /* 0x00253c0401007387 */ /* 0x0003e80000100800 */
[----:B------:R-:W2:Y:S01]  /*9b00*/  LDL.LU R38, [R1+0x6c] ;  /* 0x00006c0001267983 */ /* 0x000ea20000300800 */
[C---:B0-----:R-:W-:Y:S02]  /*9b10*/  IADD3 R2, P1, PT, R49.reuse, R16, RZ ;  /* 0x0000001031027210 */ /* 0x041fe40007f3e0ff */
[----:B-1----:R-:W-:-:S03]  /*9b20*/  IADD3 R4, P0, PT, R49, R27, RZ ;  /* 0x0000001b31047210 */ /* 0x002fc60007f1e0ff */
[----:B------:R5:W-:Y:S04]  /*9b30*/  STL [R1+0x2548], R2 ;  /* 0x0025480201007387 */ /* 0x000be80000100800 */
[----:B------:R0:W-:Y:S04]  /*9b40*/  STL [R1+0x2540], R5 ;  /* 0x0025400501007387 */ /* 0x0001e80000100800 */
[----:B------:R-:W2:Y:S04]  /*9b50*/  LDL.LU R31, [R1+0xbc] ;  /* 0x0000bc00011f7983 */ /* 0x000ea80000300800 */
[----:B------:R1:W-:Y:S01]  /*9b60*/  STL [R1+0x2534], R4 ;  /* 0x0025340401007387 */ /* 0x0003e20000100800 */
[----:B-----5:R-:W-:-:S02]  /*9b70*/  IMAD.X R2, R18, 0x1, R23, P5 ;  /* 0x0000000112027824 */ /* 0x020fc400028e0617 */
[----:B0-----:R-:W-:Y:S01]  /*9b80*/  IMAD.X R5, R18, 0x1, R24, P4 ;  /* 0x0000000112057824 */ /* 0x001fe200020e0618 */
[----:B-1----:R-:W5:Y:S04]  /*9b90*/  LDL.LU R4, [R1+0x74] ;  /* 0x0000740001047983 */ /* 0x002f680000300800 */
[----:B------:R0:W-:Y:S01]  /*9ba0*/  STL [R1+0x252c], R2 ;  /* 0x00252c0201007387 */ /* 0x0001e20000100800 */
[C---:B------:R-:W-:Y:S02]  /*9bb0*/  IADD3 R6, P4, PT, R35.reuse, R27, RZ ;  /* 0x0000001b23067210 */ /* 0x040fe40007f9e0ff */
[----:B0-----:R-:W-:-:S05]  /*9bc0*/  IADD3 R2, P5, PT, R35, R16, RZ ;  /* 0x0000001023027210 */ /* 0x001fca0007fbe0ff */
[----:B------:R0:W-:Y:S04]  /*9bd0*/  STL [R1+0x2538], R2 ;  /* 0x0025380201007387 */ /* 0x0001e80000100800 */
[----:B------:R1:W-:Y:S01]  /*9be0*/  STL [R1+0x2530], R5 ;  /* 0x0025300501007387 */ /* 0x0003e20000100800 */
[----:B0-----:R-:W-:-:S03]  /*9bf0*/  IMAD.X R2, R33, 0x1, R23, P3 ;  /* 0x0000000121027824 */ /* 0x001fc600018e0617 */
[----:B-1----:R-:W5:Y:S04]  /*9c00*/  LDL.LU R5, [R1+0xc8] ;  /* 0x0000c80001057983 */ /* 0x002f680000300800 */
[----:B------:R0:W-:Y:S01]  /*9c10*/  STL [R1+0x2524], R6 ;  /* 0x0025240601007387 */ /* 0x0001e20000100800 */
[----:B------:R-:W-:-:S03]  /*9c20*/  IADD3 R7, P3, PT, R41, R16, RZ ;  /* 0x0000001029077210 */ /* 0x000fc60007f7e0ff */
[----:B------:R-:W5:Y:S04]  /*9c30*/  LDL.LU R18, [R1+0x78] ;  /* 0x0000780001127983 */ /* 0x000f680000300800 */
[----:B------:R1:W-:Y:S01]  /*9c40*/  STL [R1+0x251c], R2 ;  /* 0x00251c0201007387 */ /* 0x0003e20000100800 */
[----:B0-----:R-:W-:-:S03]  /*9c50*/  IMAD.X R6, R33, 0x1, R24, P2 ;  /* 0x0000000121067824 */ /* 0x001fc600010e0618 */
[----:B-1----:R-:W5:Y:S04]  /*9c60*/  LDL.LU R2, [R1+0xd0] ;  /* 0x0000d00001027983 */ /* 0x002f680000300800 */
[----:B------:R0:W-:Y:S04]  /*9c70*/  STL [R1+0x2528], R7 ;  /* 0x0025280701007387 */ /* 0x0001e80000100800 */
[----:B------:R3:W-:Y:S04]  /*9c80*/  STL [R1+0x2520], R6 ;  /* 0x0025200601007387 */ /* 0x0007e80000100800 */
[----:B------:R-:W5:Y:S01]  /*9c90*/  LDL.LU R33, [R1+0x80] ;  /* 0x0000800001217983 */ /* 0x000f620000300800 */
[----:B0-----:R-:W-:-:S05]  /*9ca0*/  IADD3 R7, P2, PT, R41, R27, RZ ;  /* 0x0000001b29077210 */ /* 0x001fca0007f5e0ff */
[----:B------:R0:W-:Y:S01]  /*9cb0*/  STL [R1+0x23fc], R7 ;  /* 0x0023fc0701007387 */ /* 0x0001e20000100800 */
[----:B---3--:R-:W-:-:S05]  /*9cc0*/  IMAD.X R6, R21, 0x1, R23, P1 ;  /* 0x0000000115067824 */ /* 0x008fca00008e0617 */
[----:B------:R1:W-:Y:S01]  /*9cd0*/  STL [R1+0x23e4], R6 ;  /* 0x0023e40601007387 */ /* 0x0003e20000100800 */
[----:B0-----:R-:W-:Y:S01]  /*9ce0*/  IADD3 R7, P1, PT, R15, R16, RZ ;  /* 0x000000100f077210 */ /* 0x001fe20007f3e0ff */
[----:B-1----:R-:W-:Y:S02]  /*9cf0*/  IMAD.X R6, R21, 0x1, R24, P0 ;  /* 0x0000000115067824 */ /* 0x002fe400000e0618 */
[----:B------:R-:W3:Y:S04]  /*9d00*/  LDL.LU R21, [R1+0xdc] ;  /* 0x0000dc0001157983 */ /* 0x000ee80000300800 */
[----:B------:R-:W-:Y:S04]  /*9d10*/  STL [R1+0x2404], R7 ;  /* 0x0024040701007387 */ /* 0x000fe80000100800 */
[----:B------:R-:W3:Y:S04]  /*9d20*/  LDL.LU R28, [R1+0x84] ;  /* 0x00008400011c7983 */ /* 0x000ee80000300800 */
[----:B------:R0:W-:Y:S01]  /*9d30*/  STL [R1+0x23e8], R6 ;  /* 0x0023e80601007387 */ /* 0x0001e20000100800 */
[----:B----4-:R-:W-:Y:S01]  /*9d40*/  IMAD.X R8, R10, 0x1, R23, P5 ;  /* 0x000000010a087824 */ /* 0x010fe200028e0617 */
[----:B0-----:R-:W-:-:S02]  /*9d50*/  IADD3 R6, P0, PT, R15, R27, RZ ;  /* 0x0000001b0f067210 */ /* 0x001fc40007f1e0ff */
[----:B------:R-:W-:-:S03]  /*9d60*/  IADD3 R7, P5, PT, R9, R16, RZ ;  /* 0x0000001009077210 */ /* 0x000fc60007fbe0ff */
[----:B------:R0:W-:Y:S04]  /*9d70*/  STL [R1+0x240c], R6 ;  /* 0x00240c0601007387 */ /* 0x0001e80000100800 */
[----:B------:R-:W-:Y:S04]  /*9d80*/  STL [R1+0x23ec], R8 ;  /* 0x0023ec0801007387 */ /* 0x000fe80000100800 */
[----:B------:R-:W4:Y:S01]  /*9d90*/  LDL.LU R15, [R1+0xe0] ;  /* 0x0000e000010f7983 */ /* 0x000f220000300800 */
[----:B0-----:R-:W-:-:S03]  /*9da0*/  IMAD.X R6, R10, 0x1, R24, P4 ;  /* 0x000000010a067824 */ /* 0x001fc600020e0618 */
[----:B------:R-:W-:Y:S04]  /*9db0*/  STL [R1+0x2414], R7 ;  /* 0x0024140701007387 */ /* 0x000fe80000100800 */
[----:B------:R-:W4:Y:S04]  /*9dc0*/  LDL.LU R10, [R1+0x8c] ;  /* 0x00008c00010a7983 */ /* 0x000f280000300800 */
[----:B------:R0:W-:Y:S02]  /*9dd0*/  STL [R1+0x23f0], R6 ;  /* 0x0023f00601007387 */ /* 0x0001e40000100800 */
[----:B0-----:R-:W-:Y:S01]  /*9de0*/  IADD3 R6, P4, PT, R9, R27, RZ ;  /* 0x0000001b09067210 */ /* 0x001fe20007f9e0ff */
[C---:B--2---:R-:W-:Y:S01]  /*9df0*/  IMAD.X R7, R3.reuse, 0x1, R23, P3 ;  /* 0x0000000103077824 */ /* 0x044fe200018e0617 */
[----:B------:R-:W2:Y:S04]  /*9e00*/  LDL.LU R9, [R1+0xe4] ;  /* 0x0000e40001097983 */ /* 0x000ea80000300800 */
[----:B------:R0:W-:Y:S04]  /*9e10*/  STL [R1+0x241c], R6 ;  /* 0x00241c0601007387 */ /* 0x0001e80000100800 */
[----:B------:R1:W-:Y:S01]  /*9e20*/  STL [R1+0x23f4], R7 ;  /* 0x0023f40701007387 */ /* 0x0003e20000100800 */
[----:B0-----:R-:W-:Y:S01]  /*9e30*/  IADD3 R6, P3, PT, R38, R16, RZ ;  /* 0x0000001026067210 */ /* 0x001fe20007f7e0ff */
[----:B-1----:R-:W-:-:S02]  /*9e40*/  IMAD.X R7, R3, 0x1, R24, P2 ;  /* 0x0000000103077824 */ /* 0x002fc400010e0618 */
[----:B------:R-:W2:Y:S04]  /*9e50*/  LDL.LU R3, [R1+0x94] ;  /* 0x0000940001037983 */ /* 0x000ea80000300800 */
[----:B------:R0:W-:Y:S01]  /*9e60*/  STL [R1+0x2424], R6 ;  /* 0x0024240601007387 */ /* 0x0001e20000100800 */
[----:B------:R-:W-:-:S03]  /*9e70*/  IMAD.X R8, R31, 0x1, R23, P1 ;  /* 0x000000011f087824 */ /* 0x000fc600008e0617 */
[----:B------:R5:W-:Y:S01]  /*9e80*/  STL [R1+0x23f8], R7 ;  /* 0x0023f80701007387 */ /* 0x000be20000100800 */
[----:B0-----:R-:W-:-:S05]  /*9e90*/  IADD3 R6, P2, PT, R38, R27, RZ ;  /* 0x0000001b26067210 */ /* 0x001fca0007f5e0ff */
[----:B------:R0:W-:Y:S01]  /*9ea0*/  STL [R1+0x242c], R6 ;  /* 0x00242c0601007387 */ /* 0x0001e20000100800 */
[----:B-----5:R-:W-:-:S03]  /*9eb0*/  IADD3 R7, P1, PT, R4, R16, RZ ;  /* 0x0000001004077210 */ /* 0x020fc60007f3e0ff */
[----:B------:R-:W-:Y:S04]  /*9ec0*/  STL [R1+0x2400], R8 ;  /* 0x0024000801007387 */ /* 0x000fe80000100800 */
[----:B------:R-:W5:Y:S01]  /*9ed0*/  LDL.LU R38, [R1+0xe8] ;  /* 0x0000e80001267983 */ /* 0x000f620000300800 */
[----:B0-----:R-:W-:-:S03]  /*9ee0*/  IMAD.X R6, R31, 0x1, R24, P0 ;  /* 0x000000011f067824 */ /* 0x001fc600000e0618 */
[----:B------:R0:W-:Y:S04]  /*9ef0*/  STL [R1+0x2434], R7 ;  /* 0x0024340701007387 */ /* 0x0001e80000100800 */
[----:B------:R-:W5:Y:S04]  /*9f00*/  LDL.LU R31, [R1+0x98] ;  /* 0x00009800011f7983 */ /* 0x000f680000300800 */
[----:B------:R1:W-:Y:S01]  /*9f10*/  STL [R1+0x2408], R6 ;  /* 0x0024080601007387 */ /* 0x0003e20000100800 */
[----:B0-----:R-:W-:-:S05]  /*9f20*/  IADD3 R7, P0, PT, R4, R27, RZ ;  /* 0x0000001b04077210 */ /* 0x001fca0007f1e0ff */
[----:B------:R-:W-:Y:S01]  /*9f30*/  STL [R1+0x243c], R7 ;  /* 0x00243c0701007387 */ /* 0x000fe20000100800 */
[C---:B-1----:R-:W-:Y:S02]  /*9f40*/  IMAD.X R6, R5.reuse, 0x1, R23, P5 ;  /* 0x0000000105067824 */ /* 0x042fe400028e0617 */
[----:B------:R-:W-:-:S03]  /*9f50*/  IMAD.X R5, R5, 0x1, R24, P4 ;  /* 0x0000000105057824 */ /* 0x000fc600020e0618 */
[----:B------:R0:W-:Y:S01]  /*9f60*/  STL [R1+0x2410], R6 ;  /* 0x0024100601007387 */ /* 0x0001e20000100800 */
[----:B------:R-:W-:-:S05]  /*9f70*/  IADD3 R4, P5, PT, R18, R16, RZ ;  /* 0x0000001012047210 */ /* 0x000fca0007fbe0ff */
[----:B------:R1:W-:Y:S01]  /*9f80*/  STL [R1+0x2444], R4 ;  /* 0x0024440401007387 */ /* 0x0003e20000100800 */
[----:B0-----:R-:W-:-:S03]  /*9f90*/  IADD3 R6, P4, PT, R18, R27, RZ ;  /* 0x0000001b12067210 */ /* 0x001fc60007f9e0ff */
[----:B------:R0:W-:Y:S01]  /*9fa0*/  STL [R1+0x2418], R5 ;  /* 0x0024180501007387 */ /* 0x0001e20000100800 */
[----:B-1----:R-:W-:-:S03]  /*9fb0*/  IMAD.X R4, R2, 0x1, R23, P3 ;  /* 0x0000000102047824 */ /* 0x002fc600018e0617 */
[----:B0-----:R-:W5:Y:S04]  /*9fc0*/  LDL.LU R5, [R1+0xec] ;  /* 0x0000ec0001057983 */ /* 0x001f680000300800 */
[----:B------:R0:W-:Y:S04]  /*9fd0*/  STL [R1+0x244c], R6 ;  /* 0x00244c0601007387 */ /* 0x0001e80000100800 */
[----:B------:R-:W5:Y:S01]  /*9fe0*/  LDL.LU R18, [R1+0xa0] ;  /* 0x0000a00001127983 */ /* 0x000f620000300800 */
[----:B0-----:R-:W-:-:S03]  /*9ff0*/  IADD3 R6, P3, PT, R33, R16, RZ ;  /* 0x0000001021067210 */ /* 0x001fc60007f7e0ff */
[----:B------:R0:W-:Y:S04]  /*a000*/  STL [R1+0x2420], R4 ;  /* 0x0024200401007387 */ /* 0x0001e80000100800 */
[----:B------:R3:W-:Y:S01]  /*a010*/  STL [R1+0x2454], R6 ;  /* 0x0024540601007387 */ /* 0x0007e20000100800 */
[----:B0-----:R-:W-:Y:S01]  /*a020*/  IMAD.X R4, R2, 0x1, R24, P2 ;  /* 0x0000000102047824 */ /* 0x001fe200010e0618 */
[----:B------:R-:W-:-:S04]  /*a030*/  IADD3 R2, P2, PT, R33, R27, RZ ;  /* 0x0000001b21027210 */ /* 0x000fc80007f5e0ff */
[----:B------:R-:W-:Y:S04]  /*a040*/  STL [R1+0x2428], R4 ;  /* 0x0024280401007387 */ /* 0x000fe80000100800 */
[----:B------:R0:W-:Y:S01]  /*a050*/  STL [R1+0x245c], R2 ;  /* 0x00245c0201007387 */ /* 0x0001e20000100800 */
[C---:B---3--:R-:W-:Y:S02]  /*a060*/  IMAD.X R6, R21.reuse, 0x1, R23, P1 ;  /* 0x0000000115067824 */ /* 0x048fe400008e0617 */
[----:B0-----:R-:W-:-:S03]  /*a070*/  IMAD.X R2, R21, 0x1, R24, P0 ;  /* 0x0000000115027824 */ /* 0x001fc600000e0618 */
[----:B------:R0:W-:Y:S01]  /*a080*/  STL [R1+0x2430], R6 ;  /* 0x0024300601007387 */ /* 0x0001e20000100800 */
[----:B------:R-:W-:-:S03]  /*a090*/  IADD3 R4, P1, PT, R28, R16, RZ ;  /* 0x000000101c047210 */ /* 0x000fc60007f3e0ff */
[----:B------:R-:W3:Y:S04]  /*a0a0*/  LDL.LU R33, [R1+0xf0] ;  /* 0x0000f00001217983 */ /* 0x000ee80000300800 */
[----:B------:R4:W-:Y:S01]  /*a0b0*/  STL [R1+0x2464], R4 ;  /* 0x0024640401007387 */ /* 0x0009e20000100800 */
[----:B0-----:R-:W-:-:S03]  /*a0c0*/  IADD3 R6, P0, PT, R28, R27, RZ ;  /* 0x0000001b1c067210 */ /* 0x001fc60007f1e0ff */
[----:B------:R-:W3:Y:S04]  /*a0d0*/  LDL.LU R21, [R1+0xa4] ;  /* 0x0000a40001157983 */ /* 0x000ee80000300800 */
[----:B------:R-:W-:Y:S04]  /*a0e0*/  STL [R1+0x2438], R2 ;  /* 0x0024380201007387 */ /* 0x000fe80000100800 */
[----:B------:R0:W-:Y:S01]  /*a0f0*/  STL [R1+0x246c], R6 ;  /* 0x00246c0601007387 */ /* 0x0001e20000100800 */
[C---:B----4-:R-:W-:Y:S02]  /*a100*/  IMAD.X R4, R15.reuse, 0x1, R23, P5 ;  /* 0x000000010f047824 */ /* 0x050fe400028e0617 */
[----:B0-----:R-:W-:Y:S01]  /*a110*/  IMAD.X R6, R15, 0x1, R24, P4 ;  /* 0x000000010f067824 */ /* 0x001fe200020e0618 */
[----:B------:R-:W-:-:S02]  /*a120*/  IADD3 R2, P5, PT, R10, R16, RZ ;  /* 0x000000100a027210 */ /* 0x000fc40007fbe0ff */
[----:B------:R0:W-:Y:S04]  /*a130*/  STL [R1+0x2440], R4 ;  /* 0x0024400401007387 */ /* 0x0001e80000100800 */
[----:B------:R2:W-:Y:S04]  /*a140*/  STL [R1+0x2474], R2 ;  /* 0x0024740201007387 */ /* 0x0005e80000100800 */
[----:B------:R-:W-:Y:S01]  /*a150*/  STL [R1+0x2448], R6 ;  /* 0x0024480601007387 */ /* 0x000fe20000100800 */
[----:B0-----:R-:W-:-:S03]  /*a160*/  IADD3 R4, P4, PT, R10, R27, RZ ;  /* 0x0000001b0a047210 */ /* 0x001fc60007f9e0ff */
[----:B------:R-:W4:Y:S01]  /*a170*/  LDL.LU R10, [R1+0xf4] ;  /* 0x0000f400010a7983 */ /* 0x000f220000300800 */
[----:B--2---:R-:W-:-:S03]  /*a180*/  IMAD.X R2, R9, 0x1, R23, P3 ;  /* 0x0000000109027824 */ /* 0x004fc600018e0617 */
[----:B------:R0:W-:Y:S04]  /*a190*/  STL [R1+0x247c], R4 ;  /* 0x00247c0401007387 */ /* 0x0001e80000100800 */
[----:B------:R-:W2:Y:S04]  /*a1a0*/  LDL.LU R8, [R1+0xac] ;  /* 0x0000ac0001087983 */ /* 0x000ea80000300800 */
[----:B------:R1:W-:Y:S01]  /*a1b0*/  STL [R1+0x2450], R2 ;  /* 0x0024500201007387 */ /* 0x0003e20000100800 */
[----:B0-----:R-:W-:Y:S01]  /*a1c0*/  IMAD.X R4, R9, 0x1, R24, P2 ;  /* 0x0000000109047824 */ /* 0x001fe200010e0618 */
[----:B------:R-:W-:-:S02]  /*a1d0*/  IADD3 R6, P3, PT, R3, R16, RZ ;  /* 0x0000001003067210 */ /* 0x000fc40007f7e0ff */
[----:B-1----:R-:W-:-:S03]  /*a1e0*/  IADD3 R2, P2, PT, R3, R27, RZ ;  /* 0x0000001b03027210 */ /* 0x002fc60007f5e0ff */
[----:B------:R0:W-:Y:S04]  /*a1f0*/  STL [R1+0x2484], R6 ;  /* 0x0024840601007387 */ /* 0x0001e80000100800 */
[----:B------:R-:W2:Y:S04]  /*a200*/  LDL.LU R7, [R1+0xf8] ;  /* 0x0000f80001077983 */ /* 0x000ea80000300800 */
[----:B------:R1:W-:Y:S04]  /*a210*/  STL [R1+0x2458], R4 ;  /* 0x0024580401007387 */ /* 0x0003e80000100800 */
[----:B0-----:R-:W2:Y:S04]  /*a220*/  LDL.LU R6, [R1+0xb4] ;  /* 0x0000b40001067983 */ /* 0x001ea80000300800 */
[----:B------:R5:W-:Y:S04]  /*a230*/  STL [R1+0x248c], R2 ;  /* 0x00248c0201007387 */ /* 0x000be80000100800 */
[----:B-1----:R-:W2:Y:S01]  /*a240*/  LDL.LU R4, [R1+0xfc] ;  /* 0x0000fc0001047983 */ /* 0x002ea20000300800 */
[----:B-----5:R-:W-:Y:S01]  /*a250*/  IMAD.X R2, R38, 0x1, R23, P1 ;  /* 0x0000000126027824 */ /* 0x020fe200008e0617 */
[----:B------:R-:W-:-:S04]  /*a260*/  IADD3 R3, P1, PT, R31, R16, RZ ;  /* 0x000000101f037210 */ /* 0x000fc80007f3e0ff */
[----:B------:R0:W-:Y:S01]  /*a270*/  STL [R1+0x2460], R2 ;  /* 0x0024600201007387 */ /* 0x0001e20000100800 */
[----:B------:R-:W-:-:S03]  /*a280*/  IMAD.X R9, R38, 0x1, R24, P0 ;  /* 0x0000000126097824 */ /* 0x000fc600000e0618 */
[----:B0-----:R-:W5:Y:S04]  /*a290*/  LDL.LU R2, [R1+0xb8] ;  /* 0x0000b80001027983 */ /* 0x001f680000300800 */
[----:B------:R0:W-:Y:S04]  /*a2a0*/  STL [R1+0x2494], R3 ;  /* 0x0024940301007387 */ /* 0x0001e80000100800 */
[----:B------:R-:W5:Y:S01]  /*a2b0*/  LDL.LU R28, [R1+0x100] ;  /* 0x00010000011c7983 */ /* 0x000f620000300800 */
[----:B0-----:R-:W-:-:S03]  /*a2c0*/  IADD3 R3, P0, PT, R31, R27, RZ ;  /* 0x0000001b1f037210 */ /* 0x001fc60007f1e0ff */
[----:B------:R0:W-:Y:S04]  /*a2d0*/  STL [R1+0x2468], R9 ;  /* 0x0024680901007387 */ /* 0x0001e80000100800 */
[----:B------:R-:W5:Y:S04]  /*a2e0*/  LDL.LU R15, [R1+0xc0] ;  /* 0x0000c000010f7983 */ /* 0x000f680000300800 */
[----:B------:R1:W-:Y:S04]  /*a2f0*/  STL [R1+0x249c], R3 ;  /* 0x00249c0301007387 */ /* 0x0003e80000100800 */
[----:B0-----:R-:W5:Y:S01]  /*a300*/  LDL.LU R9, [R1+0x104] ;  /* 0x0001040001097983 */ /* 0x001f620000300800 */
[----:B-1----:R-:W-:-:S05]  /*a310*/  IMAD.X R3, R5, 0x1, R23, P5 ;  /* 0x0000000105037824 */ /* 0x002fca00028e0617 */
[----:B------:R0:W-:Y:S01]  /*a320*/  STL [R1+0x2470], R3 ;  /* 0x0024700301007387 */ /* 0x0001e20000100800 */
[----:B------:R-:W-:-:S03]  /*a330*/  IADD3 R11, P5, PT, R18, R16, RZ ;  /* 0x00000010120b7210 */ /* 0x000fc60007fbe0ff */
[----:B0-----:R-:W5:Y:S04]  /*a340*/  LDL.LU R3, [R1+0xc4] ;  /* 0x0000c40001037983 */ /* 0x001f680000300800 */
[----:B------:R0:W-:Y:S04]  /*a350*/  STL [R1+0x24a4], R11 ;  /* 0x0024a40b01007387 */ /* 0x0001e80000100800 */
[----:B------:R-:W5:Y:S01]  /*a360*/  LDL.LU R38, [R1+0x108] ;  /* 0x0001080001267983 */ /* 0x000f620000300800 */
[----:B0-----:R-:W-:Y:S01]  /*a370*/  IMAD.X R11, R5, 0x1, R24, P4 ;  /* 0x00000001050b7824 */ /* 0x001fe200020e0618 */
[----:B------:R-:W-:-:S04]  /*a380*/  IADD3 R5, P4, PT, R18, R27, RZ ;  /* 0x0000001b12057210 */ /* 0x000fc80007f9e0ff */
[----:B------:R-:W-:Y:S04]  /*a390*/  STL [R1+0x2478], R11 ;  /* 0x0024780b01007387 */ /* 0x000fe80000100800 */
[----:B------:R-:W5:Y:S04]  /*a3a0*/  LDL.LU R31, [R1+0xcc] ;  /* 0x0000cc00011f7983 */ /* 0x000f680000300800 */
[----:B------:R0:W-:Y:S04]  /*a3b0*/  STL [R1+0x24ac], R5 ;  /* 0x0024ac0501007387 */ /* 0x0001e80000100800 */
[----:B0-----:R-:W5:Y:S01]  /*a3c0*/  LDL.LU R5, [R1+0x10c] ;  /* 0x00010c0001057983 */ /* 0x001f620000300800 */
[----:B---3--:R-:W-:-:S05]  /*a3d0*/  IMAD.X R12, R33, 0x1, R23, P3 ;  /* 0x00000001210c7824 */ /* 0x008fca00018e0617 */
[----:B------:R0:W-:Y:S01]  /*a3e0*/  STL [R1+0x2480], R12 ;  /* 0x0024800c01007387 */ /* 0x0001e20000100800 */
[----:B------:R-:W-:-:S03]  /*a3f0*/  IADD3 R11, P3, PT, R21, R16, RZ ;  /* 0x00000010150b7210 */ /* 0x000fc60007f7e0ff */
[----:B------:R-:W3:Y:S01]  /*a400*/  LDL.LU R18, [R1+0xd4] ;  /* 0x0000d40001127983 */ /* 0x000ee20000300800 */
[----:B0-----:R-:W-:-:S03]  /*a410*/  IMAD.X R12, R33, 0x1, R24, P2 ;  /* 0x00000001210c7824 */ /* 0x001fc600010e0618 */
[----:B------:R0:W-:Y:S04]  /*a420*/  STL [R1+0x24b4], R11 ;  /* 0x0024b40b01007387 */ /* 0x0001e80000100800 */
[----:B------:R-:W3:Y:S04]  /*a430*/  LDL.LU R33, [R1+0x110] ;  /* 0x0001100001217983 */ /* 0x000ee80000300800 */
[----:B------:R-:W-:Y:S01]  /*a440*/  STL [R1+0x2488], R12 ;  /* 0x0024880c01007387 */ /* 0x000fe20000100800 */
[----:B0-----:R-:W-:-:S03]  /*a450*/  IADD3 R11, P2, PT, R21, R27, RZ ;  /* 0x0000001b150b7210 */ /* 0x001fc60007f5e0ff */
[----:B------:R-:W3:Y:S04]  /*a460*/  LDL.LU R21, [R1+0xd8] ;  /* 0x0000d80001157983 */ /* 0x000ee80000300800 */
[----:B------:R0:W-:Y:S01]  /*a470*/  STL [R1+0x24bc], R11 ;  /* 0x0024bc0b01007387 */ /* 0x0001e20000100800 */
[C---:B----4-:R-:W-:Y:S02]  /*a480*/  IMAD.X R13, R10.reuse, 0x1, R23, P1 ;  /* 0x000000010a0d7824 */ /* 0x050fe400008e0617 */
[----:B0-----:R-:W-:-:S03]  /*a490*/  IMAD.X R11, R10, 0x1, R24, P0 ;  /* 0x000000010a0b7824 */ /* 0x001fc600000e0618 */
[----:B------:R-:W-:Y:S04]  /*a4a0*/  STL [R1+0x2490], R13 ;  /* 0x0024900d01007387 */ /* 0x000fe80000100800 */
[----:B------:R-:W4:Y:S01]  /*a4b0*/  LDL.LU R10, [R1+0x114] ;  /* 0x00011400010a7983 */ /* 0x000f220000300800 */
[----:B--2---:R-:W-:-:S05]  /*a4c0*/  IADD3 R12, P1, PT, R8, R16, RZ ;  /* 0x00000010080c7210 */ /* 0x004fca0007f3e0ff */
[----:B------:R0:W-:Y:S04]  /*a4d0*/  STL [R1+0x24c4], R12 ;  /* 0x0024c40c01007387 */ /* 0x0001e80000100800 */
[----:B------:R1:W-:Y:S01]  /*a4e0*/  STL [R1+0x2498], R11 ;  /* 0x0024980b01007387 */ /* 0x0003e20000100800 */
[----:B0-----:R-:W-:Y:S01]  /*a4f0*/  IADD3 R12, P0, PT, R8, R27, RZ ;  /* 0x0000001b080c7210 */ /* 0x001fe20007f1e0ff */
[C---:B-1----:R-:W-:Y:S02]  /*a500*/  IMAD.X R11, R7.reuse, 0x1, R23, P5 ;  /* 0x00000001070b7824 */ /* 0x042fe400028e0617 */
[----:B------:R-:W-:Y:S02]  /*a510*/  IMAD.X R7, R7, 0x1, R24, P4 ;  /* 0x0000000107077824 */ /* 0x000fe400020e0618 */
[----:B------:R-:W-:Y:S01]  /*a520*/  STL [R1+0x24cc], R12 ;  /* 0x0024cc0c01007387 */ /* 0x000fe20000100800 */
[----:B------:R-:W-:-:S02]  /*a530*/  IADD3 R8, P5, PT, R6, R16, RZ ;  /* 0x0000001006087210 */ /* 0x000fc40007fbe0ff */
[----:B------:R-:W-:Y:S01]  /*a540*/  IADD3 R6, P4, PT, R6, R27, RZ ;  /* 0x0000001b06067210 */ /* 0x000fe20007f9e0ff */
[----:B------:R-:W-:Y:S04]  /*a550*/  STL [R1+0x24a0], R11 ;  /* 0x0024a00b01007387 */ /* 0x000fe80000100800 */
[----:B------:R0:W-:Y:S04]  /*a560*/  STL [R1+0x24d4], R8 ;  /* 0x0024d40801007387 */ /* 0x0001e80000100800 */
[----:B------:R-:W-:Y:S04]  /*a570*/  STL [R1+0x24a8], R7 ;  /* 0x0024a80701007387 */ /* 0x000fe80000100800 */
[----:B------:R1:W-:Y:S01]  /*a580*/  STL [R1+0x24dc], R6 ;  /* 0x0024dc0601007387 */ /* 0x0003e20000100800 */
[----:B0-----:R-:W-:-:S05]  /*a590*/  IMAD.X R8, R4, 0x1, R23, P3 ;  /* 0x0000000104087824 */ /* 0x001fca00018e0617 */
[----:B------:R-:W-:Y:S01]  /*a5a0*/  STL [R1+0x24b0], R8 ;  /* 0x0024b00801007387 */ /* 0x000fe20000100800 */
[----:B-1----:R-:W-:Y:S01]  /*a5b0*/  IMAD.X R6, R4, 0x1, R24, P2 ;  /* 0x0000000104067824 */ /* 0x002fe200010e0618 */
[C---:B-----5:R-:W-:Y:S02]  /*a5c0*/  IADD3 R7, P3, PT, R2.reuse, R16, RZ ;  /* 0x0000001002077210 */ /* 0x060fe40007f7e0ff */
[----:B------:R-:W-:-:S03]  /*a5d0*/  IADD3 R2, P2, PT, R2, R27, RZ ;  /* 0x0000001b02027210 */ /* 0x000fc60007f5e0ff */
[----:B------:R-:W-:Y:S01]  /*a5e0*/  STL [R1+0x24e4], R7 ;  /* 0x0024e40701007387 */ /* 0x000fe20000100800 */
[----:B------:R-:W-:-:S03]  /*a5f0*/  IMAD.X R4, R28, 0x1, R23, P1 ;  /* 0x000000011c047824 */ /* 0x000fc600008e0617 */
[----:B------:R0:W-:Y:S04]  /*a600*/  STL [R1+0x24b8], R6 ;  /* 0x0024b80601007387 */ /* 0x0001e80000100800 */
[----:B------:R1:W-:Y:S04]  /*a610*/  STL [R1+0x24ec], R2 ;  /* 0x0024ec0201007387 */ /* 0x0003e80000100800 */
[----:B------:R2:W-:Y:S01]  /*a620*/  STL [R1+0x24c0], R4 ;  /* 0x0024c00401007387 */ /* 0x0005e20000100800 */
[----:B0-----:R-:W-:Y:S01]  /*a630*/  IADD3 R6, P1, PT, R15, R16, RZ ;  /* 0x000000100f067210 */ /* 0x001fe20007f3e0ff */
[----:B-1----:R-:W-:-:S04]  /*a640*/  IMAD.X R2, R28, 0x1, R24, P0 ;  /* 0x000000011c027824 */ /* 0x002fc800000e0618 */
[----:B------:R0:W-:Y:S01]  /*a650*/  STL [R1+0x24f4], R6 ;  /* 0x0024f40601007387 */ /* 0x0001e20000100800 */
[----:B--2---:R-:W-:-:S03]  /*a660*/  IADD3 R4, P0, PT, R15, R27, RZ ;  /* 0x0000001b0f047210 */ /* 0x004fc60007f1e0ff */
[----:B------:R-:W-:Y:S04]  /*a670*/  STL [R1+0x24c8], R2 ;  /* 0x0024c80201007387 */ /* 0x000fe80000100800 */
[----:B------:R1:W-:Y:S01]  /*a680*/  STL [R1+0x24fc], R4 ;  /* 0x0024fc0401007387 */ /* 0x0003e20000100800 */
[----:B0-----:R-:W-:-:S05]  /*a690*/  IMAD.X R6, R9, 0x1, R23, P5 ;  /* 0x0000000109067824 */ /* 0x001fca00028e0617 */
[----:B------:R-:W-:Y:S01]  /*a6a0*/  STL [R1+0x24d0], R6 ;  /* 0x0024d00601007387 */ /* 0x000fe20000100800 */
[----:B-1----:R-:W-:Y:S01]  /*a6b0*/  IMAD.X R4, R9, 0x1, R24, P4 ;  /* 0x0000000109047824 */ /* 0x002fe200020e0618 */
[C---:B------:R-:W-:Y:S02]  /*a6c0*/  IADD3 R2, P5, PT, R3.reuse, R16, RZ ;  /* 0x0000001003027210 */ /* 0x040fe40007fbe0ff */
[----:B------:R-:W-:-:S03]  /*a6d0*/  IADD3 R3, P4, PT, R3, R27, RZ ;  /* 0x0000001b03037210 */ /* 0x000fc60007f9e0ff */
[----:B------:R0:W-:Y:S04]  /*a6e0*/  STL [R1+0x2504], R2 ;  /* 0x0025040201007387 */ /* 0x0001e80000100800 */
[----:B------:R1:W-:Y:S01]  /*a6f0*/  STL [R1+0x24d8], R4 ;  /* 0x0024d80401007387 */ /* 0x0003e20000100800 */
[----:B0-----:R-:W-:-:S03]  /*a700*/  IMAD.X R2, R38, 0x1, R23, P3 ;  /* 0x0000000126027824 */ /* 0x001fc600018e0617 */
[----:B------:R0:W-:Y:S01]  /*a710*/  STL [R1+0x2508], R3 ;  /* 0x0025080301007387 */ /* 0x0001e20000100800 */
[----:B-1----:R-:W-:-:S03]  /*a720*/  IADD3 R4, P3, PT, R31, R16, RZ ;  /* 0x000000101f047210 */ /* 0x002fc60007f7e0ff */
[----:B------:R1:W-:Y:S01]  /*a730*/  STL [R1+0x24e0], R2 ;  /* 0x0024e00201007387 */ /* 0x0003e20000100800 */
[----:B0-----:R-:W-:-:S03]  /*a740*/  IMAD.X R3, R38, 0x1, R24, P2 ;  /* 0x0000000126037824 */ /* 0x001fc600010e0618 */
[----:B------:R0:W-:Y:S01]  /*a750*/  STL [R1+0x250c], R4 ;  /* 0x00250c0401007387 */ /* 0x0001e20000100800 */
[----:B-1----:R-:W-:-:S03]  /*a760*/  IADD3 R2, P2, PT, R31, R27, RZ ;  /* 0x0000001b1f027210 */ /* 0x002fc60007f5e0ff */
[----:B------:R-:W-:Y:S01]  /*a770*/  STL [R1+0x24e8], R3 ;  /* 0x0024e80301007387 */ /* 0x000fe20000100800 */
[----:B0-----:R-:W-:-:S03]  /*a780*/  IMAD.X R4, R5, 0x1, R23, P1 ;  /* 0x0000000105047824 */ /* 0x001fc600008e0617 */
[----:B------:R0:W-:Y:S04]  /*a790*/  STL [R1+0x2510], R2 ;  /* 0x0025100201007387 */ /* 0x0001e80000100800 */
[----:B------:R1:W-:Y:S01]  /*a7a0*/  STL [R1+0x24f0], R4 ;  /* 0x0024f00401007387 */ /* 0x0003e20000100800 */
[----:B0-----:R-:W-:Y:S01]  /*a7b0*/  IMAD.X R2, R5, 0x1, R24, P0 ;  /* 0x0000000105027824 */ /* 0x001fe200000e0618 */
[----:B------:R-:W-:Y:S02]  /*a7c0*/  SHF.R.S32.HI R0, RZ, 0x1f, R0 ;  /* 0x0000001fff007819 */ /* 0x000fe40000011400 */
[C---:B---3--:R-:W-:Y:S02]  /*a7d0*/  IADD3 R3, P1, PT, R18.reuse, R16, RZ ;  /* 0x0000001012037210 */ /* 0x048fe40007f3e0ff */
[----:B-1----:R-:W-:-:S03]  /*a7e0*/  IADD3 R4, P0, PT, R18, R27, RZ ;  /* 0x0000001b12047210 */ /* 0x002fc60007f1e0ff */
        /* <DEDUP_REMOVED lines=9> */
[----:B0-----:R-:W-:-:S05]  /*a880*/  IADD3 R3, P4, PT, R21, R27, RZ ;  /* 0x0000001b15037210 */ /* 0x001fca0007f9e0ff */
[----:B------:R0:W-:Y:S01]  /*a890*/  STL [R1+0x23d8], R3 ;  /* 0x0023d80301007387 */ /* 0x0001e20000100800 */
[----:B-1----:R-:W-:Y:S01]  /*a8a0*/  SHF.R.S32.HI R2, RZ, 0x1f, R21 ;  /* 0x0000001fff027819 */ /* 0x002fe20000011415 */
[C-C-:B----4-:R-:W-:Y:S02]  /*a8b0*/  IMAD.X R4, R10.reuse, 0x1, R23.reuse, P3 ;  /* 0x000000010a047824 */ /* 0x150fe400018e0617 */
[--C-:B------:R-:W-:Y:S02]  /*a8c0*/  IMAD.X R5, R10, 0x1, R24.reuse, P2 ;  /* 0x000000010a057824 */ /* 0x100fe400010e0618 */
[C---:B0-----:R-:W-:Y:S01]  /*a8d0*/  IMAD.X R3, R0.reuse, 0x1, R23, P1 ;  /* 0x0000000100037824 */ /* 0x041fe200008e0617 */
[----:B------:R0:W-:Y:S04]  /*a8e0*/  STL [R1+0x23c8], R4 ;  /* 0x0023c80401007387 */ /* 0x0001e80000100800 */
[----:B------:R-:W-:Y:S01]  /*a8f0*/  STL [R1+0x23cc], R5 ;  /* 0x0023cc0501007387 */ /* 0x000fe20000100800 */
[----:B0-----:R-:W-:-:S03]  /*a900*/  IMAD.X R4, R0, 0x1, R24, P0 ;  /* 0x0000000100047824 */ /* 0x001fc600000e0618 */
[----:B------:R-:W2:Y:S04]  /*a910*/  LDL.LU R0, [R1+0x2a80] ;  /* 0x002a800001007983 */ /* 0x000ea80000300800 */
[----:B------:R0:W-:Y:S04]  /*a920*/  STL [R1+0x23d0], R3 ;  /* 0x0023d00301007387 */ /* 0x0001e80000100800 */
[----:B------:R1:W-:Y:S01]  /*a930*/  STL [R1+0x23d4], R4 ;  /* 0x0023d40401007387 */ /* 0x0003e20000100800 */
[C---:B0-----:R-:W-:Y:S02]  /*a940*/  IMAD.X R3, R2.reuse, 0x1, R23, P5 ;  /* 0x0000000102037824 */ /* 0x041fe400028e0617 */
[----:B------:R-:W-:-:S03]  /*a950*/  IMAD.X R2, R2, 0x1, R24, P4 ;  /* 0x0000000102027824 */ /* 0x000fc600020e0618 */
[----:B------:R0:W-:Y:S04]  /*a960*/  STL [R1+0x23c4], R3 ;  /* 0x0023c40301007387 */ /* 0x0001e80000100800 */
[----:B------:R3:W-:Y:S04]  /*a970*/  STL [R1+0x1400], R2 ;  /* 0x0014000201007387 */ /* 0x0007e80000100800 */
        /* <DEDUP_REMOVED lines=457> */
[----:B------:R-:W4:Y:S04]  /*c610*/  LDL R11, [R1+0x104c] ;  /* 0x00104c00010b7983 */ /* 0x000f280000100800 */
[----:B------:R-:W3:Y:S04]  /*c620*/  LDL R8, [R1+0x1044] ;  /* 0x0010440001087983 */ /* 0x000ee80000100800 */
[----:B------:R-:W5:Y:S04]  /*c630*/  LDL R7, [R1+0x103c] ;  /* 0x00103c0001077983 */ /* 0x000f680000100800 */
[----:B------:R-:W2:Y:S04]  /*c640*/  LDL R6, [R1+0x1034] ;  /* 0x0010340001067983 */ /* 0x000ea80000100800 */
[----:B-1----:R-:W2:Y:S04]  /*c650*/  LDL R4, [R1+0x102c] ;  /* 0x00102c0001047983 */ /* 0x002ea80000100800 */
[----:B------:R-:W2:Y:S04]  /*c660*/  LDL R28, [R1+0x1024] ;  /* 0x00102400011c7983 */ /* 0x000ea80000100800 */
[----:B------:R-:W2:Y:S04]  /*c670*/  LDL R15, [R1+0x101c] ;  /* 0x00101c00010f7983 */ /* 0x000ea80000100800 */
[----:B------:R-:W2:Y:S04]  /*c680*/  LDL R9, [R1+0x1048] ;  /* 0x0010480001097983 */ /* 0x000ea80000100800 */
[----:B0-----:R-:W2:Y:S04]  /*c690*/  LDL R3, [R1+0x1014] ;  /* 0x0010140001037983 */ /* 0x001ea80000100800 */
[----:B------:R-:W2:Y:S04]  /*c6a0*/  LDL R38, [R1+0x1040] ;  /* 0x0010400001267983 */ /* 0x000ea80000100800 */
[----:B------:R-:W2:Y:S04]  /*c6b0*/  LDL R31, [R1+0x1038] ;  /* 0x00103800011f7983 */ /* 0x000ea80000100800 */
[----:B------:R-:W2:Y:S04]  /*c6c0*/  LDL R5, [R1+0x1030] ;  /* 0x0010300001057983 */ /* 0x000ea80000100800 */
[----:B------:R-:W2:Y:S04]  /*c6d0*/  LDL R18, [R1+0x1028] ;  /* 0x0010280001127983 */ /* 0x000ea80000100800 */
[----:B------:R-:W2:Y:S04]  /*c6e0*/  LDL R33, [R1+0x1020] ;  /* 0x0010200001217983 */ /* 0x000ea80000100800 */
[----:B------:R-:W2:Y:S04]  /*c6f0*/  LDL R21, [R1+0x1018] ;  /* 0x0010180001157983 */ /* 0x000ea80000100800 */
[----:B------:R-:W2:Y:S04]  /*c700*/  LDL R10, [R1+0x1010] ;  /* 0x00101000010a7983 */ /* 0x000ea80000100800 */
[----:B------:R-:W-:Y:S04]  /*c710*/  STL [R1+0x890], RZ ;  /* 0x000890ff01007387 */ /* 0x000fe80000100800 */
[----:B------:R-:W-:Y:S04]  /*c720*/  STL [R1+0x894], RZ ;  /* 0x000894ff01007387 */ /* 0x000fe80000100800 */
[----:B------:R-:W-:Y:S04]  /*c730*/  STL [R1+0x898], RZ ;  /* 0x000898ff01007387 */ /* 0x000fe80000100800 */
[----:B------:R-:W-:Y:S04]  /*c740*/  STL [R1+0x89c], RZ ;  /* 0x00089cff01007387 */ /* 0x000fe80000100800 */
[----:B------:R-:W-:Y:S04]  /*c750*/  STL [R1+0x880], RZ ;  /* 0x000880ff01007387 */ /* 0x000fe80000100800 */
[----:B------:R-:W-:Y:S01]  /*c760*/  STL [R1+0x884], RZ ;  /* 0x000884ff01007387 */ /* 0x000fe20000100800 */
[----:B------:R-:W-:-:S03]  /*c770*/  USHF.R.S32.HI UR23, URZ, 0x1f, UR73 ;  /* 0x0000001fff177899 */ /* 0x000fc60008011449 */
[----:B------:R-:W-:Y:S01]  /*c780*/  STL [R1+0x888], RZ ;  /* 0x000888ff01007387 */ /* 0x000fe20000100800 */
[----:B------:R-:W-:Y:S02]  /*c790*/  UIMAD UR21, UR5, 0x3c, URZ ;  /* 0x0000003c051578a4 */ /* 0x000fe4000f8e02ff */
[----:B------:R-:W-:-:S04]  /*c7a0*/  USHF.R.S32.HI UR20, URZ, 0x1f, UR8 ;  /* 0x0000001fff147899 */ /* 0x000fc80008011408 */
[----:B------:R-:W-:Y:S02]  /*c7b0*/  ULEA.HI UR20, UR20, UR8, URZ, 0x6 ;  /* 0x0000000814147291 */ /* 0x000fe4000f8f30ff */
[----:B------:R-:W-:Y:S01]  /*c7c0*/  USHF.R.S32.HI UR8, URZ, 0x1f, UR76 ;  /* 0x0000001fff087899 */ /* 0x000fe2000801144c */
[----:B----4-:R-:W-:Y:S02]  /*c7d0*/  IADD3 R13, P6, PT, R11, UR73, RZ ;  /* 0x000000490b0d7c10 */ /* 0x010fe4000ffde0ff */
[----:B---3--:R-:W-:-:S03]  /*c7e0*/  IADD3 R2, P5, PT, R8, UR73, RZ ;  /* 0x0000004908027c10 */ /* 0x008fc6000ffbe0ff */
[----:B------:R2:W-:Y:S01]  /*c7f0*/  STL [R1+0x1408], R13 ;  /* 0x0014080d01007387 */ /* 0x0005e20000100800 */
[----:B-----5:R-:W-:-:S03]  /*c800*/  IADD3 R12, P4, PT, R7, UR73, RZ ;  /* 0x00000049070c7c10 */ /* 0x020fc6000ff9e0ff */
[----:B------:R0:W-:Y:S01]  /*c810*/  STL [R1+0x1410], R2 ;  /* 0x0014100201007387 */ /* 0x0001e20000100800 */
[----:B--2---:R-:W-:-:S03]  /*c820*/  IADD3 R13, P3, PT, R6, UR73, RZ ;  /* 0x00000049060d7c10 */ /* 0x004fc6000ff7e0ff */
[----:B------:R1:W-:Y:S01]  /*c830*/  STL [R1+0x1418], R12 ;  /* 0x0014180c01007387 */ /* 0x0003e20000100800 */
[----:B0-----:R-:W-:-:S03]  /*c840*/  IADD3 R2, P2, PT, R4, UR73, RZ ;  /* 0x0000004904027c10 */ /* 0x001fc6000ff5e0ff */
[----:B------:R0:W-:Y:S04]  /*c850*/  STL [R1+0x1420], R13 ;  /* 0x0014200d01007387 */ /* 0x0001e80000100800 */
[----:B------:R2:W-:Y:S01]  /*c860*/  STL [R1+0x1428], R2 ;  /* 0x0014280201007387 */ /* 0x0005e20000100800 */
[----:B-1----:R-:W-:Y:S02]  /*c870*/  IADD3 R12, P1, PT, R28, UR73, RZ ;  /* 0x000000491c0c7c10 */ /* 0x002fe4000ff3e0ff */
[----:B0-----:R-:W-:-:S03]  /*c880*/  IADD3 R13, P0, PT, R15, UR73, RZ ;  /* 0x000000490f0d7c10 */ /* 0x001fc6000ff1e0ff */
[----:B------:R0:W-:Y:S01]  /*c890*/  STL [R1+0x1430], R12 ;  /* 0x0014300c01007387 */ /* 0x0001e20000100800 */
[----:B--2---:R-:W-:-:S03]  /*c8a0*/  IADD3.X R2, PT, PT, R9, UR23, RZ, P6, !PT ;  /* 0x0000001709027c10 */ /* 0x004fc6000b7fe4ff */
[----:B------:R1:W-:Y:S04]  /*c8b0*/  STL [R1+0x1438], R13 ;  /* 0x0014380d01007387 */ /* 0x0003e80000100800 */
[----:B------:R2:W-:Y:S01]  /*c8c0*/  STL [R1+0x1404], R2 ;  /* 0x0014040201007387 */ /* 0x0005e20000100800 */
[----:B0-----:R-:W-:Y:S02]  /*c8d0*/  IADD3 R12, P6, PT, R3, UR73, RZ ;  /* 0x00000049030c7c10 */ /* 0x001fe4000ffde0ff */
[----:B-1----:R-:W-:Y:S02]  /*c8e0*/  IADD3.X R13, PT, PT, R31, UR23, RZ, P4, !PT ;  /* 0x000000171f0d7c10 */ /* 0x002fe4000a7fe4ff */
[----:B--2---:R-:W-:Y:S01]  /*c8f0*/  IADD3.X R2, PT, PT, R38, UR23, RZ, P5, !PT ;  /* 0x0000001726027c10 */ /* 0x004fe2000affe4ff */
[----:B------:R0:W-:Y:S04]  /*c900*/  STL [R1+0x1440], R12 ;  /* 0x0014400c01007387 */ /* 0x0001e80000100800 */
[----:B------:R1:W-:Y:S01]  /*c910*/  STL [R1+0x140c], R2 ;  /* 0x00140c0201007387 */ /* 0x0003e20000100800 */
[----:B0-----:R-:W-:-:S03]  /*c920*/  IADD3.X R12, PT, PT, R5, UR23, RZ, P3, !PT ;  /* 0x00000017050c7c10 */ /* 0x001fc60009ffe4ff */
[----:B------:R0:W-:Y:S01]  /*c930*/  STL [R1+0x1414], R13 ;  /* 0x0014140d01007387 */ /* 0x0001e20000100800 */
[----:B-1----:R-:W-:-:S03]  /*c940*/  IADD3.X R2, PT, PT, R18, UR23, RZ, P2, !PT ;  /* 0x0000001712027c10 */ /* 0x002fc600097fe4ff */
[----:B------:R1:W-:Y:S04]  /*c950*/  STL [R1+0x141c], R12 ;  /* 0x00141c0c01007387 */ /* 0x0003e80000100800 */
[----:B------:R2:W-:Y:S01]  /*c960*/  STL [R1+0x1424], R2 ;  /* 0x0014240201007387 */ /* 0x0005e20000100800 */
[----:B0-----:R-:W-:Y:S02]  /*c970*/  IADD3.X R13, PT, PT, R33, UR23, RZ, P1, !PT ;  /* 0x00000017210d7c10 */ /* 0x001fe40008ffe4ff */
[----:B-1----:R-:W-:-:S03]  /*c980*/  IADD3.X R12, PT, PT, R21, UR23, RZ, P0, !PT ;  /* 0x00000017150c7c10 */ /* 0x002fc600087fe4ff */
[----:B------:R0:W-:Y:S01]  /*c990*/  STL [R1+0x142c], R13 ;  /* 0x00142c0d01007387 */ /* 0x0001e20000100800 */
[----:B--2---:R-:W-:-:S03]  /*c9a0*/  IADD3.X R2, PT, PT, R10, UR23, RZ, P6, !PT ;  /* 0x000000170a027c10 */ /* 0x004fc6000b7fe4ff */
[----:B------:R1:W-:Y:S04]  /*c9b0*/  STL [R1+0x1434], R12 ;  /* 0x0014340c01007387 */ /* 0x0003e80000100800 */
[----:B------:R2:W-:Y:S01]  /*c9c0*/  STL [R1+0x143c], R2 ;  /* 0x00143c0201007387 */ /* 0x0005e20000100800 */
[----:B0-----:R-:W-:Y:S01]  /*c9d0*/  IADD3 R13, P6, PT, R11, UR71, RZ ;  /* 0x000000470b0d7c10 */ /* 0x001fe2000ffde0ff */
[----:B------:R-:W-:Y:S02]  /*c9e0*/  USHF.R.S32.HI UR23, URZ, 0x1f, UR71 ;  /* 0x0000001fff177899 */ /* 0x000fe40008011447 */
[----:B-1----:R-:W-:Y:S02]  /*c9f0*/  IADD3 R12, P4, PT, R7, UR71, RZ ;  /* 0x00000047070c7c10 */ /* 0x002fe4000ff9e0ff */
[----:B--2---:R-:W-:Y:S01]  /*ca00*/  IADD3 R2, P5, PT, R8, UR71, RZ ;  /* 0x0000004708027c10 */ /* 0x004fe2000ffbe0ff */
[----:B------:R0:W-:Y:S04]  /*ca10*/  STL [R1+0x1448], R13 ;  /* 0x0014480d01007387 */ /* 0x0001e80000100800 */
[----:B------:R1:W-:Y:S01]  /*ca20*/  STL [R1+0x1450], R2 ;  /* 0x0014500201007387 */ /* 0x0003e20000100800 */
[----:B0-----:R-:W-:-:S03]  /*ca30*/  IADD3 R13, P3, PT, R6, UR71, RZ ;  /* 0x00000047060d7c10 */ /* 0x001fc6000ff7e0ff */
[----:B------:R0:W-:Y:S01]  /*ca40*/  STL [R1+0x1458], R12 ;  /* 0x0014580c01007387 */ /* 0x0001e20000100800 */
[----:B-1----:R-:W-:-:S03]  /*ca50*/  IADD3 R2, P2, PT, R4, UR71, RZ ;  /* 0x0000004704027c10 */ /* 0x002fc6000ff5e0ff */
[----:B------:R1:W-:Y:S04]  /*ca60*/  STL [R1+0x1460], R13 ;  /* 0x0014600d01007387 */ /* 0x0003e80000100800 */
[----:B------:R2:W-:Y:S01]  /*ca70*/  STL [R1+0x1468], R2 ;  /* 0x0014680201007387 */ /* 0x0005e20000100800 */
[----:B0-----:R-:W-:Y:S02]  /*ca80*/  IADD3 R12, P1, PT, R28, UR71, RZ ;  /* 0x000000471c0c7c10 */ /* 0x001fe4000ff3e0ff */
[----:B-1----:R-:W-:-:S03]  /*ca90*/  IADD3 R13, P0, PT, R15, UR71, RZ ;  /* 0x000000470f0d7c10 */ /* 0x002fc6000ff1e0ff */
        /* <DEDUP_REMOVED lines=53> */
[----:B0-----:R-:W-:Y:S02]  /*cdf0*/  IADD3 R13, P6, PT, R11, UR21, RZ ;  /* 0x000000150b0d7c10 */ /* 0x001fe4000ffde0ff */
[----:B-1----:R-:W-:-:S03]  /*ce00*/  IADD3 R12, P5, PT, R8, UR21, RZ ;  /* 0x00000015080c7c10 */ /* 0x002fc6000ffbe0ff */
[----:B------:R0:W-:Y:S01]  /*ce10*/  STL [R1+0x14c8], R13 ;  /* 0x0014c80d01007387 */ /* 0x0001e20000100800 */
[----:B--2---:R-:W-:-:S03]  /*ce20*/  IADD3 R2, P4, PT, R7, UR21, RZ ;  /* 0x0000001507027c10 */ /* 0x004fc6000ff9e0ff */
[----:B------:R1:W-:Y:S01]  /*ce30*/  STL [R1+0x14d0], R12 ;  /* 0x0014d00c01007387 */ /* 0x0003e20000100800 */
[----:B------:R-:W-:-:S03]  /*ce40*/  USHF.R.S32.HI UR23, URZ, 0x1f, UR21 ;  /* 0x0000001fff177899 */ /* 0x000fc60008011415 */
[----:B------:R2:W-:Y:S01]  /*ce50*/  STL [R1+0x14d8], R2 ;  /* 0x0014d80201007387 */ /* 0x0005e20000100800 */
[----:B0-----:R-:W-:Y:S02]  /*ce60*/  IADD3 R13, P3, PT, R6, UR21, RZ ;  /* 0x00000015060d7c10 */ /* 0x001fe4000ff7e0ff */
[----:B-1----:R-:W-:-:S03]  /*ce70*/  IADD3 R12, P2, PT, R4, UR21, RZ ;  /* 0x00000015040c7c10 */ /* 0x002fc6000ff5e0ff */
[----:B------:R0:W-:Y:S01]  /*ce80*/  STL [R1+0x14e0], R13 ;  /* 0x0014e00d01007387 */ /* 0x0001e20000100800 */
[----:B--2---:R-:W-:-:S03]  /*ce90*/  IADD3 R2, P1, PT, R28, UR21, RZ ;  /* 0x000000151c027c10 */ /* 0x004fc6000ff3e0ff */
[----:B------:R1:W-:Y:S04]  /*cea0*/  STL [R1+0x14e8], R12 ;  /* 0x0014e80c01007387 */ /* 0x0003e80000100800 */
[----:B------:R2:W-:Y:S01]  /*ceb0*/  STL [R1+0x14f0], R2 ;  /* 0x0014f00201007387 */ /* 0x0005e20000100800 */
[----:B0-----:R-:W-:Y:S02]  /*cec0*/  IADD3 R13, P0, PT, R15, UR21, RZ ;  /* 0x000000150f0d7c10 */ /* 0x001fe4000ff1e0ff */
[----:B-1----:R-:W-:-:S03]  /*ced0*/  IADD3.X R12, PT, PT, R9, UR23, RZ, P6, !PT ;  /* 0x00000017090c7c10 */ /* 0x002fc6000b7fe4ff */
[----:B------:R-:W-:Y:S01]  /*cee0*/  STL [R1+0x14f8], R13 ;  /* 0x0014f80d01007387 */ /* 0x000fe20000100800 */
[----:B--2---:R-:W-:-:S03]  /*cef0*/  IADD3 R2, P6, PT, R3, UR21, RZ ;  /* 0x0000001503027c10 */ /* 0x004fc6000ffde0ff */
[----:B------:R-:W-:Y:S04]  /*cf00*/  STL [R1+0x14c4], R12 ;  /* 0x0014c40c01007387 */ /* 0x000fe80000100800 */
        /* <DEDUP_REMOVED lines=40> */
[----:B------:R-:W-:Y:S01]  /*d190*/  STL [R1+0x778], RZ ;  /* 0x000778ff01007387 */ /* 0x000fe20000100800 */
[----:B0-----:R-:W-:-:S03]  /*d1a0*/  IADD3.X R2, PT, PT, R38, UR23, RZ, P5, !PT ;  /* 0x0000001726027c10 */ /* 0x001fc6000affe4ff */
[----:B------:R-:W-:Y:S04]  /*d1b0*/  STL [R1+0x77c], RZ ;  /* 0x00077cff01007387 */ /* 0x000fe80000100800 */
[----:B------:R-:W-:Y:S04]  /*d1c0*/  STL [R1+0x760], RZ ;  /* 0x000760ff01007387 */ /* 0x000fe80000100800 */
[----:B------:R-:W-:Y:S04]  /*d1d0*/  STL [R1+0x764], RZ ;  /* 0x000764ff01007387 */ /* 0x000fe80000100800 */
[----:B------:R-:W-:Y:S01]  /*d1e0*/  STL [R1+0x768], RZ ;  /* 0x000768ff01007387 */ /* 0x000fe20000100800 */
[----:B------:R-:W-:-:S03]  /*d1f0*/  IADD3.X R13, PT, PT, R31, UR23, RZ, P4, !PT ;  /* 0x000000171f0d7c10 */ /* 0x000fc6000a7fe4ff */
[----:B------:R-:W-:Y:S01]  /*d200*/  STL [R1+0x76c], RZ ;  /* 0x00076cff01007387 */ /* 0x000fe20000100800 */
[----:B------:R-:W-:-:S03]  /*d210*/  IADD3.X R12, PT, PT, R5, UR23, RZ, P3, !PT ;  /* 0x00000017050c7c10 */ /* 0x000fc60009ffe4ff */
[----:B------:R-:W-:Y:S04]  /*d220*/  STL [R1+0x120], RZ ;  /* 0x000120ff01007387 */ /* 0x000fe80000100800 */
[----:B------:R-:W-:Y:S04]  /*d230*/  STL [R1+0x124], RZ ;  /* 0x000124ff01007387 */ /* 0x000fe80000100800 */
[----:B------:R-:W-:Y:S04]  /*d240*/  STL [R1+0x128], RZ ;  /* 0x000128ff01007387 */ /* 0x000fe80000100800 */
[----:B------:R0:W-:Y:S04]  /*d250*/  STL [R1+0x14cc], R2 ;  /* 0x0014cc0201007387 */ /* 0x0001e80000100800 */
[----:B------:R1:W-:Y:S01]  /*d260*/  STL [R1+0x14d4], R13 ;  /* 0x0014d40d01007387 */ /* 0x0003e20000100800 */
[----:B0-----:R-:W-:-:S03]  /*d270*/  IADD3.X R2, PT, PT, R18, UR23, RZ, P2, !PT ;  /* 0x0000001712027c10 */ /* 0x001fc600097fe4ff */
[----:B------:R0:W-:Y:S01]  /*d280*/  STL [R1+0x14dc], R12 ;  /* 0x0014dc0c01007387 */ /* 0x0001e20000100800 */
[----:B-1----:R-:W-:-:S03]  /*d290*/  IADD3.X R13, PT, PT, R33, UR23, RZ, P1, !PT ;  /* 0x00000017210d7c10 */ /* 0x002fc60008ffe4ff */
[----:B------:R1:W-:Y:S01]  /*d2a0*/  STL [R1+0x14e4], R2 ;  /* 0x0014e40201007387 */ /* 0x0003e20000100800 */
[----:B0-----:R-:W-:-:S03]  /*d2b0*/  IADD3.X R12, PT, PT, R21, UR23, RZ, P0, !PT ;  /* 0x00000017150c7c10 */ /* 0x001fc600087fe4ff */
[----:B------:R0:W-:Y:S01]  /*d2c0*/  STL [R1+0x14ec], R13 ;  /* 0x0014ec0d01007387 */ /* 0x0001e20000100800 */
[----:B-1----:R-:W-:-:S03]  /*d2d0*/  IADD3.X R2, PT, PT, R10, UR23, RZ, P6, !PT ;  /* 0x000000170a027c10 */ /* 0x002fc6000b7fe4ff */
[----:B------:R1:W-:Y:S04]  /*d2e0*/  STL [R1+0x14f4], R12 ;  /* 0x0014f40c01007387 */ /* 0x0003e80000100800 */
[----:B------:R2:W-:Y:S01]  /*d2f0*/  STL [R1+0x14fc], R2 ;  /* 0x0014fc0201007387 */ /* 0x0005e20000100800 */
[----:B0-----:R-:W-:Y:S02]  /*d300*/  IADD3 R13, P6, PT, R11, UR76, RZ ;  /* 0x0000004c0b0d7c10 */ /* 0x001fe4000ffde0ff */
        /* <DEDUP_REMOVED lines=89> */
[----:B------:R1:W-:Y:S01]  /*d8a0*/  STL [R1+0x159c], R12 ;  /* 0x00159c0c01007387 */ /* 0x0003e20000100800 */
[----:B------:R-:W-:-:S03]  /*d8b0*/  UIMAD UR66, UR5, 0x38, URZ ;  /* 0x00000038054278a4 */ /* 0x000fc6000f8e02ff */
        /* <DEDUP_REMOVED lines=297> */
[----:B------:R-:W-:Y:S01]  /*eb50*/  USHF.L.U32 UR21, UR5, 0x6, URZ ;  /* 0x0000000605157899 */ /* 0x000fe200080006ff */
[----:B0-----:R-:W-:-:S02]  /*eb60*/  IADD3.X R12, PT, PT, R5, UR70, RZ, P3, !PT ;  /* 0x00000046050c7c10 */ /* 0x001fc40009ffe4ff */
        /* <DEDUP_REMOVED lines=539> */
[----:B0-----:R-:W-:-:S03]  /*10d20*/  IADD3 R13, P0, PT, R11, UR13, RZ ;  /* 0x0000000d0b0d7c10 */ /* 0x001fc6000ff1e0ff */
[----:B------:R-:W-:Y:S01]  /*10d30*/  STL [R1+0x12c], RZ ;  /* 0x00012cff01007387 */ /* 0x000fe20000100800 */
[----:B-1----:R-:W-:Y:S02]  /*10d40*/  IADD3 R12, P5, PT, R7, UR13, RZ ;  /* 0x0000000d070c7c10 */ /* 0x002fe4000ffbe0ff */
[----:B--2---:R-:W-:Y:S01]  /*10d50*/  IADD3 R2, P6, PT, R8, UR13, RZ ;  /* 0x0000000d08027c10 */ /* 0x004fe2000ffde0ff */
[----:B------:R0:W-:Y:S01]  /*10d60*/  STL [R1+0x1c08], R13 ;  /* 0x001c080d01007387 */ /* 0x0001e20000100800 */
[----:B------:R-:W-:-:S03]  /*10d70*/  USHF.R.S32.HI UR67, URZ, 0x1f, UR13 ;  /* 0x0000001fff437899 */ /* 0x000fc6000801140d */
        /* <DEDUP_REMOVED lines=13> */
[C---:B-1----:R-:W-:Y:S02]  /*10e50*/  LOP3.LUT R13, R0.reuse, 0x40, RZ, 0x3c, !PT ;  /* 0x00000040000d7812 */ /* 0x042fe400078e3cff */
[----:B--2---:R-:W-:Y:S02]  /*10e60*/  LOP3.LUT R2, R0, 0x20, RZ, 0x3c, !PT ;  /* 0x0000002000027812 */ /* 0x004fe400078e3cff */
[----:B------:R-:W-:Y:S01]  /*10e70*/  IADD3.X R2, PT, PT, R38, UR67, RZ, P6, !PT ;  /* 0x0000004326027c10 */ /* 0x000fe2000b7fe4ff */
[----:B------:R0:W-:Y:S01]  /*10e80*/  STL [R1+0x1c40], R12 ;  /* 0x001c400c01007387 */ /* 0x0001e20000100800 */
[----:B------:R-:W-:-:S03]  /*10e90*/  IADD3 R13, P6, PT, R11, UR6, RZ ;  /* 0x000000060b0d7c10 */ /* 0x000fc6000ffde0ff */
[----:B------:R1:W-:Y:S01]  /*10ea0*/  STL [R1+0x1c0c], R2 ;  /* 0x001c0c0201007387 */ /* 0x0003e20000100800 */
[----:B0-----:R-:W-:Y:S02]  /*10eb0*/  LOP3.LUT R12, R0, 0x60, RZ, 0x3c, !PT ;  /* 0x00000060000c7812 */ /* 0x001fe400078e3cff */
[----:B------:R-:W-:Y:S02]  /*10ec0*/  IADD3.X R12, PT, PT, R31, UR67, RZ, P5, !PT ;  /* 0x000000431f0c7c10 */ /* 0x000fe4000affe4ff */
[----:B-1----:R-:W-:Y:S01]  /*10ed0*/  IADD3 R2, P5, PT, R8, UR6, RZ ;  /* 0x0000000608027c10 */ /* 0x002fe2000ffbe0ff */
[----:B------:R0:W-:Y:S04]  /*10ee0*/  STL [R1+0x1c48], R13 ;  /* 0x001c480d01007387 */ /* 0x0001e80000100800 */
[----:B------:R1:W-:Y:S04]  /*10ef0*/  STL [R1+0x1c14], R12 ;  /* 0x001c140c01007387 */ /* 0x0003e80000100800 */
[----:B------:R2:W-:Y:S01]  /*10f00*/  STL [R1+0x1c50], R2 ;  /* 0x001c500201007387 */ /* 0x0005e20000100800 */
[----:B0-----:R-:W-:-:S02]  /*10f10*/  IADD3.X R13, PT, PT, R5, UR67, RZ, P4, !PT ;  /* 0x00000043050d7c10 */ /* 0x001fc4000a7fe4ff */
[----:B-1----:R-:W-:-:S03]  /*10f20*/  IADD3 R12, P4, PT, R7, UR6, RZ ;  /* 0x00000006070c7c10 */ /* 0x002fc6000ff9e0ff */
[----:B------:R0:W-:Y:S01]  /*10f30*/  STL [R1+0x1c1c], R13 ;  /* 0x001c1c0d01007387 */ /* 0x0001e20000100800 */
[----:B--2---:R-:W-:-:S03]  /*10f40*/  IADD3.X R2, PT, PT, R18, UR67, RZ, P3, !PT ;  /* 0x0000004312027c10 */ /* 0x004fc60009ffe4ff */
[----:B------:R1:W-:Y:S04]  /*10f50*/  STL [R1+0x1c58], R12 ;  /* 0x001c580c01007387 */ /* 0x0003e80000100800 */
[----:B------:R2:W-:Y:S01]  /*10f60*/  STL [R1+0x1c24], R2 ;  /* 0x001c240201007387 */ /* 0x0005e20000100800 */
[----:B0-----:R-:W-:Y:S02]  /*10f70*/  IADD3 R13, P3, PT, R6, UR6, RZ ;  /* 0x00000006060d7c10 */ /* 0x001fe4000ff7e0ff */
[----:B-1----:R-:W-:-:S03]  /*10f80*/  IADD3.X R12, PT, PT, R33, UR67, RZ, P2, !PT ;  /* 0x00000043210c7c10 */ /* 0x002fc600097fe4ff */
[----:B------:R0:W-:Y:S01]  /*10f90*/  STL [R1+0x1c60], R13 ;  /* 0x001c600d01007387 */ /* 0x0001e20000100800 */
[----:B--2---:R-:W-:-:S03]  /*10fa0*/  IADD3 R2, P2, PT, R4, UR6, RZ ;  /* 0x0000000604027c10 */ /* 0x004fc6000ff5e0ff */
[----:B------:R1:W-:Y:S01]  /*10fb0*/  STL [R1+0x1c2c], R12 ;  /* 0x001c2c0c01007387 */ /* 0x0003e20000100800 */
[----:B------:R-:W-:-:S03]  /*10fc0*/  USHF.R.S32.HI UR15, URZ, 0x1f, UR6 ;  /* 0x0000001fff0f7899 */ /* 0x000fc60008011406 */
[----:B------:R2:W-:Y:S01]  /*10fd0*/  STL [R1+0x1c68], R2 ;  /* 0x001c680201007387 */ /* 0x0005e20000100800 */
[----:B0-----:R-:W-:Y:S02]  /*10fe0*/  IADD3.X R13, PT, PT, R21, UR67, RZ, P1, !PT ;  /* 0x00000043150d7c10 */ /* 0x001fe40008ffe4ff */
        /* <DEDUP_REMOVED lines=9> */
[----:B------:R1:W-:Y:S04]  /*11080*/  STL [R1+0x1c44], R12 ;  /* 0x001c440c01007387 */ /* 0x0003e80000100800 */
        /* <DEDUP_REMOVED lines=17> */
[----:B------:R1:W-:Y:S01]  /*111a0*/  STL [R1+0x1ca0], R12 ;  /* 0x001ca00c01007387 */ /* 0x0003e20000100800 */
[----:B------:R-:W-:-:S03]  /*111b0*/  USHF.R.S32.HI UR8, URZ, 0x1f, UR10 ;  /* 0x0000001fff087899 */ /* 0x000fc6000801140a */
        /* <DEDUP_REMOVED lines=34> */
[----:B--2---:R-:W-:Y:S01]  /*113e0*/  IADD3.X R2, PT, PT, R21, UR8, RZ, P6, !PT ;  /* 0x0000000815027c10 */ /* 0x004fe2000b7fe4ff */
[----:B------:R-:W-:Y:S02]  /*113f0*/  USHF.R.S32.HI UR7, URZ, 0x1f, UR19 ;  /* 0x0000001fff077899 */ /* 0x000fe40008011413 */
        /* <DEDUP_REMOVED lines=870> */
[----:B------:R-:W-:Y:S01]  /*14a60*/  STL [R1+0x2380], R13 ;  /* 0x0023800d01007387 */ /* 0x000fe20000100800 */
[----:B--2---:R-:W-:-:S03]  /*14a70*/  IADD3 R2, P5, PT, R11, UR65, RZ ;  /* 0x000000410b027c10 */ /* 0x004fc6000ffbe0ff */
[----:B------:R-:W-:Y:S01]  /*14a80*/  STL [R1+0x234c], R12 ;  /* 0x00234c0c01007387 */ /* 0x000fe20000100800 */
[----:B------:R-:W-:Y:S02]  /*14a90*/  IADD3.X R11, PT, PT, R31, UR77, RZ, P4, !PT ;  /* 0x0000004d1f0b7c10 */ /* 0x000fe4000a7fe4ff */
[----:B------:R-:W-:Y:S01]  /*14aa0*/  IADD3 R8, P4, PT, R8, UR64, RZ ;  /* 0x0000004008087c10 */ /* 0x000fe2000ff9e0ff */
[----:B------:R0:W-:Y:S04]  /*14ab0*/  STL [R1+0x2388], R2 ;  /* 0x0023880201007387 */ /* 0x0001e80000100800 */
[----:B------:R-:W-:Y:S01]  /*14ac0*/  STL [R1+0x2354], R11 ;  /* 0x0023540b01007387 */ /* 0x000fe20000100800 */
[----:B0-----:R-:W-:-:S03]  /*14ad0*/  IADD3.X R2, PT, PT, R5, UR77, RZ, P3, !PT ;  /* 0x0000004d05027c10 */ /* 0x001fc60009ffe4ff */
[----:B------:R0:W-:Y:S01]  /*14ae0*/  STL [R1+0x2390], R8 ;  /* 0x0023900801007387 */ /* 0x0001e20000100800 */
[----:B------:R-:W-:-:S03]  /*14af0*/  IADD3 R7, P3, PT, R7, UR63, RZ ;  /* 0x0000003f07077c10 */ /* 0x000fc6000ff7e0ff */
[----:B------:R1:W-:Y:S01]  /*14b00*/  STL [R1+0x235c], R2 ;  /* 0x00235c0201007387 */ /* 0x0003e20000100800 */
[----:B0-----:R-:W-:-:S03]  /*14b10*/  IADD3.X R8, PT, PT, R18, UR77, RZ, P2, !PT ;  /* 0x0000004d12087c10 */ /* 0x001fc600097fe4ff */
[----:B------:R0:W-:Y:S01]  /*14b20*/  STL [R1+0x2398], R7 ;  /* 0x0023980701007387 */ /* 0x0001e20000100800 */
[----:B-1----:R-:W-:-:S03]  /*14b30*/  IADD3 R2, P2, PT, R6, UR62, RZ ;  /* 0x0000003e06027c10 */ /* 0x002fc6000ff5e0ff */
[----:B------:R-:W-:Y:S04]  /*14b40*/  STL [R1+0x2364], R8 ;  /* 0x0023640801007387 */ /* 0x000fe80000100800 */
[----:B------:R1:W-:Y:S01]  /*14b50*/  STL [R1+0x23a0], R2 ;  /* 0x0023a00201007387 */ /* 0x0003e20000100800 */
[----:B0-----:R-:W-:Y:S02]  /*14b60*/  IADD3.X R7, PT, PT, R33, UR77, RZ, P1, !PT ;  /* 0x0000004d21077c10 */ /* 0x001fe40008ffe4ff */
[----:B------:R-:W-:Y:S01]  /*14b70*/  IADD3 R6, P1, PT, R4, UR61, RZ ;  /* 0x0000003d04067c10 */ /* 0x000fe2000ff3e0ff */
[----:B------:R-:W-:Y:S02]  /*14b80*/  USHF.R.S32.HI UR9, URZ, 0x1f, UR9 ;  /* 0x0000001fff097899 */ /* 0x000fe40008011409 */
[----:B------:R-:W-:Y:S01]  /*14b90*/  STL [R1+0x236c], R7 ;  /* 0x00236c0701007387 */ /* 0x000fe20000100800 */
[----:B-1----:R-:W-:-:S03]  /*14ba0*/  IADD3.X R2, PT, PT, R21, UR77, RZ, P0, !PT ;  /* 0x0000004d15027c10 */ /* 0x002fc600087fe4ff */
        /* <DEDUP_REMOVED lines=9> */
[----:B------:R-:W-:-:S03]  /*14c40*/  IADD3 R3, P5, PT, R3, UR22, RZ ;  /* 0x0000001603037c10 */ /* 0x000fc6000ffbe0ff */
        /* <DEDUP_REMOVED lines=10> */
[----:B0-----:R-:W-:Y:S02]  /*14cf0*/  IADD3.X R4, PT, PT, R33, UR9, RZ, P0, !PT ;  /* 0x0000000921047c10 */ /* 0x001fe400087fe4ff */
[----:B-1----:R-:W-:Y:S02]  /*14d00*/  IADD3.X R3, PT, PT, R21, UR9, RZ, P6, !PT ;  /* 0x0000000915037c10 */ /* 0x002fe4000b7fe4ff */
[----:B--2---:R-:W-:Y:S01]  /*14d10*/  IADD3.X R2, PT, PT, R10, UR9, RZ, P5, !PT ;  /* 0x000000090a027c10 */ /* 0x004fe2000affe4ff */
[----:B------:R0:W-:Y:S04]  /*14d20*/  STL [R1+0x23ac], R4 ;  /* 0x0023ac0401007387 */ /* 0x0001e80000100800 */
[----:B------:R0:W-:Y:S04]  /*14d30*/  STL [R1+0x23bc], R2 ;  /* 0x0023bc0201007387 */ /* 0x0001e80000100800 */
[----:B------:R0:W-:Y:S01]  /*14d40*/  STL [R1+0x23b4], R3 ;  /* 0x0023b40301007387 */ /* 0x0001e20000100800 */
[----:B------:R-:W-:-:S02]  /*14d50*/  USHF.R.S32.HI UR20, URZ, 0x6, UR20 ;  /* 0x00000006ff147899 */ /* 0x000fc40008011414 */
[----:B------:R-:W-:-:S12]  /*14d60*/  USHF.R.S32.HI UR13, URZ, 0x1f, UR21 ;  /* 0x0000001fff0d7899 */ /* 0x000fd80008011415 */
.L_x_1:
[----:B0-----:R-:W2:Y:S01]  /*14d70*/  LDL R5, [R1+0x1010] ;  /* 0x0010100001057983 */ /* 0x001ea20000100800 */
[----:B0-----:R-:W0:Y:S03]  /*14d80*/  LDC R2, c[0x0][0x3a0] ;  /* 0x0000e800ff027b82 */ /* 0x001e260000000800 */
[----:B--2---:R1:W-:Y:S04]  /*14d90*/  STL [R1+0x3ba8], R5 ;  /* 0x003ba80501007387 */ /* 0x0043e80000100800 */
[----:B------:R-:W2:Y:S04]  /*14da0*/  LDL R4, [R1+0x1014] ;  /* 0x0010140001047983 */ /* 0x000ea80000100800 */
[----:B-1----:R-:W0:Y:S04]  /*14db0*/  LDL R5, [R1+0x12dc] ;  /* 0x0012dc0001057983 */ /* 0x002e280000100800 */
[----:B------:R-:W-:Y:S04]  /*14dc0*/  STL [R1+0x35dc], R29 ;  /* 0x0035dc1d01007387 */ /* 0x000fe80000100800 */
        /* <DEDUP_REMOVED lines=371> */
[----:B------:R1:W-:Y:S04]  /*16500*/  STL [R1+0x3ba4], R30 ;  /* 0x003ba41e01007387 */ /* 0x0003e80000100800 */
        /* <DEDUP_REMOVED lines=54> */
[----:B-----5:R-:W-:Y:S04]  /*16870*/  STL [R1+0x33a0], R0 ;  /* 0x0033a00001007387 */ /* 0x020fe80000100800 */
        /* <DEDUP_REMOVED lines=17> */
[----:B------:R-:W-:Y:S01]  /*16990*/  STL [R1+0x342c], R0 ;  /* 0x00342c0001007387 */ /* 0x000fe20000100800 */
[----:B0-----:R-:W-:-:S03]  /*169a0*/  IMAD R2, R5, -0x40, R2 ;  /* 0xffffffc005027824 */ /* 0x001fc600078e0202 */
[----:B------:R-:W-:Y:S04]  /*169b0*/  STL [R1+0x3434], R0 ;  /* 0x0034340001007387 */ /* 0x000fe80000100800 */
[----:B------:R-:W-:Y:S04]  /*169c0*/  STL [R1+0x343c], R0 ;  /* 0x00343c0001007387 */ /* 0x000fe80000100800 */
[----:B------:R-:W-:Y:S04]  /*169d0*/  STL [R1+0x3444], R0 ;  /* 0x0034440001007387 */ /* 0x000fe80000100800 */
[----:B------:R-:W-:Y:S04]  /*169e0*/  STL [R1+0x344c], R0 ;  /* 0x00344c0001007387 */ /* 0x000fe80000100800 */
[----:B------:R-:W2:Y:S01]  /*169f0*/  LDL.LU R5, [R1+0x3ba8] ;  /* 0x003ba80001057983 */ /* 0x000ea20000300800 */
[----:B------:R-:W-:-:S02]  /*16a00*/  ISETP.GT.AND P0, PT, R2, RZ, PT ;  /* 0x000000ff0200720c */ /* 0x000fc40003f04270 */
[----:B-1----:R-:W-:-:S11]  /*16a10*/  PRMT R30, RZ, 0x7610, R30 ;  /* 0x00007610ff1e7816 */ /* 0x002fd6000000001e */
[----:B--2---:R-:W2:Y:S04]  /*16a20*/  @P0 LDG.E.U8 R30, desc[UR42][R4.64] ;  /* 0x0000002a041e0981 */ /* 0x004ea8000c1e1100 */
[----:B--2---:R0:W-:Y:S04]  /*16a30*/  STL [R1+0x748], R30 ;  /* 0x0007481e01007387 */ /* 0x0041e80000100800 */
[----:B0-----:R-:W2:Y:S04]  /*16a40*/  LDL.LU R30, [R1+0x3ba4] ;  /* 0x003ba400011e7983 */ /* 0x001ea80000300800 */
[----:B------:R-:W3:Y:S04]  /*16a50*/  LDL R4, [R1+0x1018] ;  /* 0x0010180001047983 */ /* 0x000ee80000100800 */
[----:B------:R-:W3:Y:S01]  /*16a60*/  LDL R5, [R1+0x101c] ;  /* 0x00101c0001057983 */ /* 0x000ee20000100800 */
[----:B------:R-:W-:-:S02]  /*16a70*/  PRMT R31, RZ, 0x7610, R31 ;  /* 0x00007610ff1f7816 */ /* 0x000fc4000000001f */
[----:B---3--:R-:W-:-:S04]  /*16a80*/  @P0 LOP3.LUT R5, R5, R4, RZ, 0x3c, !PT ;  /* 0x0000000405050212 */ /* 0x008fc800078e3cff */
[----:B------:R-:W-:-:S04]  /*16a90*/  @P0 LOP3.LUT R4, R5, R4, RZ, 0x3c, !PT ;  /* 0x0000000405040212 */ /* 0x000fc800078e3cff */
[----:B------:R-:W-:-:S05]  /*16aa0*/  @P0 LOP3.LUT R5, R5, R4, RZ, 0x3c, !PT ;  /* 0x0000000405050212 */ /* 0x000fca00078e3cff */
[----:B------:R-:W3:Y:S04]  /*16ab0*/  @P0 LDG.E.U8 R31, desc[UR42][R4.64] ;  /* 0x0000002a041f0981 */ /* 0x000ee8000c1e1100 */
[----:B---3--:R0:W-:Y:S04]  /*16ac0*/  STL [R1+0x744], R31 ;  /* 0x0007441f01007387 */ /* 0x0081e80000100800 */
[----:B0-----:R-:W3:Y:S04]  /*16ad0*/  LDL.LU R31, [R1+0x3ba0] ;  /* 0x003ba000011f7983 */ /* 0x001ee80000300800 */
[----:B------:R-:W4:Y:S04]  /*16ae0*/  LDL R4, [R1+0x1020] ;  /* 0x0010200001047983 */ /* 0x000f280000100800 */
[----:B------:R-:W4:Y:S01]  /*16af0*/  LDL R5, [R1+0x1024] ;  /* 0x0010240001057983 */ /* 0x000f220000100800 */
[----:B------:R-:W-:-:S02]  /*16b00*/  PRMT R29, RZ, 0x7610, R29 ;  /* 0x00007610ff1d7816 */ /* 0x000fc4000000001d */
[----:B----4-:R-:W-:-:S04]  /*16b10*/  @P0 LOP3.LUT R5, R5, R4, RZ, 0x3c, !PT ;  /* 0x0000000405050212 */ /* 0x010fc800078e3cff */
[----:B------:R-:W-:-:S04]  /*16b20*/  @P0 LOP3.LUT R4, R5, R4, RZ, 0x3c, !PT ;  /* 0x0000000405040212 */ /* 0x000fc800078e3cff */
[----:B------:R-:W-:-:S05]  /*16b30*/  @P0 LOP3.LUT R5, R5, R4, RZ, 0x3c, !PT ;  /* 0x0000000405050212 */ /* 0x000fca00078e3cff */
[----:B------:R-:W4:Y:S04]  /*16b40*/  @P0 LDG.E.U8 R29, desc[UR42][R4.64] ;  /* 0x0000002a041d0981 */ /* 0x000f28000c1e1100 */
[----:B----4-:R0:W-:Y:S04]  /*16b50*/  STL [R1+0x740], R29 ;  /* 0x0007401d01007387 */ /* 0x0101e80000100800 */
[----:B0-----:R-:W4:Y:S04]  /*16b60*/  LDL.LU R29, [R1+0x3b9c] ;  /* 0x003b9c00011d7983 */ /* 0x001f280000300800 */
[----:B------:R-:W2:Y:S04]  /*16b70*/  LDL R4, [R1+0x1028] ;  /* 0x0010280001047983 */ /* 0x000ea80000100800 */
[----:B------:R-:W2:Y:S01]  /*16b80*/  LDL R5, [R1+0x102c] ;  /* 0x00102c0001057983 */ /* 0x000ea20000100800 */
[----:B---3--:R-:W-:-:S02]  /*16b90*/  PRMT R31, RZ, 0x7610, R31 ;  /* 0x00007610ff1f7816 */ /* 0x008fc4000000001f */
[----:B--2---:R-:W-:-:S04]  /*16ba0*/  @P0 LOP3.LUT R5, R5, R4, RZ, 0x3c, !PT ;  /* 0x0000000405050212 */ /* 0x004fc800078e3cff */
[----:B------:R-:W-:-:S04]  /*16bb0*/  @P0 LOP3.LUT R4, R5, R4, RZ, 0x3c, !PT ;  /* 0x0000000405040212 */ /* 0x000fc800078e3cff */
[----:B------:R-:W-:-:S05]  /*16bc0*/  @P0 LOP3.LUT R5, R5, R4, RZ, 0x3c, !PT ;  /* 0x0000000405050212 */ /* 0x000fca00078e3cff */
[----:B------:R-:W2:Y:S04]  /*16bd0*/  @P0 LDG.E.U8 R31, desc[UR42][R4.64] ;  /* 0x0000002a041f0981 */ /* 0x000ea8000c1e1100 */
[----:B--2---:R0:W-:Y:S04]  /*16be0*/  STL [R1+0x73c], R31 ;  /* 0x00073c1f01007387 */ /* 0x0041e80000100800 */
[----:B0-----:R-:W2:Y:S04]  /*16bf0*/  LDL.LU R31, [R1+0x3b98] ;  /* 0x003b9800011f7983 */ /* 0x001ea80000300800 */
[----:B------:R-:W3:Y:S04]  /*16c00*/  LDL R4, [R1+0x1030] ;  /* 0x0010300001047983 */ /* 0x000ee80000100800 */
[----:B------:R-:W3:Y:S01]  /*16c10*/  LDL R5, [R1+0x1034] ;  /* 0x0010340001057983 */ /* 0x000ee20000100800 */
[----:B----4-:R-:W-:-:S02]  /*16c20*/  PRMT R29, RZ, 0x7610, R29 ;  /* 0x00007610ff1d7816 */ /* 0x010fc4000000001d */
        /* <DEDUP_REMOVED lines=8> */
[----:B--2---:R-:W-:-:S02]  /*16cb0*/  PRMT R31, RZ, 0x7610, R31 ;  /* 0x00007610ff1f7816 */ /* 0x004fc4000000001f */
[----:B----4-:R-:W-:-:S04]  /*16cc0*/  @P0 LOP3.LUT R5, R5, R4, RZ, 0x3c, !PT ;  /* 0x0000000405050212 */ /* 0x010fc800078e3cff */
[----:B------:R-:W-:-:S04]  /*16cd0*/  @P0 LOP3.LUT R4, R5, R4, RZ, 0x3c, !PT ;  /* 0x0000000405040212 */ /* 0x000fc800078e3cff */
[----:B------:R-:W-:-:S05]  /*16ce0*/  @P0 LOP3.LUT R5, R5, R4, RZ, 0x3c, !PT ;  /* 0x0000000405050212 */ /* 0x000fca00078e3cff */
[----:B------:R-:W2:Y:S04]  /*16cf0*/  @P0 LDG.E.U8 R31, desc[UR42][R4.64] ;  /* 0x0000002a041f0981 */ /* 0x000ea8000c1e1100 */
[----:B--2---:R0:W-:Y:S04]  /*16d00*/  STL [R1+0x734], R31 ;  /* 0x0007341f01007387 */ /* 0x0041e80000100800 */
[----:B0-----:R-:W2:Y:S04]  /*16d10*/  LDL.LU R31, [R1+0x3b90] ;  /* 0x003b9000011f7983 */ /* 0x001ea80000300800 */
[----:B------:R-:W4:Y:S04]  /*16d20*/  LDL R4, [R1+0x1040] ;  /* 0x0010400001047983 */ /* 0x000f280000100800 */
[----:B------:R-:W4:Y:S01]  /*16d30*/  LDL R5, [R1+0x1044] ;  /* 0x0010440001057983 */ /* 0x000f220000100800 */
[----:B---3--:R-:W-:-:S02]  /*16d40*/  PRMT R29, RZ, 0x7610, R29 ;  /* 0x00007610ff1d7816 */ /* 0x008fc4000000001d */
[----:B----4-:R-:W-:-:S04]  /*16d50*/  @P0 LOP3.LUT R5, R5, R4, RZ, 0x3c, !PT ;  /* 0x0000000405050212 */ /* 0x010fc800078e3cff */
        /* <DEDUP_REMOVED lines=11> */
[----:B------:R-:W2:Y:S01]  /*16e10*/  @P0 LDG.E.U8 R31, desc[UR42][R4.64] ;  /* 0x0000002a041f0981 */ /* 0x000ea2000c1e1100 */
[----:B------:R-:W-:-:S03]  /*16e20*/  ISETP.GT.AND P1, PT, R2, 0x1, PT ;  /* 0x000000010200780c */ /* 0x000fc60003f24270 */
        /* <DEDUP_REMOVED lines=3334> */
[----:B------:R-:W-:-:S02]  /*23e90*/  PRMT R28, RZ, 0x7610, R28 ;  /* 0x00007610ff1c7816 */ /* 0x000fc4000000001c */
[----:B--2---:R-:W-:-:S04]  /*23ea0*/  @P0 LOP3.LUT R5, R5, R4, RZ, 0x3c, !PT ;  /* 0x0000000405050212 */ /* 0x004fc800078e3cff */
[----:B------:R-:W-:-:S04]  /*23eb0*/  @P0 LOP3.LUT R4, R5, R4, RZ, 0x3c, !PT ;  /* 0x0000000405040212 */ /* 0x000fc800078e3cff */
[----:B------:R-:W-:-:S05]  /*23ec0*/  @P0 LOP3.LUT R5, R5, R4, RZ, 0x3c, !PT ;  /* 0x0000000405050212 */ /* 0x000fca00078e3cff */
[----:B------:R-:W2:Y:S04]  /*23ed0*/  @P0 LDG.E.U8 R28, desc[UR42][R4.64] ;  /* 0x0000002a041c0981 */ /* 0x000ea8000c1e1100 */
[----:B--2---:R0:W-:Y:S04]  /*23ee0*/  STL [R1+0x174], R28 ;  /* 0x0001741c01007387 */ /* 0x0041e80000100800 */
[----:B0-----:R-:W2:Y:S04]  /*23ef0*/  LDL.LU R28, [R1+0x35d0] ;  /* 0x0035d000011c7983 */ /* 0x001ea80000300800 */
        /* <DEDUP_REMOVED lines=15> */
[----:B------:R-:W2:Y:S01]  /*23ff0*/  @P0 LDG.E.U8 R26, desc[UR42][R4.64] ;  /* 0x0000002a041a0981 */ /* 0x000ea2000c1e1100 */
[----:B------:R-:W-:-:S03]  /*24000*/  ISETP.GT.AND P1, PT, R2, 0x2f, PT ;  /* 0x0000002f0200780c */ /* 0x000fc60003f24270 */
        /* <DEDUP_REMOVED lines=442> */
[----:B---3--:R-:W-:-:S02]  /*25bb0*/  PRMT R29, RZ, 0x7610, R29 ;  /* 0x00007610ff1d7816 */ /* 0x008fc4000000001d */
[----:B--2---:R-:W-:-:S04]  /*25bc0*/  @P1 LOP3.LUT R5, R5, R4, RZ, 0x3c, !PT ;  /* 0x0000000405051212 */ /* 0x004fc800078e3cff */
[----:B------:R-:W-:-:S04]  /*25bd0*/  @P1 LOP3.LUT R4, R5, R4, RZ, 0x3c, !PT ;  /* 0x0000000405041212 */ /* 0x000fc800078e3cff */
[----:B------:R-:W-:-:S05]  /*25be0*/  @P1 LOP3.LUT R5, R5, R4, RZ, 0x3c, !PT ;  /* 0x0000000405051212 */ /* 0x000fca00078e3cff */
[----:B------:R0:W2:Y:S04]  /*25bf0*/  @P1 LDG.E.U8 R29, desc[UR42][R4.64] ;  /* 0x0000002a041d1981 */ /* 0x0000a8000c1e1100 */
[----:B------:R-:W0:Y:S04]  /*25c00*/  LDL R4, [R1+0x16b4] ;  /* 0x0016b40001047983 */ /* 0x000e280000100800 */
[----:B------:R-:W0:Y:S01]  /*25c10*/  LDL R5, [R1+0x16b8] ;  /* 0x0016b80001057983 */ /* 0x000e220000100800 */
[----:B------:R-:W-:Y:S02]  /*25c20*/  PRMT R57, RZ, 0x7610, R57 ;  /* 0x00007610ff397816 */ /* 0x000fe40000000039 */
[----:B0-----:R-:W-:-:S04]  /*25c30*/  @P1 LOP3.LUT R5, R5, R4, RZ, 0x3c, !PT ;  /* 0x0000000405051212 */ /* 0x001fc800078e3cff */
[----:B------:R-:W-:-:S04]  /*25c40*/  @P1 LOP3.LUT R4, R5, R4, RZ, 0x3c, !PT ;  /* 0x0000000405041212 */ /* 0x000fc800078e3cff */
[----:B------:R-:W-:-:S05]  /*25c50*/  @P1 LOP3.LUT R5, R5, R4, RZ, 0x3c, !PT ;  /* 0x0000000405051212 */ /* 0x000fca00078e3cff */
[----:B------:R-:W3:Y:S04]  /*25c60*/  @P1 LDG.E.U8 R57, desc[UR42][R4.64] ;  /* 0x0000002a04391981 */ /* 0x000ee8000c1e1100 */
[----:B--2---:R0:W-:Y:S04]  /*25c70*/  STL [R1+0x78], R29 ;  /* 0x0000781d01007387 */ /* 0x0041e80000100800 */
[----:B0-----:R-:W2:Y:S04]  /*25c80*/  LDL R29, [R1+0x1698] ;  /* 0x00169800011d7983 */ /* 0x001ea80000100800 */
[----:B---3--:R0:W-:Y:S04]  /*25c90*/  STL [R1+0x74], R57 ;  /* 0x0000743901007387 */ /* 0x0081e80000100800 */
[----:B0-----:R-:W3:Y:S04]  /*25ca0*/  LDL.LU R57, [R1+0x3504] ;  /* 0x0035040001397983 */ /* 0x001ee80000300800 */
[----:B------:R-:W2:Y:S04]  /*25cb0*/  LDL R4, [R1+0x16ac] ;  /* 0x0016ac0001047983 */ /* 0x000ea80000100800 */
[----:B------:R-:W2:Y:S01]  /*25cc0*/  LDL R5, [R1+0x16b0] ;  /* 0x0016b00001057983 */ /* 0x000ea20000100800 */
[----:B------:R-:W-:-:S02]  /*25cd0*/  PRMT R31, RZ, 0x7610, R31 ;  /* 0x00007610ff1f7816 */ /* 0x000fc4000000001f */
[----:B--2---:R-:W-:-:S04]  /*25ce0*/  @P1 LOP3.LUT R5, R5, R4, RZ, 0x3c, !PT ;  /* 0x0000000405051212 */ /* 0x004fc800078e3cff */
[----:B------:R-:W-:-:S04]  /*25cf0*/  @P1 LOP3.LUT R4, R5, R4, RZ, 0x3c, !PT ;  /* 0x0000000405041212 */ /* 0x000fc800078e3cff */
[----:B------:R-:W-:-:S05]  /*25d00*/  @P1 LOP3.LUT R5, R5, R4, RZ, 0x3c, !PT ;  /* 0x0000000405051212 */ /* 0x000fca00078e3cff */
[----:B------:R0:W2:Y:S04]  /*25d10*/  @P1 LDG.E.U8 R31, desc[UR42][R4.64] ;  /* 0x0000002a041f1981 */ /* 0x0000a8000c1e1100 */
[----:B------:R-:W0:Y:S04]  /*25d20*/  LDL R4, [R1+0x16a4] ;  /* 0x0016a40001047983 */ /* 0x000e280000100800 */
[----:B------:R-:W0:Y:S01]  /*25d30*/  LDL R5, [R1+0x16a8] ;  /* 0x0016a80001057983 */ /* 0x000e220000100800 */
[----:B----4-:R-:W-:Y:S02]  /*25d40*/  PRMT R30, RZ, 0x7610, R30 ;  /* 0x00007610ff1e7816 */ /* 0x010fe4000000001e */
[----:B0-----:R-:W-:-:S04]  /*25d50*/  @P1 LOP3.LUT R5, R5, R4, RZ, 0x3c, !PT ;  /* 0x0000000405051212 */ /* 0x001fc800078e3cff */
[----:B------:R-:W-:-:S04]  /*25d60*/  @P1 LOP3.LUT R4, R5, R4, RZ, 0x3c, !PT ;  /* 0x0000000405041212 */ /* 0x000fc800078e3cff */
[----:B------:R-:W-:Y:S01]  /*25d70*/  @P1 LOP3.LUT R5, R5, R4, RZ, 0x3c, !PT ;  /* 0x0000000405051212 */ /* 0x000fe200078e3cff */
[----:B--2---:R0:W-:Y:S04]  /*25d80*/  STL [R1+0x70], R31 ;  /* 0x0000701f01007387 */ /* 0x0041e80000100800 */
[----:B------:R1:W2:Y:S01]  /*25d90*/  @P1 LDG.E.U8 R30, desc[UR42][R4.64] ;  /* 0x0000002a041e1981 */ /* 0x0002a2000c1e1100 */
[----:B------:R-:W-:-:S03]  /*25da0*/  PRMT R59, RZ, 0x7610, R59 ;  /* 0x00007610ff3b7816 */ /* 0x000fc6000000003b */
[----:B0-----:R-:W4:Y:S04]  /*25db0*/  LDL R31, [R1+0x1688] ;  /* 0x00168800011f7983 */ /* 0x001f280000100800 */
[----:B------:R-:W1:Y:S04]  /*25dc0*/  LDL R4, [R1+0x169c] ;  /* 0x00169c0001047983 */ /* 0x000e680000100800 */
[----:B------:R-:W1:Y:S02]  /*25dd0*/  LDL R5, [R1+0x16a0] ;  /* 0x0016a00001057983 */ /* 0x000e640000100800 */
[----:B-1----:R-:W-:-:S04]  /*25de0*/  @P1 LOP3.LUT R5, R5, R4, RZ, 0x3c, !PT ;  /* 0x0000000405051212 */ /* 0x002fc800078e3cff */
[----:B------:R-:W-:-:S04]  /*25df0*/  @P1 LOP3.LUT R4, R5, R4, RZ, 0x3c, !PT ;  /* 0x0000000405041212 */ /* 0x000fc800078e3cff */
[----:B------:R-:W-:-:S05]  /*25e00*/  @P1 LOP3.LUT R5, R5, R4, RZ, 0x3c, !PT ;  /* 0x0000000405051212 */ /* 0x000fca00078e3cff */
[----:B------:R-:W3:Y:S04]  /*25e10*/  @P1 LDG.E.U8 R59, desc[UR42][R4.64] ;  /* 0x0000002a043b1981 */ /* 0x000ee8000c1e1100 */
[----:B--2---:R0:W-:Y:S04]  /*25e20*/  STL [R1+0x6c], R30 ;  /* 0x00006c1e01007387 */ /* 0x0041e80000100800 */
[----:B0-----:R-:W2:Y:S04]  /*25e30*/  LDL R30, [R1+0x1680] ;  /* 0x00168000011e7983 */ /* 0x001ea80000100800 */
[----:B---3--:R0:W-:Y:S04]  /*25e40*/  STL [R1+0x68], R59 ;  /* 0x0000683b01007387 */ /* 0x0081e80000100800 */
[----:B0-----:R-:W3:Y:S04]  /*25e50*/  LDL.LU R59, [R1+0x3500] ;  /* 0x00350000013b7983 */ /* 0x001ee80000300800 */
[----:B------:R-:W2:Y:S01]  /*25e60*/  LDL R5, [R1+0x1694] ;  /* 0x0016940001057983 */ /* 0x000ea20000100800 */
[----:B------:R-:W-:Y:S01]  /*25e70*/  PRMT R61, RZ, 0x7610, R61 ;  /* 0x00007610ff3d7816 */ /* 0x000fe2000000003d */
[----:B------:R-:W-:-:S02]  /*25e80*/  @P1 IMAD.MOV.U32 R4, RZ, RZ, R29 ;  /* 0x000000ffff041224 */ /* 0x000fc400078e001d */
[----:B------:R-:W3:Y:S04]  /*25e90*/  LDL R29, [R1+0x1678] ;  /* 0x00167800011d7983 */ /* 0x000ee80000100800 */
[----:B--2---:R-:W2:Y:S04]  /*25ea0*/  @P1 LDG.E.U8 R61, desc[UR42][R4.64] ;  /* 0x0000002a043d1981 */ /* 0x004ea8000c1e1100 */
        /* <DEDUP_REMOVED lines=8> */
[----:B------:R4:W2:Y:S04]  /*25f30*/  @P1 LDG.E.U8 R28, desc[UR42][R4.64] ;  /* 0x0000002a041c1981 */ /* 0x0008a8000c1e1100 */
[----:B------:R-:W3:Y:S01]  /*25f40*/  LDL R5, [R1+0x1684] ;  /* 0x0016840001057983 */ /* 0x000ee20000100800 */
[----:B------:R-:W-:Y:S01]  /*25f50*/  PRMT R27, RZ, 0x7610, R27 ;  /* 0x00007610ff1b7816 */ /* 0x000fe2000000001b */
[----:B----4-:R-:W-:Y:S01]  /*25f60*/  @P1 IMAD.MOV.U32 R4, RZ, RZ, R31 ;  /* 0x000000ffff041224 */ /* 0x010fe200078e001f */
[----:B------:R-:W-:Y:S01]  /*25f70*/  ISETP.GT.AND P0, PT, R2, 0x36, PT ;  /* 0x000000360200780c */ /* 0x000fe20003f04270 */
[----:B--2---:R0:W-:Y:S01]  /*25f80*/  STL [R1+0x60], R28 ;  /* 0x0000601c01007387 */ /* 0x0041e20000100800 */
[----:B------:R-:W-:-:S03]  /*25f90*/  PRMT R26, RZ, 0x7610, R26 ;  /* 0x00007610ff1a7816 */ /* 0x000fc6000000001a */
[----:B------:R-:W2:Y:S04]  /*25fa0*/  LDL R31, [R1+0x1664] ;  /* 0x00166400011f7983 */ /* 0x000ea80000100800 */
[----:B---3--:R1:W3:Y:S04]  /*25fb0*/  @P1 LDG.E.U8 R27, desc[UR42][R4.64] ;  /* 0x0000002a041b1981 */ /* 0x0082e8000c1e1100 */
[----:B0-----:R-:W4:Y:S04]  /*25fc0*/  LDL R28, [R1+0x1670] ;  /* 0x00167000011c7983 */ /* 0x001f280000100800 */
[----:B------:R-:W2:Y:S01]  /*25fd0*/  LDL R5, [R1+0x167c] ;  /* 0x00167c0001057983 */ /* 0x000ea20000100800 */
[----:B-1----:R-:W-:-:S03]  /*25fe0*/  @P0 IMAD.MOV.U32 R4, RZ, RZ, R30 ;  /* 0x000000ffff040224 */ /* 0x002fc600078e001e */
[----:B---3--:R0:W-:Y:S01]  /*25ff0*/  STL [R1+0x5c], R27 ;  /* 0x00005c1b01007387 */ /* 0x0081e20000100800 */
[----:B------:R-:W-:-:S03]  /*26000*/  PRMT R18, RZ, 0x7610, R18 ;  /* 0x00007610ff127816 */ /* 0x000fc60000000012 */
[----:B------:R-:W3:Y:S04]  /*26010*/  LDL R30, [R1+0x165c] ;  /* 0x00165c00011e7983 */ /* 0x000ee80000100800 */
[----:B--2---:R1:W2:Y:S04]  /*26020*/  @P0 LDG.E.U8 R26, desc[UR42][R4.64] ;  /* 0x0000002a041a0981 */ /* 0x0042a8000c1e1100 */
[----:B0-----:R-:W3:Y:S04]  /*26030*/  LDL R27, [R1+0x1668] ;  /* 0x00166800011b7983 */ /* 0x001ee80000100800 */
[----:B------:R-:W3:Y:S01]  /*26040*/  LDL R5, [R1+0x1674] ;  /* 0x0016740001057983 */ /* 0x000ee20000100800 */
[----:B-1----:R-:W-:-:S03]  /*26050*/  @P0 IMAD.MOV.U32 R4, RZ, RZ, R29 ;  /* 0x000000ffff040224 */ /* 0x002fc600078e001d */
[----:B--2---:R0:W-:Y:S01]  /*26060*/  STL [R1+0x58], R26 ;  /* 0x0000581a01007387 */ /* 0x0041e20000100800 */
[----:B------:R-:W-:Y:S02]  /*26070*/  PRMT R9, RZ, 0x7610, R9 ;  /* 0x00007610ff097816 */ /* 0x000fe40000000009 */
[----:B------:R-:W-:Y:S02]  /*26080*/  PRMT R8, RZ, 0x7610, R8 ;  /* 0x00007610ff087816 */ /* 0x000fe40000000008 */
[----:B------:R-:W-:Y:S01]  /*26090*/  PRMT R10, RZ, 0x7610, R10 ;  /* 0x00007610ff0a7816 */ /* 0x000fe2000000000a */
[----:B------:R-:W2:Y:S04]  /*260a0*/  LDL R29, [R1+0x1654] ;  /* 0x00165400011d7983 */ /* 0x000ea80000100800 */
[----:B---3--:R4:W3:Y:S04]  /*260b0*/  @P0 LDG.E.U8 R18, desc[UR42][R4.64] ;  /* 0x0000002a04120981 */ /* 0x0088e8000c1e1100 */
[----:B0-----:R-:W2:Y:S04]  /*260c0*/  LDL R26, [R1+0x1660] ;  /* 0x00166000011a7983 */ /* 0x001ea80000100800 */
[----:B------:R-:W2:Y:S01]  /*260d0*/  LDL R5, [R1+0x166c] ;  /* 0x00166c0001057983 */ /* 0x000ea20000100800 */
[----:B----4-:R-:W-:-:S05]  /*260e0*/  @P0 IMAD.MOV.U32 R4, RZ, RZ, R28 ;  /* 0x000000ffff040224 */ /* 0x010fca00078e001c */
[----:B--2---:R0:W2:Y:S02]  /*260f0*/  @P0 LDG.E.U8 R9, desc[UR42][R4.64] ;  /* 0x0000002a04090981 */ /* 0x0040a4000c1e1100 */
[----:B0-----:R-:W-:Y:S02]  /*26100*/  @P0 IMAD.MOV.U32 R4, RZ, RZ, R27 ;  /* 0x000000ffff040224 */ /* 0x001fe400078e001b */
[----:B------:R-:W-:-:S05]  /*26110*/  @P0 IMAD.MOV.U32 R5, RZ, RZ, R31 ;  /* 0x000000ffff050224 */ /* 0x000fca00078e001f */
[----:B------:R0:W4:Y:S02]  /*26120*/  @P0 LDG.E.U8 R8, desc[UR42][R4.64] ;  /* 0x0000002a04080981 */ /* 0x000124000c1e1100 */
[----:B0-----:R-:W-:Y:S02]  /*26130*/  @P0 IMAD.MOV.U32 R4, RZ, RZ, R26 ;  /* 0x000000ffff040224 */ /* 0x001fe400078e001a */
[----:B------:R-:W-:-:S05]  /*26140*/  @P0 IMAD.MOV.U32 R5, RZ, RZ, R30 ;  /* 0x000000ffff050224 */ /* 0x000fca00078e001e */
[----:B------:R-:W4:Y:S04]  /*26150*/  @P0 LDG.E.U8 R10, desc[UR42][R4.64] ;  /* 0x0000002a040a0981 */ /* 0x000f28000c1e1100 */
[----:B---3--:R0:W-:Y:S04]  /*26160*/  STL [R1+0x54], R18 ;  /* 0x0000541201007387 */ /* 0x0081e80000100800 */
[----:B------:R-:W3:Y:S04]  /*26170*/  LDL R28, [R1+0x164c] ;  /* 0x00164c00011c7983 */ /* 0x000ee80000100800 */
[----:B0-----:R-:W3:Y:S04]  /*26180*/  LDL R18, [R1+0x1658] ;  /* 0x0016580001127983 */ /* 0x001ee80000100800 */
[----:B--2---:R0:W-:Y:S04]  /*26190*/  STL [R1+0x50], R9 ;  /* 0x0000500901007387 */ /* 0x0041e80000100800 */
[----:B------:R-:W2:Y:S04]  /*261a0*/  LDL R27, [R1+0x1644] ;  /* 0x00164400011b7983 */ /* 0x000ea80000100800 */
[----:B0-----:R-:W2:Y:S04]  /*261b0*/  LDL R9, [R1+0x1650] ;  /* 0x0016500001097983 */ /* 0x001ea80000100800 */
[----:B----4-:R0:W-:Y:S04]  /*261c0*/  STL [R1+0x4c], R8 ;  /* 0x00004c0801007387 */ /* 0x0101e80000100800 */
[----:B------:R-:W4:Y:S04]  /*261d0*/  LDL R26, [R1+0x163c] ;  /* 0x00163c00011a7983 */ /* 0x000f280000100800 */
[----:B0-----:R-:W4:Y:S01]  /*261e0*/  LDL R8, [R1+0x1648] ;  /* 0x0016480001087983 */ /* 0x001f220000100800 */
[----:B------:R-:W-:-:S03]  /*261f0*/  PRMT R17, RZ, 0x7610, R17 ;  /* 0x00007610ff117816 */ /* 0x000fc60000000011 */
[----:B------:R0:W-:Y:S01]  /*26200*/  STL [R1+0x48], R10 ;  /* 0x0000480a01007387 */ /* 0x0001e20000100800 */
[----:B------:R-:W-:-:S03]  /*26210*/  @P0 IMAD.MOV.U32 R5, RZ, RZ, R29 ;  /* 0x000000ffff050224 */ /* 0x000fc600078e001d */
[----:B0-----:R-:W4:Y:S01]  /*26220*/  LDL R10, [R1+0x1640] ;  /* 0x00164000010a7983 */ /* 0x001f220000100800 */
[----:B---3--:R-:W-:Y:S01]  /*26230*/  @P0 IMAD.MOV.U32 R4, RZ, RZ, R18 ;  /* 0x000000ffff040224 */ /* 0x008fe200078e0012 */
[----:B------:R-:W-:Y:S02]  /*26240*/  PRMT R6, RZ, 0x7610, R6 ;  /* 0x00007610ff067816 */ /* 0x000fe40000000006 */
[----:B------:R-:W-:Y:S02]  /*26250*/  ISETP.GT.AND P1, PT, R2, 0x37, PT ;  /* 0x000000370200780c */ /* 0x000fe40003f24270 */
[----:B------:R-:W-:Y:S02]  /*26260*/  PRMT R7, RZ, 0x7610, R7 ;  /* 0x00007610ff077816 */ /* 0x000fe40000000007 */
[----:B------:R-:W-:Y:S01]  /*26270*/  PRMT R11, RZ, 0x7610, R11 ;  /* 0x00007610ff0b7816 */ /* 0x000fe2000000000b */
[----:B------:R0:W3:Y:S04]  /*26280*/  @P0 LDG.E.U8 R17, desc[UR42][R4.64] ;  /* 0x0000002a04110981 */ /* 0x0000e8000c1e1100 */
[----:B------:R-:W3:Y:S01]  /*26290*/  LDL R18, [R1+0x1634] ;  /* 0x0016340001127983 */ /* 0x000ee20000100800 */
[----:B0-----:R-:W-:-:S02]  /*262a0*/  @P0 IMAD.MOV.U32 R5, RZ, RZ, R28 ;  /* 0x000000ffff050224 */ /* 0x001fc400078e001c */
[----:B--2---:R-:W-:-:S05]  /*262b0*/  @P0 IMAD.MOV.U32 R4, RZ, RZ, R9 ;  /* 0x000000ffff040224 */ /* 0x004fca00078e0009 */
[----:B------:R0:W2:Y:S02]  /*262c0*/  @P0 LDG.E.U8 R6, desc[UR42][R4.64] ;  /* 0x0000002a04060981 */ /* 0x0000a4000c1e1100 */
[----:B0-----:R-:W-:Y:S02]  /*262d0*/  @P0 IMAD.MOV.U32 R5, RZ, RZ, R27 ;  /* 0x000000ffff050224 */ /* 0x001fe400078e001b */
[----:B----4-:R-:W-:-:S05]  /*262e0*/  @P0 IMAD.MOV.U32 R4, RZ, RZ, R8 ;  /* 0x000000ffff040224 */ /* 0x010fca00078e0008 */
        /* <DEDUP_REMOVED lines=16> */
[----:B------:R-:W4:Y:S04]  /*263f0*/  LDL R18, [R1+0x1614] ;  /* 0x0016140001127983 */ /* 0x000f280000100800 */
[----:B0-----:R-:W4:Y:S01]  /*26400*/  LDL R11, [R1+0x161c] ;  /* 0x00161c00010b7983 */ /* 0x001f220000100800 */
[----:B---3--:R-:W-:-:S03]  /*26410*/  @P1 IMAD.MOV.U32 R4, RZ, RZ, R17 ;  /* 0x000000ffff041224 */ /* 0x008fc600078e0011 */
[----:B------:R-:W3:Y:S04]  /*26420*/  LDL R17, [R1+0x1618] ;  /* 0x0016180001117983 */ /* 0x000ee80000100800 */
[----:B------:R0:W3:Y:S02]  /*26430*/  @P1 LDG.E.U8 R25, desc[UR42][R4.64] ;  /* 0x0000002a04191981 */ /* 0x0000e4000c1e1100 */
[----:B0-----:R-:W-:Y:S02]  /*26440*/  @P1 IMAD.MOV.U32 R5, RZ, RZ, R9 ;  /* 0x000000ffff051224 */ /* 0x001fe400078e0009 */
[----:B------:R-:W3:Y:S01]  /*26450*/  LDL R9, [R1+0x160c] ;  /* 0x00160c0001097983 */ /* 0x000ee20000100800 */
[----:B--2---:R-:W-:-:S03]  /*26460*/  @P1 IMAD.MOV.U32 R4, RZ, RZ, R6 ;  /* 0x000000ffff041224 */ /* 0x004fc600078e0006 */
[----:B------:R-:W2:Y:S01]  /*26470*/  LDL R6, [R1+0x1610] ;  /* 0x0016100001067983 */ /* 0x000ea20000100800 */
[----:B------:R-:W-:Y:S02]  /*26480*/  PRMT R24, RZ, 0x7610, R24 ;  /* 0x00007610ff187816 */ /* 0x000fe40000000018 */
[----:B------:R-:W-:-:S04]  /*26490*/  PRMT R23, RZ, 0x7610, R23 ;  /* 0x00007610ff177816 */ /* 0x000fc80000000017 */
[----:B------:R4:W2:Y:S01]  /*264a0*/  @P1 LDG.E.U8 R24, desc[UR42][R4.64] ;  /* 0x0000002a04181981 */ /* 0x0008a2000c1e1100 */
[----:B------:R-:W-:Y:S01]  /*264b0*/  PRMT R22, RZ, 0x7610, R22 ;  /* 0x00007610ff167816 */ /* 0x000fe20000000016 */
[----:B----4-:R-:W-:Y:S02]  /*264c0*/  @P1 IMAD.MOV.U32 R4, RZ, RZ, R7 ;  /* 0x000000ffff041224 */ /* 0x010fe400078e0007 */
[----:B------:R-:W-:Y:S01]  /*264d0*/  @P1 IMAD.MOV.U32 R5, RZ, RZ, R8 ;  /* 0x000000ffff051224 */ /* 0x000fe200078e0008 */
[----:B------:R-:W4:Y:S04]  /*264e0*/  LDL R7, [R1+0x1608] ;  /* 0x0016080001077983 */ /* 0x000f280000100800 */
[----:B------:R-:W4:Y:S04]  /*264f0*/  LDL R8, [R1+0x1604] ;  /* 0x0016040001087983 */ /* 0x000f280000100800 */
[----:B------:R0:W4:Y:S01]  /*26500*/  @P1 LDG.E.U8 R23, desc[UR42][R4.64] ;  /* 0x0000002a04171981 */ /* 0x000122000c1e1100 */
[----:B------:R-:W-:Y:S01]  /*26510*/  PRMT R21, RZ, 0x7610, R21 ;  /* 0x00007610ff157816 */ /* 0x000fe20000000015 */
[----:B0-----:R-:W-:-:S02]  /*26520*/  @P1 IMAD.MOV.U32 R4, RZ, RZ, R10 ;  /* 0x000000ffff041224 */ /* 0x001fc400078e000a */
[----:B------:R-:W-:Y:S01]  /*26530*/  @P1 IMAD.MOV.U32 R5, RZ, RZ, R11 ;  /* 0x000000ffff051224 */ /* 0x000fe200078e000b */
[----:B------:R-:W4:Y:S04]  /*26540*/  LDL R10, [R1+0x1600] ;  /* 0x00160000010a7983 */ /* 0x000f280000100800 */
[----:B------:R-:W4:Y:S04]  /*26550*/  LDL R11, [R1+0x15fc] ;  /* 0x0015fc00010b7983 */ /* 0x000f280000100800 */
[----:B------:R3:W4:Y:S02]  /*26560*/  @P1 LDG.E.U8 R22, desc[UR42][R4.64] ;  /* 0x0000002a04161981 */ /* 0x000724000c1e1100 */
[----:B---3--:R-:W-:-:S02]  /*26570*/  @P1 IMAD.MOV.U32 R4, RZ, RZ, R17 ;  /* 0x000000ffff041224 */ /* 0x008fc400078e0011 */
[----:B------:R-:W-:Y:S01]  /*26580*/  @P1 IMAD.MOV.U32 R5, RZ, RZ, R18 ;  /* 0x000000ffff051224 */ /* 0x000fe200078e0012 */
[----:B------:R-:W3:Y:S04]  /*26590*/  LDL R17, [R1+0x15f8] ;  /* 0x0015f80001117983 */ /* 0x000ee80000100800 */
[----:B------:R-:W3:Y:S04]  /*265a0*/  LDL R18, [R1+0x15f4] ;  /* 0x0015f40001127983 */ /* 0x000ee80000100800 */
[----:B------:R0:W3:Y:S02]  /*265b0*/  @P1 LDG.E.U8 R21, desc[UR42][R4.64] ;  /* 0x0000002a04151981 */ /* 0x0000e4000c1e1100 */
[----:B0-----:R-:W-:-:S02]  /*265c0*/  @P1 IMAD.MOV.U32 R5, RZ, RZ, R9 ;  /* 0x000000ffff051224 */ /* 0x001fc400078e0009 */
[----:B------:R-:W3:Y:S01]  /*265d0*/  LDL R9, [R1+0x15ec] ;  /* 0x0015ec0001097983 */ /* 0x000ee20000100800 */
[----:B--2---:R-:W-:-:S03]  /*265e0*/  @P1 IMAD.MOV.U32 R4, RZ, RZ, R6 ;  /* 0x000000ffff041224 */ /* 0x004fc600078e0006 */
[----:B------:R-:W2:Y:S01]  /*265f0*/  LDL R6, [R1+0x15f0] ;  /* 0x0015f00001067983 */ /* 0x000ea20000100800 */
[----:B------:R-:W-:Y:S02]  /*26600*/  PRMT R20, RZ, 0x7610, R20 ;  /* 0x00007610ff147816 */ /* 0x000fe40000000014 */
[----:B------:R-:W-:Y:S02]  /*26610*/  ISETP.GT.AND P0, PT, R2, 0x38, PT ;  /* 0x000000380200780c */ /* 0x000fe40003f04270 */
[----:B------:R-:W-:Y:S02]  /*26620*/  PRMT R0, RZ, 0x7610, R0 ;  /* 0x00007610ff007816 */ /* 0x000fe40000000000 */
[----:B------:R4:W2:Y:S01]  /*26630*/  @P1 LDG.E.U8 R20, desc[UR42][R4.64] ;  /* 0x0000002a04141981 */ /* 0x0008a2000c1e1100 */
[----:B------:R-:W-:Y:S01]  /*26640*/  PRMT R19, RZ, 0x7610, R19 ;  /* 0x00007610ff137816 */ /* 0x000fe20000000013 */
[----:B----4-:R-:W-:Y:S02]  /*26650*/  @P1 IMAD.MOV.U32 R4, RZ, RZ, R7 ;  /* 0x000000ffff041224 */ /* 0x010fe400078e0007 */
[----:B------:R-:W-:Y:S01]  /*26660*/  @P1 IMAD.MOV.U32 R5, RZ, RZ, R8 ;  /* 0x000000ffff051224 */ /* 0x000fe200078e0008 */
[----:B------:R-:W-:Y:S01]  /*26670*/  PRMT R14, RZ, 0x7610, R14 ;  /* 0x00007610ff0e7816 */ /* 0x000fe2000000000e */
[----:B------:R-:W4:Y:S04]  /*26680*/  LDL R8, [R1+0x15e4] ;  /* 0x0015e40001087983 */ /* 0x000f280000100800 */
[----:B------:R0:W4:Y:S04]  /*26690*/  @P1 LDG.E.U8 R0, desc[UR42][R4.64] ;  /* 0x0000002a04001981 */ /* 0x000128000c1e1100 */
[----:B------:R-:W4:Y:S01]  /*266a0*/  LDL R7, [R1+0x15e8] ;  /* 0x0015e80001077983 */ /* 0x000f220000100800 */
[----:B0-----:R-:W-:-:S02]  /*266b0*/  @P0 IMAD.MOV.U32 R4, RZ, RZ, R10 ;  /* 0x000000ffff040224 */ /* 0x001fc400078e000a */
[----:B------:R-:W-:-:S05]  /*266c0*/  @P0 IMAD.MOV.U32 R5, RZ, RZ, R11 ;  /* 0x000000ffff050224 */ /* 0x000fca00078e000b */
[----:B------:R3:W4:Y:S01]  /*266d0*/  @P0 LDG.E.U8 R19, desc[UR42][R4.64] ;  /* 0x0000002a04130981 */ /* 0x000722000c1e1100 */
[----:B------:R-:W-:Y:S01]  /*266e0*/  PRMT R12, RZ, 0x7610, R12 ;  /* 0x00007610ff0c7816 */ /* 0x000fe2000000000c */
[----:B---3--:R-:W-:Y:S02]  /*266f0*/  @P0 IMAD.MOV.U32 R4, RZ, RZ, R17 ;  /* 0x000000ffff040224 */ /* 0x008fe400078e0011 */
[----:B------:R-:W-:-:S05]  /*26700*/  @P0 IMAD.MOV.U32 R5, RZ, RZ, R18 ;  /* 0x000000ffff050224 */ /* 0x000fca00078e0012 */
[----:B------:R0:W3:Y:S02]  /*26710*/  @P0 LDG.E.U8 R14, desc[UR42][R4.64] ;  /* 0x0000002a040e0981 */ /* 0x0000e4000c1e1100 */
[----:B0-----:R-:W-:Y:S02]  /*26720*/  @P0 IMAD.MOV.U32 R5, RZ, RZ, R9 ;  /* 0x000000ffff050224 */ /* 0x001fe400078e0009 */
[----:B--2---:R-:W-:-:S05]  /*26730*/  @P0 IMAD.MOV.U32 R4, RZ, RZ, R6 ;  /* 0x000000ffff040224 */ /* 0x004fca00078e0006 */
[----:B------:R0:W2:Y:S04]  /*26740*/  @P0 LDG.E.U8 R12, desc[UR42][R4.64] ;  /* 0x0000002a040c0981 */ /* 0x0000a8000c1e1100 */
[----:B------:R-:W-:Y:S01]  /*26750*/  STL [R1+0x34], R25 ;  /* 0x0000341901007387 */ /* 0x000fe20000100800 */
[----:B------:R-:W-:-:S03]  /*26760*/  PRMT R13, RZ, 0x7610, R13 ;  /* 0x00007610ff0d7816 */ /* 0x000fc6000000000d */
[----:B----4-:R-:W-:Y:S04]  /*26770*/  STL [R1+0x3450], R0 ;  /* 0x0034500001007387 */ /* 0x010fe80000100800 */
[----:B------:R-:W4:Y:S04]  /*26780*/  LDL R11, [R1+0x15dc] ;  /* 0x0015dc00010b7983 */ /* 0x000f280000100800 */
[----:B------:R-:W4:Y:S01]  /*26790*/  LDL R10, [R1+0x15e0] ;  /* 0x0015e000010a7983 */ /* 0x000f220000100800 */
[----:B0-----:R-:W-:Y:S02]  /*267a0*/  @P0 IMAD.MOV.U32 R4, RZ, RZ, R7 ;  /* 0x000000ffff040224 */ /* 0x001fe400078e0007 */
[----:B------:R-:W-:Y:S01]  /*267b0*/  @P0 IMAD.MOV.U32 R5, RZ, RZ, R8 ;  /* 0x000000ffff050224 */ /* 0x000fe200078e0008 */
[----:B------:R-:W-:Y:S04]  /*267c0*/  STL [R1+0x30], R24 ;  /* 0x0000301801007387 */ /* 0x000fe80000100800 */
[----:B------:R-:W-:Y:S04]  /*267d0*/  STL [R1+0x2c], R23 ;  /* 0x00002c1701007387 */ /* 0x000fe80000100800 */
[----:B------:R4:W4:Y:S04]  /*267e0*/  @P0 LDG.E.U8 R13, desc[UR42][R4.64] ;  /* 0x0000002a040d0981 */ /* 0x000928000c1e1100 */
[----:B---3--:R0:W-:Y:S04]  /*267f0*/  STL [R1+0x14], R14 ;  /* 0x0000140e01007387 */ /* 0x0081e80000100800 */
[----:B------:R-:W3:Y:S04]  /*26800*/  LDL R9, [R1+0x15d8] ;  /* 0x0015d80001097983 */ /* 0x000ee80000100800 */
[----:B------:R-:W3:Y:S04]  /*26810*/  LDL R6, [R1+0x15d0] ;  /* 0x0015d00001067983 */ /* 0x000ee80000100800 */
[----:B0-----:R-:W3:Y:S04]  /*26820*/  LDL R14, [R1+0x15d4] ;  /* 0x0015d400010e7983 */ /* 0x001ee80000100800 */
[----:B------:R-:W-:Y:S04]  /*26830*/  STL [R1+0x28], R22 ;  /* 0x0000281601007387 */ /* 0x000fe80000100800 */
[----:B--2---:R0:W-:Y:S04]  /*26840*/  STL [R1+0x10], R12 ;  /* 0x0000100c01007387 */ /* 0x0041e80000100800 */
[----:B------:R-:W2:Y:S04]  /*26850*/  LDL R8, [R1+0x15c4] ;  /* 0x0015c40001087983 */ /* 0x000ea80000100800 */
[----:B0-----:R-:W2:Y:S04]  /*26860*/  LDL R12, [R1+0x15cc] ;  /* 0x0015cc00010c7983 */ /* 0x001ea80000100800 */
[----:B------:R-:W-:Y:S04]  /*26870*/  STL [R1+0x24], R21 ;  /* 0x0000241501007387 */ /* 0x000fe80000100800 */
[----:B------:R-:W2:Y:S04]  /*26880*/  LDL R7, [R1+0x15c8] ;  /* 0x0015c80001077983 */ /* 0x000ea80000100800 */
[----:B------:R-:W-:Y:S01]  /*26890*/  STL [R1+0x20], R20 ;  /* 0x0000201401007387 */ /* 0x000fe20000100800 */
[----:B----4-:R-:W-:-:S02]  /*268a0*/  @P0 IMAD.MOV.U32 R5, RZ, RZ, R11 ;  /* 0x000000ffff050224 */ /* 0x010fc400078e000b */
[----:B------:R-:W-:Y:S01]  /*268b0*/  @P0 IMAD.MOV.U32 R4, RZ, RZ, R10 ;  /* 0x000000ffff040224 */ /* 0x000fe200078e000a */
[----:B------:R-:W4:Y:S04]  /*268c0*/  LDL R11, [R1+0x15bc] ;  /* 0x0015bc00010b7983 */ /* 0x000f280000100800 */
[----:B------:R-:W4:Y:S01]  /*268d0*/  LDL R10, [R1+0x15c0] ;  /* 0x0015c000010a7983 */ /* 0x000f220000100800 */
[----:B------:R-:W-:Y:S02]  /*268e0*/  PRMT R16, RZ, 0x7610, R16 ;  /* 0x00007610ff107816 */ /* 0x000fe40000000010 */
[----:B------:R-:W-:Y:S01]  /*268f0*/  PRMT R15, RZ, 0x7610, R15 ;  /* 0x00007610ff0f7816 */ /* 0x000fe2000000000f */
[----:B------:R0:W-:Y:S04]  /*26900*/  STL [R1+0xc], R13 ;  /* 0x00000c0d01007387 */ /* 0x0001e80000100800 */
[----:B------:R3:W4:Y:S01]  /*26910*/  @P0 LDG.E.U8 R16, desc[UR42][R4.64] ;  /* 0x0000002a04100981 */ /* 0x000722000c1e1100 */
[----:B------:R-:W-:-:S03]  /*26920*/  PRMT R0, RZ, 0x7610, R0 ;  /* 0x00007610ff007816 */ /* 0x000fc60000000000 */
[----:B0-----:R-:W4:Y:S01]  /*26930*/  LDL R13, [R1+0x15b8] ;  /* 0x0015b800010d7983 */ /* 0x001f220000100800 */
[----:B---3--:R-:W-:-:S03]  /*26940*/  @P0 IMAD.MOV.U32 R4, RZ, RZ, R9 ;  /* 0x000000ffff040224 */ /* 0x008fc600078e0009 */
[----:B------:R-:W3:Y:S01]  /*26950*/  LDL R9, [R1+0x15b0] ;  /* 0x0015b00001097983 */ /* 0x000ee20000100800 */
[----:B------:R-:W-:-:S03]  /*26960*/  @P0 IMAD.MOV.U32 R5, RZ, RZ, R14 ;  /* 0x000000ffff050224 */ /* 0x000fc600078e000e */
[----:B------:R-:W3:Y:S04]  /*26970*/  LDL R14, [R1+0x15b4] ;  /* 0x0015b400010e7983 */ /* 0x000ee80000100800 */
[----:B------:R0:W3:Y:S04]  /*26980*/  @P0 LDG.E.U8 R15, desc[UR42][R4.64] ;  /* 0x0000002a040f0981 */ /* 0x0000e8000c1e1100 */
[----:B------:R-:W-:Y:S01]  /*26990*/  STL [R1+0x18], R19 ;  /* 0x0000181301007387 */ /* 0x000fe20000100800 */
[----:B0-----:R-:W-:Y:S01]  /*269a0*/  @P0 IMAD.MOV.U32 R4, RZ, RZ, R6 ;  /* 0x000000ffff040224 */ /* 0x001fe200078e0006 */
[----:B------:R-:W-:-:S02]  /*269b0*/  ISETP.GT.AND P1, PT, R2, 0x39, PT ;  /* 0x000000390200780c */ /* 0x000fc40003f24270 */
[----:B------:R-:W-:Y:S02]  /*269c0*/  PRMT R60, RZ, 0x7610, R60 ;  /* 0x00007610ff3c7816 */ /* 0x000fe4000000003c */
[----:B------:R-:W-:Y:S02]  /*269d0*/  PRMT R58, RZ, 0x7610, R58 ;  /* 0x00007610ff3a7816 */ /* 0x000fe4000000003a */
[----:B------:R-:W-:Y:S02]  /*269e0*/  PRMT R56, RZ, 0x7610, R56 ;  /* 0x00007610ff387816 */ /* 0x000fe40000000038 */
[----:B------:R-:W-:Y:S01]  /*269f0*/  PRMT R54, RZ, 0x7610, R54 ;  /* 0x00007610ff367816 */ /* 0x000fe20000000036 */
[----:B------:R-:W3:Y:S01]  /*26a00*/  LDL R6, [R1+0x15a8] ;  /* 0x0015a80001067983 */ /* 0x000ee20000100800 */
[----:B--2---:R-:W-:-:S03]  /*26a10*/  @P0 IMAD.MOV.U32 R5, RZ, RZ, R12 ;  /* 0x000000ffff050224 */ /* 0x004fc600078e000c */
[----:B------:R-:W2:Y:S04]  /*26a20*/  LDL R12, [R1+0x15ac] ;  /* 0x0015ac00010c7983 */ /* 0x000ea80000100800 */
[----:B------:R0:W2:Y:S02]  /*26a30*/  @P0 LDG.E.U8 R0, desc[UR42][R4.64] ;  /* 0x0000002a04000981 */ /* 0x0000a4000c1e1100 */
[----:B0-----:R-:W-:Y:S02]  /*26a40*/  @P0 IMAD.MOV.U32 R4, RZ, RZ, R7 ;  /* 0x000000ffff040224 */ /* 0x001fe400078e0007 */
[----:B------:R-:W-:-:S05]  /*26a50*/  @P0 IMAD.MOV.U32 R5, RZ, RZ, R8 ;  /* 0x000000ffff050224 */ /* 0x000fca00078e0008 */
[----:B------:R4:W2:Y:S02]  /*26a60*/  @P0 LDG.E.U8 R60, desc[UR42][R4.64] ;  /* 0x0000002a043c0981 */ /* 0x0008a4000c1e1100 */
[----:B----4-:R-:W-:Y:S02]  /*26a70*/  @P1 IMAD.MOV.U32 R4, RZ, RZ, R10 ;  /* 0x000000ffff041224 */ /* 0x010fe400078e000a */
[----:B------:R-:W-:-:S05]  /*26a80*/  @P1 IMAD.MOV.U32 R5, RZ, RZ, R11 ;  /* 0x000000ffff051224 */ /* 0x000fca00078e000b */
[----:B------:R0:W4:Y:S02]  /*26a90*/  @P1 LDG.E.U8 R58, desc[UR42][R4.64] ;  /* 0x0000002a043a1981 */ /* 0x000124000c1e1100 */
[----:B0-----:R-:W-:Y:S02]  /*26aa0*/  @P1 IMAD.MOV.U32 R4, RZ, RZ, R13 ;  /* 0x000000ffff041224 */ /* 0x001fe400078e000d */
[----:B---3--:R-:W-:-:S05]  /*26ab0*/  @P1 IMAD.MOV.U32 R5, RZ, RZ, R14 ;  /* 0x000000ffff051224 */ /* 0x008fca00078e000e */
[----:B------:R0:W3:Y:S02]  /*26ac0*/  @P1 LDG.E.U8 R56, desc[UR42][R4.64] ;  /* 0x0000002a04381981 */ /* 0x0000e4000c1e1100 */
[----:B0-----:R-:W-:Y:S02]  /*26ad0*/  @P1 IMAD.MOV.U32 R4, RZ, RZ, R9 ;  /* 0x000000ffff041224 */ /* 0x001fe400078e0009 */
[----:B--2---:R-:W-:Y:S01]  /*26ae0*/  @P1 IMAD.MOV.U32 R5, RZ, RZ, R12 ;  /* 0x000000ffff051224 */ /* 0x004fe200078e000c */
[----:B------:R0:W-:Y:S04]  /*26af0*/  STL [R1+0x34d4], R0 ;  /* 0x0034d40001007387 */ /* 0x0001e80000100800 */
[----:B------:R-:W2:Y:S04]  /*26b00*/  LDL R7, [R1+0x15a4] ;  /* 0x0015a40001077983 */ /* 0x000ea80000100800 */
[----:B------:R-:W2:Y:S04]  /*26b10*/  LDL R8, [R1+0x159c] ;  /* 0x00159c0001087983 */ /* 0x000ea80000100800 */
[----:B------:R1:W2:Y:S04]  /*26b20*/  @P1 LDG.E.U8 R54, desc[UR42][R4.64] ;  /* 0x0000002a04361981 */ /* 0x0002a8000c1e1100 */
[----:B0-----:R-:W2:Y:S04]  /*26b30*/  LDL R0, [R1+0x15a0] ;  /* 0x0015a00001007983 */ /* 0x001ea80000100800 */
[----:B------:R-:W-:Y:S04]  /*26b40*/  STL [R1+0x34d8], R60 ;  /* 0x0034d83c01007387 */ /* 0x000fe80000100800 */
[----:B------:R-:W2:Y:S04]  /*26b50*/  LDL R11, [R1+0x1594] ;  /* 0x00159400010b7983 */ /* 0x000ea80000100800 */
[----:B------:R-:W2:Y:S04]  /*26b60*/  LDL R10, [R1+0x1598] ;  /* 0x00159800010a7983 */ /* 0x000ea80000100800 */
[----:B----4-:R-:W-:Y:S04]  /*26b70*/  STL [R1+0x34cc], R58 ;  /* 0x0034cc3a01007387 */ /* 0x010fe80000100800 */
[----:B------:R0:W-:Y:S04]  /*26b80*/  STL [R1+0x8], R16 ;  /* 0x0000081001007387 */ /* 0x0001e80000100800 */
[----:B0-----:R-:W4:Y:S04]  /*26b90*/  LDL R16, [R1+0x158c] ;  /* 0x00158c0001107983 */ /* 0x001f280000100800 */
[----:B------:R0:W-:Y:S04]  /*26ba0*/  STL [R1+0x4], R15 ;  /* 0x0000040f01007387 */ /* 0x0001e80000100800 */
[----:B------:R-:W4:Y:S04]  /*26bb0*/  LDL R14, [R1+0x1584] ;  /* 0x00158400010e7983 */ /* 0x000f280000100800 */
[----:B------:R-:W4:Y:S04]  /*26bc0*/  LDL R13, [R1+0x1588] ;  /* 0x00158800010d7983 */ /* 0x000f280000100800 */
[----:B0-----:R-:W4:Y:S04]  /*26bd0*/  LDL R15, [R1+0x1590] ;  /* 0x00159000010f7983 */ /* 0x001f280000100800 */
[----:B---3--:R-:W-:Y:S04]  /*26be0*/  STL [R1+0x34d0], R56 ;  /* 0x0034d03801007387 */ /* 0x008fe80000100800 */
[----:B------:R-:W3:Y:S04]  /*26bf0*/  LDL R12, [R1+0x157c] ;  /* 0x00157c00010c7983 */ /* 0x000ee80000100800 */
[----:B------:R-:W3:Y:S01]  /*26c00*/  LDL R9, [R1+0x1580] ;  /* 0x0015800001097983 */ /* 0x000ee20000100800 */
[----:B------:R-:W-:Y:S01]  /*26c10*/  PRMT R52, RZ, 0x7610, R52 ;  /* 0x00007610ff347816 */ /* 0x000fe20000000034 */
[----:B-1----:R-:W-:Y:S01]  /*26c20*/  @P1 IMAD.MOV.U32 R4, RZ, RZ, R6 ;  /* 0x000000ffff041224 */ /* 0x002fe200078e0006 */
[----:B------:R-:W-:Y:S01]  /*26c30*/  PRMT R50, RZ, 0x7610, R50 ;  /* 0x00007610ff327816 */ /* 0x000fe20000000032 */
[----:B--2---:R-:W-:Y:S01]  /*26c40*/  @P1 IMAD.MOV.U32 R5, RZ, RZ, R7 ;  /* 0x000000ffff051224 */ /* 0x004fe200078e0007 */
[----:B------:R-:W-:Y:S04]  /*26c50*/  STL [R1+0x34dc], R54 ;  /* 0x0034dc3601007387 */ /* 0x000fe80000100800 */
[----:B------:R-:W2:Y:S04]  /*26c60*/  LDL R7, [R1+0x1574] ;  /* 0x0015740001077983 */ /* 0x000ea80000100800 */
[----:B------:R-:W2:Y:S04]  /*26c70*/  LDL R6, [R1+0x1578] ;  /* 0x0015780001067983 */ /* 0x000ea80000100800 */
[----:B------:R0:W2:Y:S02]  /*26c80*/  @P1 LDG.E.U8 R52, desc[UR42][R4.64] ;  /* 0x0000002a04341981 */ /* 0x0000a4000c1e1100 */
[----:B0-----:R-:W-:-:S02]  /*26c90*/  @P1 IMAD.MOV.U32 R4, RZ, RZ, R0 ;  /* 0x000000ffff041224 */ /* 0x001fc400078e0000 */
[----:B------:R-:W-:-:S05]  /*26ca0*/  @P1 IMAD.MOV.U32 R5, RZ, RZ, R8 ;  /* 0x000000ffff051224 */ /* 0x000fca00078e0008 */
[----:B------:R0:W2:Y:S01]  /*26cb0*/  @P1 LDG.E.U8 R50, desc[UR42][R4.64] ;  /* 0x0000002a04321981 */ /* 0x0000a2000c1e1100 */
[----:B------:R-:W-:Y:S02]  /*26cc0*/  PRMT R48, RZ, 0x7610, R48 ;  /* 0x00007610ff307816 */ /* 0x000fe40000000030 */
[----:B------:R-:W-:Y:S02]  /*26cd0*/  ISETP.GT.AND P0, PT, R2, 0x3a, PT ;  /* 0x0000003a0200780c */ /* 0x000fe40003f04270 */
[----:B------:R-:W-:Y:S01]  /*26ce0*/  PRMT R46, RZ, 0x7610, R46 ;  /* 0x00007610ff2e7816 */ /* 0x000fe2000000002e */
[----:B0-----:R-:W-:Y:S02]  /*26cf0*/  @P1 IMAD.MOV.U32 R4, RZ, RZ, R10 ;  /* 0x000000ffff041224 */ /* 0x001fe400078e000a */
[----:B------:R-:W-:-:S05]  /*26d00*/  @P1 IMAD.MOV.U32 R5, RZ, RZ, R11 ;  /* 0x000000ffff051224 */ /* 0x000fca00078e000b */
[----:B------:R4:W2:Y:S01]  /*26d10*/  @P1 LDG.E.U8 R48, desc[UR42][R4.64] ;  /* 0x0000002a04301981 */ /* 0x0008a2000c1e1100 */
[----:B------:R-:W-:Y:S01]  /*26d20*/  PRMT R44, RZ, 0x7610, R44 ;  /* 0x00007610ff2c7816 */ /* 0x000fe2000000002c */
[----:B----4-:R-:W-:Y:S02]  /*26d30*/  @P1 IMAD.MOV.U32 R5, RZ, RZ, R16 ;  /* 0x000000ffff051224 */ /* 0x010fe400078e0010 */
[----:B------:R-:W-:-:S05]  /*26d40*/  @P1 IMAD.MOV.U32 R4, RZ, RZ, R15 ;  /* 0x000000ffff041224 */ /* 0x000fca00078e000f */
[----:B------:R0:W4:Y:S01]  /*26d50*/  @P1 LDG.E.U8 R46, desc[UR42][R4.64] ;  /* 0x0000002a042e1981 */ /* 0x000122000c1e1100 */
[----:B------:R-:W-:Y:S01]  /*26d60*/  PRMT R42, RZ, 0x7610, R42 ;  /* 0x00007610ff2a7816 */ /* 0x000fe2000000002a */
[----:B0-----:R-:W-:Y:S02]  /*26d70*/  @P1 IMAD.MOV.U32 R4, RZ, RZ, R13 ;  /* 0x000000ffff041224 */ /* 0x001fe400078e000d */
[----:B------:R-:W-:-:S05]  /*26d80*/  @P1 IMAD.MOV.U32 R5, RZ, RZ, R14 ;  /* 0x000000ffff051224 */ /* 0x000fca00078e000e */
[----:B------:R3:W4:Y:S01]  /*26d90*/  @P1 LDG.E.U8 R44, desc[UR42][R4.64] ;  /* 0x0000002a042c1981 */ /* 0x000722000c1e1100 */
[----:B------:R-:W-:Y:S01]  /*26da0*/  PRMT R40, RZ, 0x7610, R40 ;  /* 0x00007610ff287816 */ /* 0x000fe20000000028 */
[----:B---3--:R-:W-:Y:S02]  /*26db0*/  @P0 IMAD.MOV.U32 R4, RZ, RZ, R9 ;  /* 0x000000ffff040224 */ /* 0x008fe400078e0009 */
[----:B------:R-:W-:-:S05]  /*26dc0*/  @P0 IMAD.MOV.U32 R5, RZ, RZ, R12 ;  /* 0x000000ffff050224 */ /* 0x000fca00078e000c */
[----:B------:R2:W3:Y:S02]  /*26dd0*/  @P0 LDG.E.U8 R42, desc[UR42][R4.64] ;  /* 0x0000002a042a0981 */ /* 0x0004e4000c1e1100 */
[----:B--2---:R-:W-:Y:S02]  /*26de0*/  @P0 IMAD.MOV.U32 R5, RZ, RZ, R7 ;  /* 0x000000ffff050224 */ /* 0x004fe400078e0007 */
[----:B------:R-:W-:Y:S01]  /*26df0*/  @P0 IMAD.MOV.U32 R4, RZ, RZ, R6 ;  /* 0x000000ffff040224 */ /* 0x000fe200078e0006 */
[----:B------:R-:W-:Y:S04]  /*26e00*/  STL [R1+0x34e0], R52 ;  /* 0x0034e03401007387 */ /* 0x000fe80000100800 */
[----:B------:R-:W2:Y:S04]  /*26e10*/  LDL R8, [R1+0x156c] ;  /* 0x00156c0001087983 */ /* 0x000ea80000100800 */
[----:B------:R-:W2:Y:S04]  /*26e20*/  LDL R0, [R1+0x1570] ;  /* 0x0015700001007983 */ /* 0x000ea80000100800 */
[----:B------:R2:W2:Y:S04]  /*26e30*/  @P0 LDG.E.U8 R40, desc[UR42][R4.64] ;  /* 0x0000002a04280981 */ /* 0x0004a8000c1e1100 */
[----:B------:R-:W-:Y:S04]  /*26e40*/  STL [R1+0x34e4], R50 ;  /* 0x0034e43201007387 */ /* 0x000fe80000100800 */
[----:B------:R-:W2:Y:S04]  /*26e50*/  LDL R11, [R1+0x1564] ;  /* 0x00156400010b7983 */ /* 0x000ea80000100800 */
[----:B------:R-:W2:Y:S04]  /*26e60*/  LDL R10, [R1+0x1568] ;  /* 0x00156800010a7983 */ /* 0x000ea80000100800 */
[----:B------:R-:W-:Y:S01]  /*26e70*/  STL [R1+0x34e8], R48 ;  /* 0x0034e83001007387 */ /* 0x000fe20000100800 */
[----:B------:R-:W-:-:S03]  /*26e80*/  PRMT R38, RZ, 0x7610, R38 ;  /* 0x00007610ff267816 */ /* 0x000fc60000000026 */
[----:B----4-:R-:W-:Y:S04]  /*26e90*/  STL [R1+0x34ec], R46 ;  /* 0x0034ec2e01007387 */ /* 0x010fe80000100800 */
[----:B------:R-:W4:Y:S04]  /*26ea0*/  LDL R18, [R1+0x155c] ;  /* 0x00155c0001127983 */ /* 0x000f280000100800 */
[----:B------:R-:W4:Y:S01]  /*26eb0*/  LDL R15, [R1+0x1560] ;  /* 0x00156000010f7983 */ /* 0x000f220000100800 */
[----:B------:R-:W-:-:S03]  /*26ec0*/  PRMT R36, RZ, 0x7610, R36 ;  /* 0x00007610ff247816 */ /* 0x000fc60000000024 */
[----:B------:R-:W-:Y:S04]  /*26ed0*/  STL [R1+0x34f0], R44 ;  /* 0x0034f02c01007387 */ /* 0x000fe80000100800 */
[----:B------:R-:W4:Y:S04]  /*26ee0*/  LDL R13, [R1+0x1554] ;  /* 0x00155400010d7983 */ /* 0x000f280000100800 */
[----:B------:R-:W4:Y:S04]  /*26ef0*/  LDL R12, [R1+0x1558] ;  /* 0x00155800010c7983 */ /* 0x000f280000100800 */
[----:B---3--:R-:W-:Y:S04]  /*26f00*/  STL [R1+0x34c4], R42 ;  /* 0x0034c42a01007387 */ /* 0x008fe80000100800 */
[----:B------:R-:W3:Y:S04]  /*26f10*/  LDL R7, [R1+0x154c] ;  /* 0x00154c0001077983 */ /* 0x000ee80000100800 */
[----:B------:R-:W3:Y:S04]  /*26f20*/  LDL R6, [R1+0x1550] ;  /* 0x0015500001067983 */ /* 0x000ee80000100800 */
[----:B------:R-:W3:Y:S04]  /*26f30*/  LDL R14, [R1+0x1544] ;  /* 0x00154400010e7983 */ /* 0x000ee80000100800 */
[----:B------:R-:W3:Y:S01]  /*26f40*/  LDL R9, [R1+0x1548] ;  /* 0x0015480001097983 */ /* 0x000ee20000100800 */
[----:B--2---:R-:W-:-:S02]  /*26f50*/  @P0 IMAD.MOV.U32 R5, RZ, RZ, R8 ;  /* 0x000000ffff050224 */ /* 0x004fc400078e0008 */
[----:B------:R-:W-:Y:S01]  /*26f60*/  @P0 IMAD.MOV.U32 R4, RZ, RZ, R0 ;  /* 0x000000ffff040224 */ /* 0x000fe200078e0000 */
        /* <DEDUP_REMOVED lines=9> */
[----:B------:R-:W-:Y:S02]  /*27000*/  PRMT R3, RZ, 0x7610, R3 ;  /* 0x00007610ff037816 */ /* 0x000fe40000000003 */
[----:B------:R-:W-:Y:S01]  /*27010*/  PRMT R32, RZ, 0x7610, R32 ;  /* 0x00007610ff207816 */ /* 0x000fe20000000020 */
[----:B----4-:R-:W-:Y:S02]  /*27020*/  @P0 IMAD.MOV.U32 R5, RZ, RZ, R18 ;  /* 0x000000ffff050224 */ /* 0x010fe400078e0012 */
[----:B------:R-:W-:-:S05]  /*27030*/  @P0 IMAD.MOV.U32 R4, RZ, RZ, R15 ;  /* 0x000000ffff040224 */ /* 0x000fca00078e000f */
[----:B------:R0:W4:Y:S02]  /*27040*/  @P0 LDG.E.U8 R34, desc[UR42][R4.64] ;  /* 0x0000002a04220981 */ /* 0x000124000c1e1100 */
[----:B0-----:R-:W-:Y:S02]  /*27050*/  @P0 IMAD.MOV.U32 R5, RZ, RZ, R13 ;  /* 0x000000ffff050224 */ /* 0x001fe400078e000d */
[----:B------:R-:W-:-:S05]  /*27060*/  @P0 IMAD.MOV.U32 R4, RZ, RZ, R12 ;  /* 0x000000ffff040224 */ /* 0x000fca00078e000c */
[----:B------:R0:W4:Y:S04]  /*27070*/  @P0 LDG.E.U8 R32, desc[UR42][R4.64] ;  /* 0x0000002a04200981 */ /* 0x000128000c1e1100 */
[----:B---3--:R1:W3:Y:S01]  /*27080*/  @P0 LDG.E.U8 R3, desc[UR42][R6.64] ;  /* 0x0000002a06030981 */ /* 0x0082e2000c1e1100 */
[----:B0-----:R-:W-:Y:S01]  /*27090*/  PRMT R5, RZ, 0x7610, R5 ;  /* 0x00007610ff057816 */ /* 0x001fe20000000005 */
[----:B-1----:R-:W-:Y:S02]  /*270a0*/  @P0 IMAD.MOV.U32 R6, RZ, RZ, R9 ;  /* 0x000000ffff060224 */ /* 0x002fe400078e0009 */
[----:B--2---:R-:W-:Y:S02]  /*270b0*/  @P1 IMAD.MOV.U32 R9, RZ, RZ, R8 ;  /* 0x000000ffff091224 */ /* 0x004fe400078e0008 */
[----:B------:R-:W-:Y:S01]  /*270c0*/  @P1 IMAD.MOV.U32 R8, RZ, RZ, R0 ;  /* 0x000000ffff081224 */ /* 0x000fe200078e0000 */
[----:B------:R-:W-:Y:S04]  /*270d0*/  STL [R1+0x34f4], R38 ;  /* 0x0034f42601007387 */ /* 0x000fe80000100800 */
[----:B------:R-:W2:Y:S04]  /*270e0*/  LDL R17, [R1+0x14fc] ;  /* 0x0014fc0001117983 */ /* 0x000ea80000100800 */
[----:B------:R-:W2:Y:S04]  /*270f0*/  LDL R16, [R1+0x1500] ;  /* 0x0015000001107983 */ /* 0x000ea80000100800 */
[----:B------:R-:W2:Y:S04]  /*27100*/  LDL R11, [R1+0x14f4] ;  /* 0x0014f400010b7983 */ /* 0x000ea80000100800 */
[----:B------:R-:W2:Y:S04]  /*27110*/  @P1 LDG.E.U8 R5, desc[UR42][R8.64] ;  /* 0x0000002a08051981 */ /* 0x000ea8000c1e1100 */
[----:B------:R-:W3:Y:S04]  /*27120*/  LDL R10, [R1+0x14f8] ;  /* 0x0014f800010a7983 */ /* 0x000ee80000100800 */
[----:B------:R-:W-:Y:S04]  /*27130*/  STL [R1+0x34f8], R36 ;  /* 0x0034f82401007387 */ /* 0x000fe80000100800 */
[----:B------:R-:W3:Y:S04]  /*27140*/  LDL R22, [R1+0x14ec] ;  /* 0x0014ec0001167983 */ /* 0x000ee80000100800 */
[----:B------:R-:W4:Y:S04]  /*27150*/  LDL R18, [R1+0x14f0] ;  /* 0x0014f00001127983 */ /* 0x000f280000100800 */
[----:B------:R-:W4:Y:S04]  /*27160*/  LDL R12, [R1+0x14e8] ;  /* 0x0014e800010c7983 */ /* 0x000f280000100800 */
[----:B------:R-:W4:Y:S01]  /*27170*/  LDL R13, [R1+0x14e4] ;  /* 0x0014e400010d7983 */ /* 0x000f220000100800 */
[----:B------:R-:W-:-:S02]  /*27180*/  ISETP.GT.AND P2, PT, R2, 0x3c, PT ;  /* 0x0000003c0200780c */ /* 0x000fc40003f44270 */
[----:B------:R-:W-:Y:S01]  /*27190*/  PRMT R4, RZ, 0x7610, R4 ;  /* 0x00007610ff047816 */ /* 0x000fe20000000004 */
[----:B------:R-:W-:Y:S01]  /*271a0*/  @P0 IMAD.MOV.U32 R7, RZ, RZ, R14 ;  /* 0x000000ffff070224 */ /* 0x000fe200078e000e */
[----:B------:R-:W4:Y:S04]  /*271b0*/  LDL R15, [R1+0x14e0] ;  /* 0x0014e000010f7983 */ /* 0x000f280000100800 */
[----:B------:R-:W4:Y:S04]  /*271c0*/  LDL R19, [R1+0x14dc] ;  /* 0x0014dc0001137983 */ /* 0x000f280000100800 */
[----:B------:R-:W4:Y:S04]  /*271d0*/  LDL R14, [R1+0x14d4] ;  /* 0x0014d400010e7983 */ /* 0x000f280000100800 */
[----:B------:R-:W4:Y:S04]  /*271e0*/  LDL R0, [R1+0x14d8] ;  /* 0x0014d80001007983 */ /* 0x000f280000100800 */
[----:B------:R0:W4:Y:S02]  /*271f0*/  @P0 LDG.E.U8 R4, desc[UR42][R6.64] ;  /* 0x0000002a06040981 */ /* 0x000124000c1e1100 */
[----:B0-----:R-:W-:-:S02]  /*27200*/  PRMT R7, RZ, 0x7610, R7 ;  /* 0x00007610ff077816 */ /* 0x001fc40000000007 */
[----:B--2---:R0:W-:Y:S04]  /*27210*/  STL [R1+0x3454], R5 ;  /* 0x0034540501007387 */ /* 0x0041e80000100800 */
[----:B------:R-:W2:Y:S04]  /*27220*/  LDL R21, [R1+0x14cc] ;  /* 0x0014cc0001157983 */ /* 0x000ea80000100800 */
[----:B------:R-:W2:Y:S01]  /*27230*/  LDL R20, [R1+0x14d0] ;  /* 0x0014d00001147983 */ /* 0x000ea20000100800 */
[----:B------:R-:W-:Y:S02]  /*27240*/  @P2 IMAD.MOV.U32 R8, RZ, RZ, R16 ;  /* 0x000000ffff082224 */ /* 0x000fe400078e0010 */
[----:B------:R-:W-:Y:S01]  /*27250*/  @P2 IMAD.MOV.U32 R9, RZ, RZ, R17 ;  /* 0x000000ffff092224 */ /* 0x000fe200078e0011 */
[----:B---3--:R1:W3:Y:S04]  /*27260*/  @P2 LDG.E.U8 R7, desc[UR42][R10.64] ;  /* 0x0000002a0a072981 */ /* 0x0082e8000c1e1100 */
[----:B------:R-:W3:Y:S04]  /*27270*/  LDL R17, [R1+0x14c4] ;  /* 0x0014c40001117983 */ /* 0x000ee80000100800 */
[----:B------:R-:W3:Y:S04]  /*27280*/  LDL R16, [R1+0x14c8] ;  /* 0x0014c80001107983 */ /* 0x000ee80000100800 */
[----:B------:R-:W3:Y:S01]  /*27290*/  LDL R23, [R1+0x1534] ;  /* 0x0015340001177983 */ /* 0x000ee20000100800 */
[----:B------:R-:W-:-:S03]  /*272a0*/  PRMT R6, RZ, 0x7610, R6 ;  /* 0x00007610ff067816 */ /* 0x000fc60000000006 */
[----:B0-----:R-:W3:Y:S04]  /*272b0*/  LDL R5, [R1+0x1524] ;  /* 0x0015240001057983 */ /* 0x001ee80000100800 */
[----:B------:R-:W3:Y:S04]  /*272c0*/  LDL R27, [R1+0x1514] ;  /* 0x00151400011b7983 */ /* 0x000ee80000100800 */
[----:B------:R-:W3:Y:S04]  /*272d0*/  LDL R26, [R1+0x1518] ;  /* 0x00151800011a7983 */ /* 0x000ee80000100800 */
[----:B------:R0:W3:Y:S01]  /*272e0*/  @P2 LDG.E.U8 R6, desc[UR42][R8.64] ;  /* 0x0000002a08062981 */ /* 0x0000e2000c1e1100 */
[----:B-1----:R-:W-:-:S03]  /*272f0*/  @P2 IMAD.MOV.U32 R11, RZ, RZ, R22 ;  /* 0x000000ffff0b2224 */ /* 0x002fc600078e0016 */
[----:B------:R-:W3:Y:S01]  /*27300*/  LDL R22, [R1+0x1538] ;  /* 0x0015380001167983 */ /* 0x000ee20000100800 */
[----:B----4-:R-:W-:-:S03]  /*27310*/  @P2 IMAD.MOV.U32 R10, RZ, RZ, R18 ;  /* 0x000000ffff0a2224 */ /* 0x010fc600078e0012 */
[----:B------:R-:W4:Y:S01]  /*27320*/  LDL R18, [R1+0x1530] ;  /* 0x0015300001127983 */ /* 0x000f220000100800 */
[----:B0-----:R-:W-:Y:S02]  /*27330*/  PRMT R8, RZ, 0x7610, R8 ;  /* 0x00007610ff087816 */ /* 0x001fe40000000008 */
[----:B------:R-:W-:-:S04]  /*27340*/  PRMT R9, RZ, 0x7610, R9 ;  /* 0x00007610ff097816 */ /* 0x000fc80000000009 */
[----:B------:R0:W4:Y:S04]  /*27350*/  @P2 LDG.E.U8 R8, desc[UR42][R10.64] ;  /* 0x0000002a0a082981 */ /* 0x000128000c1e1100 */
[----:B------:R1:W4:Y:S01]  /*27360*/  @P2 LDG.E.U8 R9, desc[UR42][R12.64] ;  /* 0x0000002a0c092981 */ /* 0x000322000c1e1100 */
[----:B0-----:R-:W-:Y:S01]  /*27370*/  PRMT R10, RZ, 0x7610, R10 ;  /* 0x00007610ff0a7816 */ /* 0x001fe2000000000a */
[----:B-1----:R-:W-:Y:S01]  /*27380*/  @P2 IMAD.MOV.U32 R12, RZ, RZ, R15 ;  /* 0x000000ffff0c2224 */ /* 0x002fe200078e000f */
[----:B------:R-:W-:Y:S01]  /*27390*/  PRMT R11, RZ, 0x7610, R11 ;  /* 0x00007610ff0b7816 */ /* 0x000fe2000000000b */
[----:B------:R-:W-:Y:S02]  /*273a0*/  @P2 IMAD.MOV.U32 R13, RZ, RZ, R19 ;  /* 0x000000ffff0d2224 */ /* 0x000fe400078e0013 */
[----:B------:R-:W-:-:S02]  /*273b0*/  @P2 IMAD.MOV.U32 R15, RZ, RZ, R14 ;  /* 0x000000ffff0f2224 */ /* 0x000fc400078e000e */
[----:B------:R-:W-:Y:S01]  /*273c0*/  @P2 IMAD.MOV.U32 R14, RZ, RZ, R0 ;  /* 0x000000ffff0e2224 */ /* 0x000fe200078e0000 */
[----:B------:R-:W4:Y:S04]  /*273d0*/  LDL R19, [R1+0x152c] ;  /* 0x00152c0001137983 */ /* 0x000f280000100800 */
[----:B------:R0:W4:Y:S04]  /*273e0*/  @P2 LDG.E.U8 R10, desc[UR42][R12.64] ;  /* 0x0000002a0c0a2981 */ /* 0x000128000c1e1100 */
[----:B------:R2:W4:Y:S04]  /*273f0*/  @P2 LDG.E.U8 R11, desc[UR42][R14.64] ;  /* 0x0000002a0e0b2981 */ /* 0x000528000c1e1100 */
[----:B------:R-:W4:Y:S01]  /*27400*/  LDL R0, [R1+0x1528] ;  /* 0x0015280001007983 */ /* 0x000f220000100800 */
[----:B0-----:R-:W-:-:S02]  /*27410*/  PRMT R12, RZ, 0x7610, R12 ;  /* 0x00007610ff0c7816 */ /* 0x001fc4000000000c */
[----:B------:R-:W-:Y:S01]  /*27420*/  PRMT R13, RZ, 0x7610, R13 ;  /* 0x00007610ff0d7816 */ /* 0x000fe2000000000d */
[----:B--2---:R-:W-:Y:S02]  /*27430*/  @P2 IMAD.MOV.U32 R15, RZ, RZ, R21 ;  /* 0x000000ffff0f2224 */ /* 0x004fe400078e0015 */
[----:B------:R-:W-:Y:S01]  /*27440*/  @P2 IMAD.MOV.U32 R14, RZ, RZ, R20 ;  /* 0x000000ffff0e2224 */ /* 0x000fe200078e0014 */
[----:B------:R-:W2:Y:S04]  /*27450*/  LDL R21, [R1+0x151c] ;  /* 0x00151c0001157983 */ /* 0x000ea80000100800 */
[----:B------:R-:W2:Y:S04]  /*27460*/  LDL R20, [R1+0x1520] ;  /* 0x0015200001147983 */ /* 0x000ea80000100800 */
[----:B------:R0:W2:Y:S04]  /*27470*/  @P2 LDG.E.U8 R12, desc[UR42][R14.64] ;  /* 0x0000002a0e0c2981 */ /* 0x0000a8000c1e1100 */
[----:B---3--:R1:W3:Y:S01]  /*27480*/  @P2 LDG.E.U8 R13, desc[UR42][R16.64] ;  /* 0x0000002a100d2981 */ /* 0x0082e2000c1e1100 */
[----:B0-----:R-:W-:Y:S01]  /*27490*/  PRMT R14, RZ, 0x7610, R14 ;  /* 0x00007610ff0e7816 */ /* 0x001fe2000000000e */
[----:B-1----:R-:W-:-:S02]  /*274a0*/  @P1 IMAD.MOV.U32 R17, RZ, RZ, R23 ;  /* 0x000000ffff111224 */ /* 0x002fc400078e0017 */
[----:B------:R-:W-:Y:S01]  /*274b0*/  @P1 IMAD.MOV.U32 R16, RZ, RZ, R22 ;  /* 0x000000ffff101224 */ /* 0x000fe200078e0016 */
[----:B------:R-:W-:Y:S01]  /*274c0*/  PRMT R15, RZ, 0x7610, R15 ;  /* 0x00007610ff0f7816 */ /* 0x000fe2000000000f */
[----:B------:R-:W3:Y:S04]  /*274d0*/  LDL R23, [R1+0x150c] ;  /* 0x00150c0001177983 */ /* 0x000ee80000100800 */
[----:B------:R0:W3:Y:S04]  /*274e0*/  @P1 LDG.E.U8 R14, desc[UR42][R16.64] ;  /* 0x0000002a100e1981 */ /* 0x0000e8000c1e1100 */
[----:B------:R-:W3:Y:S01]  /*274f0*/  LDL R22, [R1+0x1510] ;  /* 0x0015100001167983 */ /* 0x000ee20000100800 */
[----:B0-----:R-:W-:-:S02]  /*27500*/  PRMT R16, RZ, 0x7610, R16 ;  /* 0x00007610ff107816 */ /* 0x001fc40000000010 */
[----:B------:R-:W-:Y:S01]  /*27510*/  PRMT R17, RZ, 0x7610, R17 ;  /* 0x00007610ff117816 */ /* 0x000fe20000000011 */
[----:B----4-:R0:W4:Y:S02]  /*27520*/  @P1 LDG.E.U8 R15, desc[UR42][R18.64] ;  /* 0x0000002a120f1981 */ /* 0x010124000c1e1100 */
[----:B0-----:R-:W-:Y:S02]  /*27530*/  @P1 IMAD.MOV.U32 R18, RZ, RZ, R0 ;  /* 0x000000ffff121224 */ /* 0x001fe400078e0000 */
[----:B------:R-:W-:-:S05]  /*27540*/  @P1 IMAD.MOV.U32 R19, RZ, RZ, R5 ;  /* 0x000000ffff131224 */ /* 0x000fca00078e0005 */
[----:B------:R0:W4:Y:S04]  /*27550*/  @P1 LDG.E.U8 R16, desc[UR42][R18.64] ;  /* 0x0000002a12101981 */ /* 0x000128000c1e1100 */
[----:B--2---:R1:W2:Y:S04]  /*27560*/  @P1 LDG.E.U8 R17, desc[UR42][R20.64] ;  /* 0x0000002a14111981 */ /* 0x0042a8000c1e1100 */
[----:B---3--:R-:W-:Y:S04]  /*27570*/  STL [R1+0x3458], R14 ;  /* 0x0034580e01007387 */ /* 0x008fe80000100800 */
[----:B------:R-:W3:Y:S04]  /*27580*/  LDL R25, [R1+0x1504] ;  /* 0x0015040001197983 */ /* 0x000ee80000100800 */
[----:B------:R-:W2:Y:S01]  /*27590*/  LDL R24, [R1+0x1508] ;  /* 0x0015080001187983 */ /* 0x000ea20000100800 */
[----:B0-----:R-:W-:Y:S01]  /*275a0*/  PRMT R18, RZ, 0x7610, R18 ;  /* 0x00007610ff127816 */ /* 0x001fe20000000012 */
[----:B-1----:R-:W-:-:S02]  /*275b0*/  @P1 IMAD.MOV.U32 R20, RZ, RZ, R26 ;  /* 0x000000ffff141224 */ /* 0x002fc400078e001a */
[----:B------:R-:W-:Y:S01]  /*275c0*/  @P1 IMAD.MOV.U32 R21, RZ, RZ, R27 ;  /* 0x000000ffff151224 */ /* 0x000fe200078e001b */
[----:B------:R-:W-:-:S04]  /*275d0*/  PRMT R19, RZ, 0x7610, R19 ;  /* 0x00007610ff137816 */ /* 0x000fc80000000013 */
[----:B------:R0:W2:Y:S04]  /*275e0*/  @P1 LDG.E.U8 R18, desc[UR42][R20.64] ;  /* 0x0000002a14121981 */ /* 0x0000a8000c1e1100 */
[----:B------:R3:W2:Y:S01]  /*275f0*/  @P1 LDG.E.U8 R19, desc[UR42][R22.64] ;  /* 0x0000002a16131981 */ /* 0x0006a2000c1e1100 */
[----:B0-----:R-:W-:-:S03]  /*27600*/  PRMT R20, RZ, 0x7610, R20 ;  /* 0x00007610ff147816 */ /* 0x001fc60000000014 */
[----:B----4-:R-:W-:Y:S04]  /*27610*/  STL [R1+0x345c], R15 ;  /* 0x00345c0f01007387 */ /* 0x010fe80000100800 */
[----:B------:R-:W4:Y:S04]  /*27620*/  LDL R5, [R1+0x14bc] ;  /* 0x0014bc0001057983 */ /* 0x000f280000100800 */
[----:B------:R-:W4:Y:S04]  /*27630*/  LDL R0, [R1+0x14c0] ;  /* 0x0014c00001007983 */ /* 0x000f280000100800 */
[----:B------:R0:W-:Y:S04]  /*27640*/  STL [R1+0x3460], R16 ;  /* 0x0034601001007387 */ /* 0x0001e80000100800 */
[----:B------:R-:W4:Y:S04]  /*27650*/  LDL R28, [R1+0x14b4] ;  /* 0x0014b400011c7983 */ /* 0x000f280000100800 */
[----:B0-----:R-:W4:Y:S01]  /*27660*/  LDL R16, [R1+0x14b8] ;  /* 0x0014b80001107983 */ /* 0x001f220000100800 */
[----:B---3--:R-:W-:-:S02]  /*27670*/  @P1 IMAD.MOV.U32 R23, RZ, RZ, R25 ;  /* 0x000000ffff171224 */ /* 0x008fc400078e0019 */
[----:B--2---:R-:W-:-:S05]  /*27680*/  @P1 IMAD.MOV.U32 R22, RZ, RZ, R24 ;  /* 0x000000ffff161224 */ /* 0x004fca00078e0018 */
[----:B------:R0:W2:Y:S04]  /*27690*/  @P1 LDG.E.U8 R20, desc[UR42][R22.64] ;  /* 0x0000002a16141981 */ /* 0x0000a8000c1e1100 */
[----:B------:R-:W-:Y:S04]  /*276a0*/  STL [R1+0x3464], R17 ;  /* 0x0034641101007387 */ /* 0x000fe80000100800 */
[----:B------:R-:W3:Y:S04]  /*276b0*/  LDL R15, [R1+0x14ac] ;  /* 0x0014ac00010f7983 */ /* 0x000ee80000100800 */
[----:B------:R-:W3:Y:S01]  /*276c0*/  LDL R14, [R1+0x14b0] ;  /* 0x0014b000010e7983 */ /* 0x000ee20000100800 */
[----:B------:R-:W-:-:S03]  /*276d0*/  ISETP.GT.AND P0, PT, R2, 0x3d, PT ;  /* 0x0000003d0200780c */ /* 0x000fc60003f04270 */
[----:B------:R1:W-:Y:S04]  /*276e0*/  STL [R1+0x3468], R18 ;  /* 0x0034681201007387 */ /* 0x0003e80000100800 */
[----:B------:R-:W3:Y:S04]  /*276f0*/  LDL R27, [R1+0x14a4] ;  /* 0x0014a400011b7983 */ /* 0x000ee80000100800 */
[----:B------:R-:W3:Y:S04]  /*27700*/  LDL R26, [R1+0x14a8] ;  /* 0x0014a800011a7983 */ /* 0x000ee80000100800 */
[----:B------:R0:W-:Y:S04]  /*27710*/  STL [R1+0x346c], R19 ;  /* 0x00346c1301007387 */ /* 0x0001e80000100800 */
[----:B-1----:R-:W3:Y:S04]  /*27720*/  LDL R18, [R1+0x14a0] ;  /* 0x0014a00001127983 */ /* 0x002ee80000100800 */
[----:B0-----:R-:W3:Y:S01]  /*27730*/  LDL R19, [R1+0x149c] ;  /* 0x00149c0001137983 */ /* 0x001ee20000100800 */
[----:B----4-:R-:W-:-:S02]  /*27740*/  @P0 IMAD.MOV.U32 R25, RZ, RZ, R5 ;  /* 0x000000ffff190224 */ /* 0x010fc400078e0005 */
[----:B------:R-:W-:Y:S01]  /*27750*/  @P0 IMAD.MOV.U32 R24, RZ, RZ, R0 ;  /* 0x000000ffff180224 */ /* 0x000fe200078e0000 */
[----:B------:R-:W-:Y:S02]  /*27760*/  PRMT R21, RZ, 0x7610, R21 ;  /* 0x00007610ff157816 */ /* 0x000fe40000000015 */
[----:B------:R-:W-:-:S04]  /*27770*/  PRMT R22, RZ, 0x7610, R22 ;  /* 0x00007610ff167816 */ /* 0x000fc80000000016 */
[----:B------:R0:W4:Y:S02]  /*27780*/  @P0 LDG.E.U8 R21, desc[UR42][R24.64] ;  /* 0x0000002a18150981 */ /* 0x000124000c1e1100 */
[----:B0-----:R-:W-:Y:S02]  /*27790*/  @P0 IMAD.MOV.U32 R25, RZ, RZ, R28 ;  /* 0x000000ffff190224 */ /* 0x001fe400078e001c */
[----:B------:R-:W-:-:S05]  /*277a0*/  @P0 IMAD.MOV.U32 R24, RZ, RZ, R16 ;  /* 0x000000ffff180224 */ /* 0x000fca00078e0010 */
[----:B------:R3:W4:Y:S04]  /*277b0*/  @P0 LDG.E.U8 R22, desc[UR42][R24.64] ;  /* 0x0000002a18160981 */ /* 0x000728000c1e1100 */
[----:B--2---:R0:W-:Y:S04]  /*277c0*/  STL [R1+0x3470], R20 ;  /* 0x0034701401007387 */ /* 0x0041e80000100800 */
[----:B------:R-:W2:Y:S04]  /*277d0*/  LDL R5, [R1+0x1494] ;  /* 0x0014940001057983 */ /* 0x000ea80000100800 */
[----:B------:R-:W4:Y:S04]  /*277e0*/  LDL R0, [R1+0x1498] ;  /* 0x0014980001007983 */ /* 0x000f280000100800 */
[----:B------:R-:W4:Y:S04]  /*277f0*/  LDL R17, [R1+0x148c] ;  /* 0x00148c0001117983 */ /* 0x000f280000100800 */
[----:B------:R-:W4:Y:S01]  /*27800*/  LDL R16, [R1+0x1490] ;  /* 0x0014900001107983 */ /* 0x000f220000100800 */
[----:B---3--:R-:W-:-:S02]  /*27810*/  @P0 IMAD.MOV.U32 R24, RZ, RZ, R14 ;  /* 0x000000ffff180224 */ /* 0x008fc400078e000e */
[----:B------:R-:W-:Y:S01]  /*27820*/  @P0 IMAD.MOV.U32 R25, RZ, RZ, R15 ;  /* 0x000000ffff190224 */ /* 0x000fe200078e000f */
[----:B------:R-:W3:Y:S04]  /*27830*/  LDL R14, [R1+0x1488] ;  /* 0x00148800010e7983 */ /* 0x000ee80000100800 */
[----:B------:R-:W3:Y:S01]  /*27840*/  LDL R15, [R1+0x1484] ;  /* 0x00148400010f7983 */ /* 0x000ee20000100800 */
[----:B------:R-:W-:Y:S02]  /*27850*/  PRMT R23, RZ, 0x7610, R23 ;  /* 0x00007610ff177816 */ /* 0x000fe40000000017 */
[----:B------:R-:W-:Y:S01]  /*27860*/  ISETP.GT.AND P1, PT, R2, 0x3e, PT ;  /* 0x0000003e0200780c */ /* 0x000fe20003f24270 */
[----:B------:R-:W3:Y:S04]  /*27870*/  LDL R36, [R1+0x145c] ;  /* 0x00145c0001247983 */ /* 0x000ee80000100800 */
[----:B0-----:R-:W3:Y:S04]  /*27880*/  LDL R20, [R1+0x1460] ;  /* 0x0014600001147983 */ /* 0x001ee80000100800 */
[----:B------:R0:W3:Y:S01]  /*27890*/  @P0 LDG.E.U8 R23, desc[UR42][R24.64] ;  /* 0x0000002a18170981 */ /* 0x0000e2000c1e1100 */
[----:B------:R-:W-:-:S02]  /*278a0*/  PRMT R33, RZ, 0x7610, R33 ;  /* 0x00007610ff217816 */ /* 0x000fc40000000021 */
[----:B------:R-:W-:Y:S02]  /*278b0*/  PRMT R35, RZ, 0x7610, R35 ;  /* 0x00007610ff237816 */ /* 0x000fe40000000023 */
[----:B------:R-:W-:Y:S02]  /*278c0*/  PRMT R37, RZ, 0x7610, R37 ;  /* 0x00007610ff257816 */ /* 0x000fe40000000025 */
[----:B------:R-:W-:Y:S02]  /*278d0*/  PRMT R39, RZ, 0x7610, R39 ;  /* 0x00007610ff277816 */ /* 0x000fe40000000027 */
[----:B------:R-:W-:Y:S02]  /*278e0*/  PRMT R41, RZ, 0x7610, R41 ;  /* 0x00007610ff297816 */ /* 0x000fe40000000029 */
[----:B------:R-:W-:Y:S02]  /*278f0*/  PRMT R43, RZ, 0x7610, R43 ;  /* 0x00007610ff2b7816 */ /* 0x000fe4000000002b */
[----:B------:R-:W-:-:S02]  /*27900*/  PRMT R45, RZ, 0x7610, R45 ;  /* 0x00007610ff2d7816 */ /* 0x000fc4000000002d */
[----:B------:R-:W-:Y:S01]  /*27910*/  PRMT R47, RZ, 0x7610, R47 ;  /* 0x00007610ff2f7816 */ /* 0x000fe2000000002f */
[----:B------:R-:W3:Y:S01]  /*27920*/  LDL R40, [R1+0x142c] ;  /* 0x00142c0001287983 */ /* 0x000ee20000100800 */
[----:B0-----:R-:W-:Y:S02]  /*27930*/  PRMT R24, RZ, 0x7610, R24 ;  /* 0x00007610ff187816 */ /* 0x001fe40000000018 */
[----:B------:R-:W-:Y:S01]  /*27940*/  PRMT R25, RZ, 0x7610, R25 ;  /* 0x00007610ff197816 */ /* 0x000fe20000000019 */
[----:B------:R-:W3:Y:S04]  /*27950*/  LDL R38, [R1+0x1430] ;  /* 0x0014300001267983 */ /* 0x000ee80000100800 */
[----:B------:R0:W3:Y:S02]  /*27960*/  @P0 LDG.E.U8 R24, desc[UR42][R26.64] ;  /* 0x0000002a1a180981 */ /* 0x0000e4000c1e1100 */
[----:B0-----:R-:W-:-:S02]  /*27970*/  @P0 IMAD.MOV.U32 R26, RZ, RZ, R18 ;  /* 0x000000ffff1a0224 */ /* 0x001fc400078e0012 */
[----:B------:R-:W-:Y:S01]  /*27980*/  @P0 IMAD.MOV.U32 R27, RZ, RZ, R19 ;  /* 0x000000ffff1b0224 */ /* 0x000fe200078e0013 */
[----:B------:R-:W3:Y:S04]  /*27990*/  LDL R18, [R1+0x1480] ;  /* 0x0014800001127983 */ /* 0x000ee80000100800 */
[----:B------:R-:W3:Y:S04]  /*279a0*/  LDL R19, [R1+0x147c] ;  /* 0x00147c0001137983 */ /* 0x000ee80000100800 */
[----:B------:R0:W3:Y:S02]  /*279b0*/  @P0 LDG.E.U8 R25, desc[UR42][R26.64] ;  /* 0x0000002a1a190981 */ /* 0x0000e4000c1e1100 */
[----:B0-----:R-:W-:Y:S01]  /*279c0*/  PRMT R26, RZ, 0x7610, R26 ;  /* 0x00007610ff1a7816 */ /* 0x001fe2000000001a */
[----:B--2---:R-:W-:-:S02]  /*279d0*/  @P0 IMAD.MOV.U32 R29, RZ, RZ, R5 ;  /* 0x000000ffff1d0224 */ /* 0x004fc400078e0005 */
[----:B----4-:R-:W-:Y:S01]  /*279e0*/  @P0 IMAD.MOV.U32 R28, RZ, RZ, R0 ;  /* 0x000000ffff1c0224 */ /* 0x010fe200078e0000 */
[----:B------:R-:W2:Y:S04]  /*279f0*/  LDL R5, [R1+0x1474] ;  /* 0x0014740001057983 */ /* 0x000ea80000100800 */
[----:B------:R-:W4:Y:S04]  /*27a00*/  LDL R0, [R1+0x1478] ;  /* 0x0014780001007983 */ /* 0x000f280000100800 */
[----:B------:R0:W4:Y:S01]  /*27a10*/  @P0 LDG.E.U8 R26, desc[UR42][R28.64] ;  /* 0x0000002a1c1a0981 */ /* 0x000122000c1e1100 */
[----:B---3--:R-:W-:-:S02]  /*27a20*/  @P0 IMAD.MOV.U32 R30, RZ, RZ, R14 ;  /* 0x000000ffff1e0224 */ /* 0x008fc400078e000e */
[----:B------:R-:W-:Y:S01]  /*27a30*/  @P0 IMAD.MOV.U32 R31, RZ, RZ, R15 ;  /* 0x000000ffff1f0224 */ /* 0x000fe200078e000f */
[----:B------:R-:W3:Y:S04]  /*27a40*/  LDL R14, [R1+0x1468] ;  /* 0x00146800010e7983 */ /* 0x000ee80000100800 */
[----:B------:R-:W3:Y:S01]  /*27a50*/  LDL R15, [R1+0x1464] ;  /* 0x00146400010f7983 */ /* 0x000ee20000100800 */
[----:B0-----:R-:W-:Y:S02]  /*27a60*/  @P0 IMAD.MOV.U32 R28, RZ, RZ, R16 ;  /* 0x000000ffff1c0224 */ /* 0x001fe400078e0010 */
[----:B------:R-:W-:Y:S01]  /*27a70*/  @P0 IMAD.MOV.U32 R29, RZ, RZ, R17 ;  /* 0x000000ffff1d0224 */ /* 0x000fe200078e0011 */
[----:B------:R-:W3:Y:S04]  /*27a80*/  LDL R16, [R1+0x1470] ;  /* 0x0014700001107983 */ /* 0x000ee80000100800 */
[----:B------:R-:W3:Y:S01]  /*27a90*/  LDL R17, [R1+0x146c] ;  /* 0x00146c0001117983 */ /* 0x000ee20000100800 */
[----:B------:R-:W-:-:S06]  /*27aa0*/  PRMT R27, RZ, 0x7610, R27 ;  /* 0x00007610ff1b7816 */ /* 0x000fcc000000001b */
[----:B------:R0:W3:Y:S02]  /*27ab0*/  @P0 LDG.E.U8 R27, desc[UR42][R28.64] ;  /* 0x0000002a1c1b0981 */ /* 0x0000e4000c1e1100 */
[----:B0-----:R-:W-:Y:S02]  /*27ac0*/  PRMT R28, RZ, 0x7610, R28 ;  /* 0x00007610ff1c7816 */ /* 0x001fe4000000001c */
[----:B------:R-:W-:-:S04]  /*27ad0*/  PRMT R29, RZ, 0x7610, R29 ;  /* 0x00007610ff1d7816 */ /* 0x000fc8000000001d */
[----:B------:R0:W3:Y:S02]  /*27ae0*/  @P0 LDG.E.U8 R28, desc[UR42][R30.64] ;  /* 0x0000002a1e1c0981 */ /* 0x0000e4000c1e1100 */
[----:B0-----:R-:W-:Y:S02]  /*27af0*/  @P1 IMAD.MOV.U32 R30, RZ, RZ, R18 ;  /* 0x000000ffff1e1224 */ /* 0x001fe400078e0012 */
[----:B------:R-:W-:Y:S01]  /*27b00*/  @P1 IMAD.MOV.U32 R31, RZ, RZ, R19 ;  /* 0x000000ffff1f1224 */ /* 0x000fe200078e0013 */
[----:B------:R-:W3:Y:S04]  /*27b10*/  LDL R18, [R1+0x1450] ;  /* 0x0014500001127983 */ /* 0x000ee80000100800 */
[----:B------:R-:W3:Y:S04]  /*27b20*/  LDL R19, [R1+0x144c] ;  /* 0x00144c0001137983 */ /* 0x000ee80000100800 */
[----:B------:R2:W3:Y:S02]  /*27b30*/  @P1 LDG.E.U8 R29, desc[UR42][R30.64] ;  /* 0x0000002a1e1d1981 */ /* 0x0004e4000c1e1100 */
[----:B--2---:R-:W-:-:S02]  /*27b40*/  @P1 IMAD.MOV.U32 R31, RZ, RZ, R5 ;  /* 0x000000ffff1f1224 */ /* 0x004fc400078e0005 */
[----:B----4-:R-:W-:Y:S01]  /*27b50*/  @P1 IMAD.MOV.U32 R30, RZ, RZ, R0 ;  /* 0x000000ffff1e1224 */ /* 0x010fe200078e0000 */
[----:B------:R-:W2:Y:S04]  /*27b60*/  LDL R5, [R1+0x1454] ;  /* 0x0014540001057983 */ /* 0x000ea80000100800 */
        /* <DEDUP_REMOVED lines=8> */
[----:B------:R-:W-:Y:S01]  /*27bf0*/  @P1 IMAD.MOV.U32 R31, RZ, RZ, R15 ;  /* 0x000000ffff1f1224 */ /* 0x000fe200078e000f */
[----:B------:R-:W3:Y:S04]  /*27c00*/  LDL R14, [R1+0x1440] ;  /* 0x00144000010e7983 */ /* 0x000ee80000100800 */
[----:B------:R-:W3:Y:S04]  /*27c10*/  LDL R15, [R1+0x143c] ;  /* 0x00143c00010f7983 */ /* 0x000ee80000100800 */
[----:B------:R0:W3:Y:S02]  /*27c20*/  @P1 LDG.E.U8 R37, desc[UR42][R30.64] ;  /* 0x0000002a1e251981 */ /* 0x0000e4000c1e1100 */
[----:B0-----:R-:W-:-:S02]  /*27c30*/  @P1 IMAD.MOV.U32 R30, RZ, RZ, R20 ;  /* 0x000000ffff1e1224 */ /* 0x001fc400078e0014 */
[----:B------:R-:W-:Y:S01]  /*27c40*/  @P1 IMAD.MOV.U32 R31, RZ, RZ, R36 ;  /* 0x000000ffff1f1224 */ /* 0x000fe200078e0024 */
[----:B------:R-:W-:Y:S01]  /*27c50*/  ISETP.GT.AND P0, PT, R2, 0x3f, PT ;  /* 0x0000003f0200780c */ /* 0x000fe20003f04270 */
[----:B------:R-:W3:Y:S04]  /*27c60*/  LDL R36, [R1+0x1424] ;  /* 0x0014240001247983 */ /* 0x000ee80000100800 */
[----:B------:R2:W3:Y:S04]  /*27c70*/  @P1 LDG.E.U8 R39, desc[UR42][R30.64] ;  /* 0x0000002a1e271981 */ /* 0x0004e8000c1e1100 */
[----:B------:R-:W3:Y:S01]  /*27c80*/  LDL R20, [R1+0x1428] ;  /* 0x0014280001147983 */ /* 0x000ee20000100800 */
[----:B--2---:R-:W-:-:S02]  /*27c90*/  @P1 IMAD.MOV.U32 R31, RZ, RZ, R5 ;  /* 0x000000ffff1f1224 */ /* 0x004fc400078e0005 */
[----:B----4-:R-:W-:Y:S01]  /*27ca0*/  @P1 IMAD.MOV.U32 R30, RZ, RZ, R0 ;  /* 0x000000ffff1e1224 */ /* 0x010fe200078e0000 */
[----:B------:R-:W2:Y:S04]  /*27cb0*/  LDL R5, [R1+0x1434] ;  /* 0x0014340001057983 */ /* 0x000ea80000100800 */
[----:B------:R-:W4:Y:S04]  /*27cc0*/  LDL R0, [R1+0x1438] ;  /* 0x0014380001007983 */ /* 0x000f280000100800 */
[----:B------:R0:W2:Y:S02]  /*27cd0*/  @P1 LDG.E.U8 R41, desc[UR42][R30.64] ;  /* 0x0000002a1e291981 */ /* 0x0000a4000c1e1100 */
[----:B0-----:R-:W-:-:S02]  /*27ce0*/  @P1 IMAD.MOV.U32 R30, RZ, RZ, R18 ;  /* 0x000000ffff1e1224 */ /* 0x001fc400078e0012 */
[----:B------:R-:W-:Y:S01]  /*27cf0*/  @P1 IMAD.MOV.U32 R31, RZ, RZ, R19 ;  /* 0x000000ffff1f1224 */ /* 0x000fe200078e0013 */
[----:B------:R-:W2:Y:S04]  /*27d00*/  LDL R18, [R1+0x1420] ;  /* 0x0014200001127983 */ /* 0x000ea80000100800 */
[----:B------:R-:W2:Y:S04]  /*27d10*/  LDL R19, [R1+0x141c] ;  /* 0x00141c0001137983 */ /* 0x000ea80000100800 */
[----:B------:R3:W2:Y:S02]  /*27d20*/  @P1 LDG.E.U8 R43, desc[UR42][R30.64] ;  /* 0x0000002a1e2b1981 */ /* 0x0006a4000c1e1100 */
[----:B---3--:R-:W-:-:S02]  /*27d30*/  @P1 IMAD.MOV.U32 R30, RZ, RZ, R16 ;  /* 0x000000ffff1e1224 */ /* 0x008fc400078e0010 */
[----:B------:R-:W-:Y:S01]  /*27d40*/  @P1 IMAD.MOV.U32 R31, RZ, RZ, R17 ;  /* 0x000000ffff1f1224 */ /* 0x000fe200078e0011 */
[----:B------:R-:W3:Y:S04]  /*27d50*/  LDL R16, [R1+0x1418] ;  /* 0x0014180001107983 */ /* 0x000ee80000100800 */
[----:B------:R0:W2:Y:S02]  /*27d60*/  @P1 LDG.E.U8 R45, desc[UR42][R30.64] ;  /* 0x0000002a1e2d1981 */ /* 0x0000a4000c1e1100 */
[----:B0-----:R-:W-:Y:S02]  /*27d70*/  @P0 IMAD.MOV.U32 R30, RZ, RZ, R14 ;  /* 0x000000ffff1e0224 */ /* 0x001fe400078e000e */
[----:B------:R-:W-:-:S05]  /*27d80*/  @P0 IMAD.MOV.U32 R31, RZ, RZ, R15 ;  /* 0x000000ffff1f0224 */ /* 0x000fca00078e000f */
[----:B------:R-:W2:Y:S01]  /*27d90*/  @P0 LDG.E.U8 R47, desc[UR42][R30.64] ;  /* 0x0000002a1e2f0981 */ /* 0x000ea2000c1e1100 */
[----:B------:R-:W-:Y:S02]  /*27da0*/  PRMT R49, RZ, 0x7610, R49 ;  /* 0x00007610ff317816 */ /* 0x000fe40000000031 */
[----:B------:R-:W-:Y:S02]  /*27db0*/  PRMT R51, RZ, 0x7610, R51 ;  /* 0x00007610ff337816 */ /* 0x000fe40000000033 */
[----:B------:R-:W-:Y:S02]  /*27dc0*/  PRMT R53, RZ, 0x7610, R53 ;  /* 0x00007610ff357816 */ /* 0x000fe40000000035 */
[----:B------:R-:W-:Y:S01]  /*27dd0*/  PRMT R55, RZ, 0x7610, R55 ;  /* 0x00007610ff377816 */ /* 0x000fe20000000037 */
[----:B--2---:R-:W-:Y:S04]  /*27de0*/  STL [R1+0x3474], R47 ;  /* 0x0034742f01007387 */ /* 0x004fe80000100800 */
[----:B------:R-:W2:Y:S04]  /*27df0*/  LDL R17, [R1+0x1414] ;  /* 0x0014140001117983 */ /* 0x000ea80000100800 */
[----:B------:R-:W2:Y:S04]  /*27e00*/  LDL R15, [R1+0x140c] ;  /* 0x00140c00010f7983 */ /* 0x000ea80000100800 */
[----:B------:R-:W2:Y:S01]  /*27e10*/  LDL R14, [R1+0x1410] ;  /* 0x00141000010e7983 */ /* 0x000ea20000100800 */
[----:B----4-:R-:W-:-:S02]  /*27e20*/  @P0 IMAD.MOV.U32 R30, RZ, RZ, R0 ;  /* 0x000000ffff1e0224 */ /* 0x010fc400078e0000 */
[----:B------:R-:W-:Y:S01]  /*27e30*/  @P0 IMAD.MOV.U32 R31, RZ, RZ, R5 ;  /* 0x000000ffff1f0224 */ /* 0x000fe200078e0005 */
[----:B------:R-:W4:Y:S04]  /*27e40*/  LDL R0, [R1+0x1408] ;  /* 0x0014080001007983 */ /* 0x000f280000100800 */
[----:B------:R-:W4:Y:S04]  /*27e50*/  LDL R5, [R1+0x1404] ;  /* 0x0014040001057983 */ /* 0x000f280000100800 */
[----:B------:R0:W4:Y:S02]  /*27e60*/  @P0 LDG.E.U8 R49, desc[UR42][R30.64] ;  /* 0x0000002a1e310981 */ /* 0x000124000c1e1100 */
[----:B0-----:R-:W-:-:S02]  /*27e70*/  @P0 IMAD.MOV.U32 R30, RZ, RZ, R38 ;  /* 0x000000ffff1e0224 */ /* 0x001fc400078e0026 */
[----:B------:R-:W-:-:S05]  /*27e80*/  @P0 IMAD.MOV.U32 R31, RZ, RZ, R40 ;  /* 0x000000ffff1f0224 */ /* 0x000fca00078e0028 */
[----:B------:R0:W4:Y:S02]  /*27e90*/  @P0 LDG.E.U8 R51, desc[UR42][R30.64] ;  /* 0x0000002a1e330981 */ /* 0x000124000c1e1100 */
[----:B0-----:R-:W-:Y:S02]  /*27ea0*/  @P0 IMAD.MOV.U32 R30, RZ, RZ, R20 ;  /* 0x000000ffff1e0224 */ /* 0x001fe400078e0014 */
        /* <DEDUP_REMOVED lines=8> */
[----:B--2---:R-:W-:-:S05]  /*27f30*/  @P0 IMAD.MOV.U32 R31, RZ, RZ, R17 ;  /* 0x000000ffff1f0224 */ /* 0x004fca00078e0011 */
[----:B------:R0:W2:Y:S02]  /*27f40*/  @P0 LDG.E.U8 R57, desc[UR42][R30.64] ;  /* 0x0000002a1e390981 */ /* 0x0000a4000c1e1100 */
[----:B0-----:R-:W-:Y:S02]  /*27f50*/  @P0 IMAD.MOV.U32 R30, RZ, RZ, R14 ;  /* 0x000000ffff1e0224 */ /* 0x001fe400078e000e */
[----:B------:R-:W-:-:S05]  /*27f60*/  @P0 IMAD.MOV.U32 R31, RZ, RZ, R15 ;  /* 0x000000ffff1f0224 */ /* 0x000fca00078e000f */
[----:B------:R4:W3:Y:S01]  /*27f70*/  @P0 LDG.E.U8 R59, desc[UR42][R30.64] ;  /* 0x0000002a1e3b0981 */ /* 0x0008e2000c1e1100 */
[----:B------:R-:W-:Y:S01]  /*27f80*/  PRMT R61, RZ, 0x7610, R61 ;  /* 0x00007610ff3d7816 */ /* 0x000fe2000000003d */
[----:B----4-:R-:W-:Y:S02]  /*27f90*/  @P0 IMAD.MOV.U32 R30, RZ, RZ, R0 ;  /* 0x000000ffff1e0224 */ /* 0x010fe400078e0000 */
[----:B------:R-:W-:-:S05]  /*27fa0*/  @P0 IMAD.MOV.U32 R31, RZ, RZ, R5 ;  /* 0x000000ffff1f0224 */ /* 0x000fca00078e0005 */
[----:B------:R-:W4:Y:S04]  /*27fb0*/  @P0 LDG.E.U8 R61, desc[UR42][R30.64] ;  /* 0x0000002a1e3d0981 */ /* 0x000f28000c1e1100 */
[----:B------:R-:W-:Y:S04]  /*27fc0*/  STL [R1+0x3478], R49 ;  /* 0x0034783101007387 */ /* 0x000fe80000100800 */
[----:B------:R0:W-:Y:S04]  /*27fd0*/  STL [R1+0x347c], R51 ;  /* 0x00347c3301007387 */ /* 0x0001e80000100800 */
[----:B------:R1:W-:Y:S01]  /*27fe0*/  STL [R1+0x3480], R53 ;  /* 0x0034803501007387 */ /* 0x0003e20000100800 */
[----:B------:R-:W-:Y:S06]  /*27ff0*/  BAR.SYNC.DEFER_BLOCKING 0x0 ;  /* 0x0000000000007b1d */ /* 0x000fec0000010000 */
[----:B------:R0:W-:Y:S04]  /*28000*/  STL [R1+0x3484], R55 ;  /* 0x0034843701007387 */ /* 0x0001e80000100800 */
[----:B--2---:R-:W-:Y:S04]  /*28010*/  STL [R1+0x3488], R57 ;  /* 0x0034883901007387 */ /* 0x004fe80000100800 */
[----:B---3--:R2:W-:Y:S04]  /*28020*/  STL [R1+0x348c], R59 ;  /* 0x00348c3b01007387 */ /* 0x0085e80000100800 */
[----:B0-----:R-:W3:Y:S04]  /*28030*/  LDL.LU R51, [R1+0x748] ;  /* 0x0007480001337983 */ /* 0x001ee80000300800 */
[----:B------:R-:W3:Y:S04]  /*28040*/  LDL.LU R49, [R1+0x744] ;  /* 0x0007440001317983 */ /* 0x000ee80000300800 */
        /* <DEDUP_REMOVED lines=22> */
[----:B------:R-:W3:Y:S01]  /*281b0*/  LDL.LU R0, [R1+0x5c8] ;  /* 0x0005c80001007983 */ /* 0x000ee20000300800 */
[----:B-1----:R-:W0:Y:S01]  /*281c0*/  S2R R53, SR_TID.X ;  /* 0x0000000000357919 */ /* 0x002e220000002100 */
[----:B------:R-:W1:Y:S01]  /*281d0*/  S2R R55, SR_TID.X ;  /* 0x0000000000377919 */ /* 0x000e620000002100 */
[----:B--2---:R-:W2:Y:S01]  /*281e0*/  S2R R59, SR_TID.X ;  /* 0x00000000003b7919 */ /* 0x004ea20000002100 */
[----:B----4-:R-:W-:Y:S04]  /*281f0*/  STL [R1+0x3490], R61 ;  /* 0x0034903d01007387 */ /* 0x010fe80000100800 */
        /* <DEDUP_REMOVED lines=19> */
[----:B------:R2:W-:Y:S01]  /*28330*/  STL [R1+0x3448], R31 ;  /* 0x0034481f01007387 */ /* 0x0005e20000100800 */
[----:B0-----:R-:W-:-:S02]  /*28340*/  LOP3.LUT R53, R53, 0x1f, RZ, 0xc0, !PT ;  /* 0x0000001f35357812 */ /* 0x001fc400078ec0ff */
[----:B-1----:R-:W-:Y:S02]  /*28350*/  LOP3.LUT R30, R55, 0x1f, RZ, 0xc0, !PT ;  /* 0x0000001f371e7812 */ /* 0x002fe400078ec0ff */
[----:B------:R-:W-:Y:S02]  /*28360*/  LOP3.LUT R53, R53, 0x20, RZ, 0xfc, !PT ;  /* 0x0000002035357812 */ /* 0x000fe400078efcff */
[-C--:B------:R-:W-:Y:S01]  /*28370*/  ISETP.GE.AND P0, PT, R30, R2.reuse, PT ;  /* 0x000000021e00720c */ /* 0x080fe20003f06270 */
[----:B------:R0:W-:Y:S01]  /*28380*/  STL [R1+0x3494], R30 ;  /* 0x0034941e01007387 */ /* 0x0001e20000100800 */
[----:B--2---:R-:W-:Y:S02]  /*28390*/  LOP3.LUT R31, R59, 0x1f, RZ, 0xc0, !PT ;  /* 0x0000001f3b1f7812 */ /* 0x004fe400078ec0ff */
[----:B------:R-:W-:Y:S02]  /*283a0*/  ISETP.GE.AND P1, PT, R53, R2, PT ;  /* 0x000000023500720c */ /* 0x000fe40003f26270 */
[----:B------:R-:W2:Y:S04]  /*283b0*/  LDL.LU R2, [R1+0x5c4] ;  /* 0x0005c40001027983 */ /* 0x000ea80000300800 */
[----:B0-----:R-:W4:Y:S04]  /*283c0*/  LDL.LU R30, [R1+0x5c0] ;  /* 0x0005c000011e7983 */ /* 0x001f280000300800 */
[----:B------:R-:W2:Y:S04]  /*283d0*/  LDL.LU R61, [R1+0x5bc] ;  /* 0x0005bc00013d7983 */ /* 0x000ea80000300800 */
[----:B------:R-:W4:Y:S04]  /*283e0*/  LDL.LU R57, [R1+0x5b8] ;  /* 0x0005b80001397983 */ /* 0x000f280000300800 */
[----:B------:R-:W4:Y:S04]  /*283f0*/  LDL.LU R55, [R1+0x5b4] ;  /* 0x0005b40001377983 */ /* 0x000f280000300800 */
[----:B------:R-:W4:Y:S04]  /*28400*/  LDL.LU R53, [R1+0x5b0] ;  /* 0x0005b00001357983 */ /* 0x000f280000300800 */
[----:B---3--:R0:W-:Y:S04]  /*28410*/  STS.U8 [R31+UR4], R51 ;  /* 0x000000331f007988 */ /* 0x0081e80008000004 */
[----:B------:R1:W-:Y:S04]  /*28420*/  STS.U8 [R31+UR4+0x20], R49 ;  /* 0x000020311f007988 */ /* 0x0003e80008000004 */
[----:B------:R3:W-:Y:S04]  /*28430*/  STS.U8 [R31+UR4+0x40], R47 ;  /* 0x0000402f1f007988 */ /* 0x0007e80008000004 */
[----:B------:R0:W-:Y:S04]  /*28440*/  STS.U8 [R31+UR4+0x60], R20 ;  /* 0x000060141f007988 */ /* 0x0001e80008000004 */
[----:B------:R1:W-:Y:S04]  /*28450*/  STS.U8 [R31+UR4+0x80], R19 ;  /* 0x000080131f007988 */ /* 0x0003e80008000004 */
[----:B------:R3:W-:Y:S04]  /*28460*/  STS.U8 [R31+UR4+0xa0], R18 ;  /* 0x0000a0121f007988 */ /* 0x0007e80008000004 */
[----:B0-----:R-:W4:Y:S04]  /*28470*/  LDL.LU R51, [R1+0x5ac] ;  /* 0x0005ac0001337983 */ /* 0x001f280000300800 */
[----:B-1----:R-:W4:Y:S04]  /*28480*/  LDL.LU R49, [R1+0x548] ;  /* 0x0005480001317983 */ /* 0x002f280000300800 */
[----:B---3--:R-:W3:Y:S04]  /*28490*/  LDL.LU R47, [R1+0x544] ;  /* 0x00054400012f7983 */ /* 0x008ee80000300800 */
[----:B------:R-:W3:Y:S04]  /*284a0*/  LDL.LU R20, [R1+0x540] ;  /* 0x0005400001147983 */ /* 0x000ee80000300800 */
[----:B------:R-:W3:Y:S04]  /*284b0*/  LDL.LU R19, [R1+0x53c] ;  /* 0x00053c0001137983 */ /* 0x000ee80000300800 */
[----:B------:R0:W-:Y:S04]  /*284c0*/  STS.U8 [R31+UR4+0xc0], R17 ;  /* 0x0000c0111f007988 */ /* 0x0001e80008000004 */
[----:B------:R-:W3:Y:S04]  /*284d0*/  LDL.LU R18, [R1+0x538] ;  /* 0x0005380001127983 */ /* 0x000ee80000300800 */
[----:B------:R1:W-:Y:S04]  /*284e0*/  STS.U8 [R31+UR4+0xe0], R16 ;  /* 0x0000e0101f007988 */ /* 0x0003e80008000004 */
[----:B------:R0:W-:Y:S04]  /*284f0*/  STS.U8 [R31+UR4+0x420], R15 ;  /* 0x0004200f1f007988 */ /* 0x0001e80008000004 */
[----:B------:R0:W-:Y:S04]  /*28500*/  STS.U8 [R31+UR4+0x400], R14 ;  /* 0x0004000e1f007988 */ /* 0x0001e80008000004 */
[----:B------:R1:W-:Y:S04]  /*28510*/  STS.U8 [R31+UR4+0x460], R5 ;  /* 0x000460051f007988 */ /* 0x0003e80008000004 */
[----:B------:R1:W-:Y:S04]  /*28520*/  STS.U8 [R31+UR4+0x440], R36 ;  /* 0x000440241f007988 */ /* 0x0003e80008000004 */
[----:B0-----:R-:W3:Y:S04]  /*28530*/  LDL.LU R17, [R1+0x534] ;  /* 0x0005340001117983 */ /* 0x001ee80000300800 */
[----:B-1----:R-:W3:Y:S04]  /*28540*/  LDL.LU R16, [R1+0x530] ;  /* 0x0005300001107983 */ /* 0x002ee80000300800 */
[----:B------:R-:W3:Y:S04]  /*28550*/  LDL.LU R15, [R1+0x52c] ;  /* 0x00052c00010f7983 */ /* 0x000ee80000300800 */
        /* <DEDUP_REMOVED lines=28> */
[----:B0-----:R-:W3:Y:S04]  /*28720*/  LDL.LU R0, [R1+0x42c] ;  /* 0x00042c0001007983 */ /* 0x001ee80000300800 */
[----:B--2---:R0:W-:Y:S04]  /*28730*/  STS.U8 [R31+UR4+0xc40], R2 ;  /* 0x000c40021f007988 */ /* 0x0041e80008000004 */
[----:B----4-:R1:W-:Y:S04]  /*28740*/  STS.U8 [R31+UR4+0xc20], R30 ;  /* 0x000c201e1f007988 */ /* 0x0103e80008000004 */
[----:B------:R2:W-:Y:S04]  /*28750*/  STS.U8 [R31+UR4+0xc00], R61 ;  /* 0x000c003d1f007988 */ /* 0x0005e80008000004 */
[----:B------:R4:W-:Y:S04]  /*28760*/  STS.U8 [R31+UR4+0xce0], R57 ;  /* 0x000ce0391f007988 */ /* 0x0009e80008000004 */
[----:B------:R1:W-:Y:S04]  /*28770*/  STS.U8 [R31+UR4+0xcc0], R55 ;  /* 0x000cc0371f007988 */ /* 0x0003e80008000004 */
[----:B------:R2:W-:Y:S04]  /*28780*/  STS.U8 [R31+UR4+0xca0], R53 ;  /* 0x000ca0351f007988 */ /* 0x0005e80008000004 */
[----:B0-----:R-:W3:Y:S04]  /*28790*/  LDL.LU R2, [R1+0x3c8] ;  /* 0x0003c80001027983 */ /* 0x001ee80000300800 */
[----:B-1----:R-:W3:Y:S04]  /*287a0*/  LDL.LU R30, [R1+0x3c4] ;  /* 0x0003c400011e7983 */ /* 0x002ee80000300800 */
[----:B--2---:R-:W2:Y:S04]  /*287b0*/  LDL.LU R61, [R1+0x3c0] ;  /* 0x0003c000013d7983 */ /* 0x004ea80000300800 */
[----:B----4-:R-:W4:Y:S04]  /*287c0*/  LDL.LU R57, [R1+0x3bc] ;  /* 0x0003bc0001397983 */ /* 0x010f280000300800 */
[----:B------:R-:W4:Y:S04]  /*287d0*/  LDL.LU R55, [R1+0x3b8] ;  /* 0x0003b80001377983 */ /* 0x000f280000300800 */
[----:B------:R-:W4:Y:S04]  /*287e0*/  LDL.LU R53, [R1+0x3b4] ;  /* 0x0003b40001357983 */ /* 0x000f280000300800 */
[----:B------:R0:W-:Y:S04]  /*287f0*/  STS.U8 [R31+UR4+0xc80], R51 ;  /* 0x000c80331f007988 */ /* 0x0001e80008000004 */
[----:B------:R1:W-:Y:S04]  /*28800*/  STS.U8 [R31+UR4+0x1000], R49 ;  /* 0x001000311f007988 */ /* 0x0003e80008000004 */
[----:B---3--:R3:W-:Y:S04]  /*28810*/  STS.U8 [R31+UR4+0x1020], R47 ;  /* 0x0010202f1f007988 */ /* 0x0087e80008000004 */
        /* <DEDUP_REMOVED lines=47> */
[----:B------:R-:W-:Y:S04]  /*28b10*/  STS.U8 [R31+UR4+0x1c60], R2 ;  /* 0x001c60021f007988 */ /* 0x000fe80008000004 */
[----:B------:R-:W-:Y:S04]  /*28b20*/  STS.U8 [R31+UR4+0x1c40], R30 ;  /* 0x001c401e1f007988 */ /* 0x000fe80008000004 */
[----:B--2---:R-:W-:Y:S04]  /*28b30*/  STS.U8 [R31+UR4+0x1c20], R61 ;  /* 0x001c203d1f007988 */ /* 0x004fe80008000004 */
[----:B----4-:R-:W-:Y:S04]  /*28b40*/  STS.U8 [R31+UR4+0x1c00], R57 ;  /* 0x001c00391f007988 */ /* 0x010fe80008000004 */
[----:B------:R-:W-:Y:S04]  /*28b50*/  STS.U8 [R31+UR4+0x1ce0], R55 ;  /* 0x001ce0371f007988 */ /* 0x000fe80008000004 */
[----:B------:R-:W-:Y:S04]  /*28b60*/  STS.U8 [R31+UR4+0x1cc0], R53 ;  /* 0x001cc0351f007988 */ /* 0x000fe80008000004 */
[----:B------:R-:W-:Y:S04]  /*28b70*/  STS.U8 [R31+UR4+0x1ca0], R51 ;  /* 0x001ca0331f007988 */ /* 0x000fe80008000004 */
[----:B------:R-:W-:Y:S04]  /*28b80*/  STS.U8 [R31+UR4+0x1c80], R49 ;  /* 0x001c80311f007988 */ /* 0x000fe80008000004 */
[----:B---3--:R-:W-:Y:S04]  /*28b90*/  STS.U8 [R31+UR4+0x2000], R47 ;  /* 0x0020002f1f007988 */ /* 0x008fe80008000004 */
[----:B------:R-:W-:Y:S04]  /*28ba0*/  STS.U8 [R31+UR4+0x2020], R20 ;  /* 0x002020141f007988 */ /* 0x000fe80008000004 */
[----:B------:R-:W-:Y:S04]  /*28bb0*/  STS.U8 [R31+UR4+0x2040], R19 ;  /* 0x002040131f007988 */ /* 0x000fe80008000004 */
[----:B------:R-:W-:Y:S04]  /*28bc0*/  STS.U8 [R31+UR4+0x2060], R18 ;  /* 0x002060121f007988 */ /* 0x000fe80008000004 */
[----:B------:R-:W-:Y:S04]  /*28bd0*/  STS.U8 [R31+UR4+0x2080], R17 ;  /* 0x002080111f007988 */ /* 0x000fe80008000004 */
[----:B------:R-:W-:Y:S04]  /*28be0*/  STS.U8 [R31+UR4+0x20a0], R16 ;  /* 0x0020a0101f007988 */ /* 0x000fe80008000004 */
[----:B------:R-:W-:Y:S04]  /*28bf0*/  STS.U8 [R31+UR4+0x20c0], R15 ;  /* 0x0020c00f1f007988 */ /* 0x000fe80008000004 */
[----:B------:R-:W-:Y:S04]  /*28c00*/  STS.U8 [R31+UR4+0x20e0], R14 ;  /* 0x0020e00e1f007988 */ /* 0x000fe80008000004 */
[----:B------:R-:W-:Y:S04]  /*28c10*/  STS.U8 [R31+UR4+0x2420], R5 ;  /* 0x002420051f007988 */ /* 0x000fe80008000004 */
[----:B------:R0:W-:Y:S04]  /*28c20*/  STS.U8 [R31+UR4+0x2400], R36 ;  /* 0x002400241f007988 */ /* 0x0001e80008000004 */
[----:B------:R1:W-:Y:S04]  /*28c30*/  STS.U8 [R31+UR4+0x2460], R38 ;  /* 0x002460261f007988 */ /* 0x0003e80008000004 */
[----:B------:R-:W-:Y:S04]  /*28c40*/  STS.U8 [R31+UR4+0x2440], R40 ;  /* 0x002440281f007988 */ /* 0x000fe80008000004 */
[----:B------:R-:W-:Y:S04]  /*28c50*/  STS.U8 [R31+UR4+0x24a0], R42 ;  /* 0x0024a02a1f007988 */ /* 0x000fe80008000004 */
[----:B0-----:R-:W2:Y:S04]  /*28c60*/  LDL.LU R36, [R1+0x22c] ;  /* 0x00022c0001247983 */ /* 0x001ea80000300800 */
[----:B------:R0:W-:Y:S04]  /*28c70*/  STS.U8 [R31+UR4+0x2480], R44 ;  /* 0x0024802c1f007988 */ /* 0x0001e80008000004 */
[----:B------:R3:W-:Y:S04]  /*28c80*/  STS.U8 [R31+UR4+0x24e0], R46 ;  /* 0x0024e02e1f007988 */ /* 0x0007e80008000004 */
[----:B------:R4:W-:Y:S04]  /*28c90*/  STS.U8 [R31+UR4+0x24c0], R48 ;  /* 0x0024c0301f007988 */ /* 0x0009e80008000004 */
[----:B-1----:R-:W2:Y:S04]  /*28ca0*/  LDL.LU R38, [R1+0x1c8] ;  /* 0x0001c80001267983 */ /* 0x002ea80000300800 */
[----:B0-----:R-:W2:Y:S04]  /*28cb0*/  LDL.LU R44, [R1+0x1c4] ;  /* 0x0001c400012c7983 */ /* 0x001ea80000300800 */
[----:B------:R0:W-:Y:S04]  /*28cc0*/  STS.U8 [R31+UR4+0x2840], R50 ;  /* 0x002840321f007988 */ /* 0x0001e80008000004 */
[----:B------:R1:W-:Y:S04]  /*28cd0*/  STS.U8 [R31+UR4+0x2860], R52 ;  /* 0x002860341f007988 */ /* 0x0003e80008000004 */
[----:B---3--:R-:W3:Y:S04]  /*28ce0*/  LDL.LU R46, [R1+0x1c0] ;  /* 0x0001c000012e7983 */ /* 0x008ee80000300800 */
[----:B------:R0:W-:Y:S04]  /*28cf0*/  STS.U8 [R31+UR4+0x2800], R54 ;  /* 0x002800361f007988 */ /* 0x0001e80008000004 */
[----:B----4-:R-:W4:Y:S04]  /*28d00*/  LDL.LU R48, [R1+0x1bc] ;  /* 0x0001bc0001307983 */ /* 0x010f280000300800 */
[----:B------:R-:W-:Y:S04]  /*28d10*/  STS.U8 [R31+UR4+0x2820], R56 ;  /* 0x002820381f007988 */ /* 0x000fe80008000004 */
[----:B------:R-:W-:Y:S04]  /*28d20*/  STS.U8 [R31+UR4+0x28c0], R58 ;  /* 0x0028c03a1f007988 */ /* 0x000fe80008000004 */
[----:B------:R1:W-:Y:S04]  /*28d30*/  STS.U8 [R31+UR4+0x28e0], R60 ;  /* 0x0028e03c1f007988 */ /* 0x0003e80008000004 */
[----:B0-----:R-:W4:Y:S04]  /*28d40*/  LDL.LU R50, [R1+0x1b8] ;  /* 0x0001b80001327983 */ /* 0x001f280000300800 */
[----:B-1----:R-:W4:Y:S04]  /*28d50*/  LDL.LU R52, [R1+0x1b4] ;  /* 0x0001b40001347983 */ /* 0x002f280000300800 */
[----:B------:R-:W4:Y:S04]  /*28d60*/  LDL.LU R54, [R1+0x1b0] ;  /* 0x0001b00001367983 */ /* 0x000f280000300800 */
[----:B------:R0:W-:Y:S04]  /*28d70*/  STS.U8 [R31+UR4+0x2880], R0 ;  /* 0x002880001f007988 */ /* 0x0001e80008000004 */
[----:B------:R-:W4:Y:S04]  /*28d80*/  LDL.LU R60, [R1+0x1ac] ;  /* 0x0001ac00013c7983 */ /* 0x000f280000300800 */
[----:B0-----:R-:W4:Y:S04]  /*28d90*/  LDL.LU R0, [R1+0x118] ;  /* 0x0001180001007983 */ /* 0x001f280000300800 */
[----:B------:R-:W4:Y:S04]  /*28da0*/  LDL.LU R2, [R1+0x114] ;  /* 0x0001140001027983 */ /* 0x000f280000300800 */
        /* <DEDUP_REMOVED lines=20> */
[----:B--2---:R0:W-:Y:S04]  /*28ef0*/  STS.U8 [R31+UR4+0x28a0], R36 ;  /* 0x0028a0241f007988 */ /* 0x0041e80008000004 */
[----:B------:R1:W-:Y:S04]  /*28f00*/  STS.U8 [R31+UR4+0x2c60], R38 ;  /* 0x002c60261f007988 */ /* 0x0003e80008000004 */
[----:B0-----:R-:W2:Y:S04]  /*28f10*/  LDL.LU R36, [R1+0x34f8] ;  /* 0x0034f80001247983 */ /* 0x001ea80000300800 */
[----:B------:R0:W-:Y:S04]  /*28f20*/  STS.U8 [R31+UR4+0x2c40], R44 ;  /* 0x002c402c1f007988 */ /* 0x0001e80008000004 */
[----:B---3--:R3:W-:Y:S04]  /*28f30*/  STS.U8 [R31+UR4+0x2c20], R46 ;  /* 0x002c202e1f007988 */ /* 0x0087e80008000004 */
[----:B-1----:R-:W2:Y:S04]  /*28f40*/  LDL.LU R38, [R1+0x34f4] ;  /* 0x0034f40001267983 */ /* 0x002ea80000300800 */
[----:B----4-:R1:W-:Y:S04]  /*28f50*/  STS.U8 [R31+UR4+0x2c00], R48 ;  /* 0x002c00301f007988 */ /* 0x0103e80008000004 */
[----:B0-----:R-:W4:Y:S04]  /*28f60*/  LDL.LU R44, [R1+0x34f0] ;  /* 0x0034f000012c7983 */ /* 0x001f280000300800 */
[----:B------:R0:W-:Y:S04]  /*28f70*/  STS.U8 [R31+UR4+0x2ce0], R50 ;  /* 0x002ce0321f007988 */ /* 0x0001e80008000004 */
[----:B------:R0:W-:Y:S04]  /*28f80*/  STS.U8 [R31+UR4+0x2cc0], R52 ;  /* 0x002cc0341f007988 */ /* 0x0001e80008000004 */
[----:B---3--:R-:W3:Y:S04]  /*28f90*/  LDL.LU R46, [R1+0x34ec] ;  /* 0x0034ec00012e7983 */ /* 0x008ee80000300800 */
[----:B-1----:R-:W2:Y:S04]  /*28fa0*/  LDL.LU R48, [R1+0x34e8] ;  /* 0x0034e80001307983 */ /* 0x002ea80000300800 */
[----:B------:R1:W-:Y:S04]  /*28fb0*/  STS.U8 [R31+UR4+0x2ca0], R54 ;  /* 0x002ca0361f007988 */ /* 0x0003e80008000004 */
[----:B0-----:R-:W2:Y:S04]  /*28fc0*/  LDL.LU R50, [R1+0x34e4] ;  /* 0x0034e40001327983 */ /* 0x001ea80000300800 */
[----:B------:R-:W2:Y:S04]  /*28fd0*/  LDL.LU R52, [R1+0x34e0] ;  /* 0x0034e00001347983 */ /* 0x000ea80000300800 */
[----:B------:R0:W-:Y:S04]  /*28fe0*/  STS.U8 [R31+UR4+0x2c80], R60 ;  /* 0x002c803c1f007988 */ /* 0x0001e80008000004 */
[----:B-1----:R-:W2:Y:S04]  /*28ff0*/  LDL.LU R54, [R1+0x34dc] ;  /* 0x0034dc0001367983 */ /* 0x002ea80000300800 */
[----:B------:R1:W-:Y:S04]  /*29000*/  STS.U8 [R31+UR4+0x3000], R0 ;  /* 0x003000001f007988 */ /* 0x0003e80008000004 */
[----:B0-----:R-:W2:Y:S04]  /*29010*/  LDL.LU R60, [R1+0x34d8] ;  /* 0x0034d800013c7983 */ /* 0x001ea80000300800 */
[----:B-1----:R-:W2:Y:S04]  /*29020*/  LDL.LU R0, [R1+0x34d4] ;  /* 0x0034d40001007983 */ /* 0x002ea80000300800 */
[----:B------:R-:W-:Y:S04]  /*29030*/  STS.U8 [R31+UR4+0x3020], R2 ;  /* 0x003020021f007988 */ /* 0x000fe80008000004 */
[----:B------:R-:W-:Y:S04]  /*29040*/  STS.U8 [R31+UR4+0x3040], R30 ;  /* 0x0030401e1f007988 */ /* 0x000fe80008000004 */
[----:B------:R-:W-:Y:S04]  /*29050*/  STS.U8 [R31+UR4+0x3060], R61 ;  /* 0x0030603d1f007988 */ /* 0x000fe80008000004 */
[----:B------:R0:W-:Y:S04]  /*29060*/  STS.U8 [R31+UR4+0x3080], R57 ;  /* 0x003080391f007988 */ /* 0x0001e80008000004 */
        /* <DEDUP_REMOVED lines=31> */
[----:B------:R-:W4:Y:S04]  /*29260*/  LDL.LU R40, [R1+0x690] ;  /* 0x0006900001287983 */ /* 0x000f280000300800 */
[----:B------:R-:W4:Y:S04]  /*29270*/  LDL.LU R42, [R1+0x68c] ;  /* 0x00068c00012a7983 */ /* 0x000f280000300800 */
[----:B------:R-:W4:Y:S04]  /*29280*/  LDL.LU R56, [R1+0x628] ;  /* 0x0006280001387983 */ /* 0x000f280000300800 */
[----:B------:R-:W4:Y:S01]  /*29290*/  LDL.LU R58, [R1+0x624] ;  /* 0x00062400013a7983 */ /* 0x000f220000300800 */
[----:B------:R-:W-:-:S04]  /*292a0*/  LOP3.LUT R59, R59, 0x1f, RZ, 0xc0, !PT ;  /* 0x0000001f3b3b7812 */ /* 0x000fc800078ec0ff */
[----:B------:R-:W-:Y:S01]  /*292b0*/  LOP3.LUT R30, R59, 0x8, RZ, 0x3c, !PT ;  /* 0x000000083b1e7812 */ /* 0x000fe200078e3cff */
[----:B--2---:R0:W-:Y:S04]  /*292c0*/  STS.U8 [R31+UR4+0x3880], R0 ;  /* 0x003880001f007988 */ /* 0x0041e80008000004 */
[----:B0-----:R-:W2:Y:S04]  /*292d0*/  LDL.LU R0, [R1+0x620] ;  /* 0x0006200001007983 */ /* 0x001ea80000300800 */
[----:B------:R-:W-:Y:S04]  /*292e0*/  STL [R1+0x33a4], R60 ;  /* 0x0033a43c01007387 */ /* 0x000fe80000100800 */
[----:B------:R-:W-:Y:S04]  /*292f0*/  STS.U8 [R31+UR4+0x38a0], R60 ;  /* 0x0038a03c1f007988 */ /* 0x000fe80008000004 */
        /* <DEDUP_REMOVED lines=16> */
[----:B------:R0:W-:Y:S04]  /*29400*/  STL [R1+0x34b8], R13 ;  /* 0x0034b80d01007387 */ /* 0x0001e80000100800 */
[----:B0-----:R-:W2:Y:S04]  /*29410*/  LDL.LU R13, [R1+0x61c] ;  /* 0x00061c00010d7983 */ /* 0x001ea80000300800 */
[----:B------:R-:W2:Y:S04]  /*29420*/  LDL.LU R12, [R1+0x618] ;  /* 0x00061800010c7983 */ /* 0x000ea80000300800 */
        /* <DEDUP_REMOVED lines=9> */
[----:B---3--:R0:W-:Y:S04]  /*294c0*/  STS.U8 [R30+UR4+0x100], R57 ;  /* 0x000100391e007988 */ /* 0x0081e80008000004 */
        /* <DEDUP_REMOVED lines=12> */
[----:B----4-:R-:W4:Y:S04]  /*29590*/  LDL.LU R47, [R1+0x518] ;  /* 0x00051800012f7983 */ /* 0x010f280000300800 */
[----:B------:R1:W-:Y:S04]  /*295a0*/  STS.U8 [R30+UR4+0x1e0], R19 ;  /* 0x0001e0131e007988 */ /* 0x0003e80008000004 */
[----:B------:R0:W-:Y:S04]  /*295b0*/  STS.U8 [R30+UR4+0x520], R18 ;  /* 0x000520121e007988 */ /* 0x0001e80008000004 */
[----:B------:R0:W-:Y:S04]  /*295c0*/  STS.U8 [R30+UR4+0x500], R17 ;  /* 0x000500111e007988 */ /* 0x0001e80008000004 */
[----:B------:R1:W-:Y:S04]  /*295d0*/  STS.U8 [R30+UR4+0x560], R16 ;  /* 0x000560101e007988 */ /* 0x0003e80008000004 */
[----:B------:R1:W-:Y:S04]  /*295e0*/  STS.U8 [R30+UR4+0x540], R15 ;  /* 0x0005400f1e007988 */ /* 0x0003e80008000004 */
[----:B0-----:R-:W4:Y:S04]  /*295f0*/  LDL.LU R20, [R1+0x514] ;  /* 0x0005140001147983 */ /* 0x001f280000300800 */
[----:B-1----:R-:W4:Y:S04]  /*29600*/  LDL.LU R19, [R1+0x510] ;  /* 0x0005100001137983 */ /* 0x002f280000300800 */
[----:B------:R-:W4:Y:S04]  /*29610*/  LDL.LU R18, [R1+0x50c] ;  /* 0x00050c0001127983 */ /* 0x000f280000300800 */
[----:B------:R-:W4:Y:S04]  /*29620*/  LDL.LU R17, [R1+0x4a8] ;  /* 0x0004a80001117983 */ /* 0x000f280000300800 */
[----:B------:R-:W4:Y:S04]  /*29630*/  LDL.LU R16, [R1+0x4a4] ;  /* 0x0004a40001107983 */ /* 0x000f280000300800 */
[----:B------:R0:W-:Y:S04]  /*29640*/  STS.U8 [R30+UR4+0x5a0], R14 ;  /* 0x0005a00e1e007988 */ /* 0x0001e80008000004 */
[----:B------:R-:W4:Y:S04]  /*29650*/  LDL.LU R15, [R1+0x4a0] ;  /* 0x0004a000010f7983 */ /* 0x000f280000300800 */
        /* <DEDUP_REMOVED lines=10> */
[----:B------:R-:W4:Y:S04]  /*29700*/  LDL.LU R58, [R1+0x428] ;  /* 0x00042800013a7983 */ /* 0x000f280000300800 */
[----:B--2---:R0:W-:Y:S04]  /*29710*/  STS.U8 [R30+UR4+0x900], R0 ;  /* 0x000900001e007988 */ /* 0x0041e80008000004 */
[----:B0-----:R-:W2:Y:S04]  /*29720*/  LDL.LU R0, [R1+0x424] ;  /* 0x0004240001007983 */ /* 0x001ea80000300800 */
[----:B------:R0:W-:Y:S04]  /*29730*/  STS.U8 [R30+UR4+0x920], R13 ;  /* 0x0009200d1e007988 */ /* 0x0001e80008000004 */
[----:B------:R1:W-:Y:S04]  /*29740*/  STS.U8 [R30+UR4+0x9c0], R12 ;  /* 0x0009c00c1e007988 */ /* 0x0003e80008000004 */
[----:B------:R0:W-:Y:S04]  /*29750*/  STS.U8 [R30+UR4+0x9e0], R11 ;  /* 0x0009e00b1e007988 */ /* 0x0001e80008000004 */
[----:B------:R0:W-:Y:S04]  /*29760*/  STS.U8 [R30+UR4+0x980], R10 ;  /* 0x0009800a1e007988 */ /* 0x0001e80008000004 */
[----:B------:R1:W-:Y:S04]  /*29770*/  STS.U8 [R30+UR4+0x9a0], R9 ;  /* 0x0009a0091e007988 */ /* 0x0003e80008000004 */
[----:B------:R1:W-:Y:S04]  /*29780*/  STS.U8 [R30+UR4+0xd60], R8 ;  /* 0x000d60081e007988 */ /* 0x0003e80008000004 */
[----:B0-----:R-:W2:Y:S04]  /*29790*/  LDL.LU R13, [R1+0x420] ;  /* 0x00042000010d7983 */ /* 0x001ea80000300800 */
[----:B-1----:R-:W2:Y:S04]  /*297a0*/  LDL.LU R12, [R1+0x41c] ;  /* 0x00041c00010c7983 */ /* 0x002ea80000300800 */
[----:B------:R-:W2:Y:S04]  /*297b0*/  LDL.LU R11, [R1+0x418] ;  /* 0x00041800010b7983 */ /* 0x000ea80000300800 */
[----:B------:R-:W2:Y:S04]  /*297c0*/  LDL.LU R10, [R1+0x414] ;  /* 0x00041400010a7983 */ /* 0x000ea80000300800 */
[----:B------:R-:W2:Y:S04]  /*297d0*/  LDL.LU R9, [R1+0x410] ;  /* 0x0004100001097983 */ /* 0x000ea80000300800 */
[----:B------:R0:W-:Y:S04]  /*297e0*/  STS.U8 [R30+UR4+0xd40], R7 ;  /* 0x000d40071e007988 */ /* 0x0001e80008000004 */
[----:B------:R-:W2:Y:S04]  /*297f0*/  LDL.LU R8, [R1+0x40c] ;  /* 0x00040c0001087983 */ /* 0x000ea80000300800 */
[----:B------:R1:W-:Y:S04]  /*29800*/  STS.U8 [R30+UR4+0xd20], R6 ;  /* 0x000d20061e007988 */ /* 0x0003e80008000004 */
[----:B------:R0:W-:Y:S04]  /*29810*/  STS.U8 [R30+UR4+0xd00], R60 ;  /* 0x000d003c1e007988 */ /* 0x0001e80008000004 */
[----:B------:R0:W-:Y:S04]  /*29820*/  STS.U8 [R30+UR4+0xde0], R2 ;  /* 0x000de0021e007988 */ /* 0x0001e80008000004 */
[----:B------:R1:W-:Y:S04]  /*29830*/  STS.U8 [R30+UR4+0xdc0], R61 ;  /* 0x000dc03d1e007988 */ /* 0x0003e80008000004 */
[----:B---3--:R3:W-:Y:S04]  /*29840*/  STS.U8 [R30+UR4+0xda0], R59 ;  /* 0x000da03b1e007988 */ /* 0x0087e80008000004 */
[----:B0-----:R-:W2:Y:S04]  /*29850*/  LDL.LU R7, [R1+0x3a8] ;  /* 0x0003a80001077983 */ /* 0x001ea80000300800 */
[----:B-1----:R-:W2:Y:S04]  /*29860*/  LDL.LU R6, [R1+0x3a4] ;  /* 0x0003a40001067983 */ /* 0x002ea80000300800 */
[----:B------:R-:W2:Y:S04]  /*29870*/  LDL.LU R60, [R1+0x3a0] ;  /* 0x0003a000013c7983 */ /* 0x000ea80000300800 */
[----:B------:R-:W2:Y:S04]  /*29880*/  LDL.LU R2, [R1+0x39c] ;  /* 0x00039c0001027983 */ /* 0x000ea80000300800 */
[----:B------:R-:W2:Y:S04]  /*29890*/  LDL.LU R61, [R1+0x398] ;  /* 0x00039800013d7983 */ /* 0x000ea80000300800 */
[----:B------:R0:W-:Y:S04]  /*298a0*/  STS.U8 [R30+UR4+0xd80], R57 ;  /* 0x000d80391e007988 */ /* 0x0001e80008000004 */
[----:B---3--:R-:W3:Y:S04]  /*298b0*/  LDL.LU R59, [R1+0x394] ;  /* 0x00039400013b7983 */ /* 0x008ee80000300800 */
[----:B------:R1:W-:Y:S04]  /*298c0*/  STS.U8 [R30+UR4+0x1100], R55 ;  /* 0x001100371e007988 */ /* 0x0003e80008000004 */
[----:B------:R0:W-:Y:S04]  /*298d0*/  STS.U8 [R30+UR4+0x1120], R53 ;  /* 0x001120351e007988 */ /* 0x0001e80008000004 */
[----:B------:R0:W-:Y:S04]  /*298e0*/  STS.U8 [R30+UR4+0x1140], R51 ;  /* 0x001140331e007988 */ /* 0x0001e80008000004 */
[----:B------:R1:W-:Y:S04]  /*298f0*/  STS.U8 [R30+UR4+0x1160], R49 ;  /* 0x001160311e007988 */ /* 0x0003e80008000004 */
[----:B----4-:R4:W-:Y:S04]  /*29900*/  STS.U8 [R30+UR4+0x1180], R47 ;  /* 0x0011802f1e007988 */ /* 0x0109e80008000004 */
        /* <DEDUP_REMOVED lines=49> */
[----:B----4-:R-:W-:Y:S04]  /*29c20*/  STS.U8 [R30+UR4+0x2160], R47 ;  /* 0x0021602f1e007988 */ /* 0x010fe80008000004 */
        /* <DEDUP_REMOVED lines=12> */
[----:B0-----:R-:W3:Y:S04]  /*29cf0*/  LDL.LU R56, [R1+0x224] ;  /* 0x0002240001387983 */ /* 0x001ee80000300800 */
[----:B-1----:R-:W4:Y:S04]  /*29d00*/  LDL.LU R58, [R1+0x220] ;  /* 0x00022000013a7983 */ /* 0x002f280000300800 */
        /* <DEDUP_REMOVED lines=29> */
[----:B0-----:R-:W2:Y:S04]  /*29ee0*/  LDL.LU R0, [R1+0x5c] ;  /* 0x00005c0001007983 */ /* 0x001ea80000300800 */
[----:B---3--:R0:W-:Y:S04]  /*29ef0*/  STS.U8 [R30+UR4+0x2960], R56 ;  /* 0x002960381e007988 */ /* 0x0081e80008000004 */
[----:B----4-:R1:W-:Y:S04]  /*29f00*/  STS.U8 [R30+UR4+0x2900], R58 ;  /* 0x0029003a1e007988 */ /* 0x0103e80008000004 */
[----:B------:R-:W-:Y:S04]  /*29f10*/  STS.U8 [R30+UR4+0x2920], R13 ;  /* 0x0029200d1e007988 */ /* 0x000fe80008000004 */
[----:B------:R-:W-:Y:S04]  /*29f20*/  STS.U8 [R30+UR4+0x29c0], R12 ;  /* 0x0029c00c1e007988 */ /* 0x000fe80008000004 */
[----:B0-----:R-:W3:Y:S04]  /*29f30*/  LDL.LU R56, [R1+0x34d0] ;  /* 0x0034d00001387983 */ /* 0x001ee80000300800 */
[----:B-1----:R-:W4:Y:S04]  /*29f40*/  LDL.LU R58, [R1+0x34cc] ;  /* 0x0034cc00013a7983 */ /* 0x002f280000300800 */
        /* <DEDUP_REMOVED lines=32> */
[----:B--2---:R-:W2:Y:S04]  /*2a150*/  LDL.LU R17, [R1+0x67c] ;  /* 0x00067c0001117983 */ /* 0x004ea80000300800 */
        /* <DEDUP_REMOVED lines=10> */
[----:B------:R-:W2:Y:S04]  /*2a200*/  LDL.LU R42, [R1+0x604] ;  /* 0x00060400012a7983 */ /* 0x000ea80000300800 */
[----:B------:R0:W-:Y:S04]  /*2a210*/  STS.U8 [R30+UR4+0x35c0], R0 ;  /* 0x0035c0001e007988 */ /* 0x0001e80008000004 */
[----:B0-----:R-:W2:Y:S01]  /*2a220*/  LDL.LU R0, [R1+0x600] ;  /* 0x0006000001007983 */ /* 0x001ea20000300800 */
[----:B------:R-:W-:-:S03]  /*2a230*/  LOP3.LUT R2, R31, 0x10, RZ, 0x3c, !PT ;  /* 0x000000101f027812 */ /* 0x000fc600078e3cff */
[----:B----4-:R-:W-:Y:S04]  /*2a240*/  STS.U8 [R30+UR4+0x3940], R58 ;  /* 0x0039403a1e007988 */ /* 0x010fe80008000004 */
[----:B---3--:R-:W-:Y:S04]  /*2a250*/  STS.U8 [R30+UR4+0x3960], R56 ;  /* 0x003960381e007988 */ /* 0x008fe80008000004 */
[----:B------:R-:W-:Y:S04]  /*2a260*/  STS.U8 [R30+UR4+0x3900], R54 ;  /* 0x003900361e007988 */ /* 0x000fe80008000004 */
[----:B------:R-:W-:Y:S04]  /*2a270*/  STL [R1+0x34bc], R58 ;  /* 0x0034bc3a01007387 */ /* 0x000fe80000100800 */
[----:B------:R-:W-:Y:S04]  /*2a280*/  STS.U8 [R30+UR4+0x3920], R52 ;  /* 0x003920341e007988 */ /* 0x000fe80008000004 */
[----:B------:R0:W-:Y:S04]  /*2a290*/  STL [R1+0x34c0], R56 ;  /* 0x0034c03801007387 */ /* 0x0001e80000100800 */
[----:B------:R-:W-:Y:S04]  /*2a2a0*/  STS.U8 [R30+UR4+0x39c0], R50 ;  /* 0x0039c0321e007988 */ /* 0x000fe80008000004 */
[----:B------:R-:W-:Y:S04]  /*2a2b0*/  STS.U8 [R30+UR4+0x39e0], R48 ;  /* 0x0039e0301e007988 */ /* 0x000fe80008000004 */
[----:B------:R-:W-:Y:S04]  /*2a2c0*/  STS.U8 [R30+UR4+0x3980], R46 ;  /* 0x0039802e1e007988 */ /* 0x000fe80008000004 */
[----:B------:R-:W-:Y:S04]  /*2a2d0*/  STS.U8 [R30+UR4+0x39a0], R44 ;  /* 0x0039a02c1e007988 */ /* 0x000fe80008000004 */
[----:B------:R-:W-:Y:S04]  /*2a2e0*/  STS.U8 [R30+UR4+0x3d60], R21 ;  /* 0x003d60151e007988 */ /* 0x000fe80008000004 */
[----:B------:R-:W-:Y:S04]  /*2a2f0*/  STS.U8 [R30+UR4+0x3d40], R22 ;  /* 0x003d40161e007988 */ /* 0x000fe80008000004 */
[----:B0-----:R-:W3:Y:S04]  /*2a300*/  LDL.LU R56, [R1+0x5fc] ;  /* 0x0005fc0001387983 */ /* 0x001ee80000300800 */
[----:B------:R-:W4:Y:S04]  /*2a310*/  LDL.LU R58, [R1+0x5f8] ;  /* 0x0005f800013a7983 */ /* 0x000f280000300800 */
[----:B------:R-:W4:Y:S04]  /*2a320*/  LDL.LU R13, [R1+0x5f4] ;  /* 0x0005f400010d7983 */ /* 0x000f280000300800 */
[----:B------:R-:W4:Y:S04]  /*2a330*/  LDL.LU R12, [R1+0x5f0] ;  /* 0x0005f000010c7983 */ /* 0x000f280000300800 */
[----:B------:R-:W4:Y:S04]  /*2a340*/  LDL.LU R11, [R1+0x5ec] ;  /* 0x0005ec00010b7983 */ /* 0x000f280000300800 */
[----:B------:R-:W-:Y:S04]  /*2a350*/  STS.U8 [R30+UR4+0x3d20], R23 ;  /* 0x003d20171e007988 */ /* 0x000fe80008000004 */
        /* <DEDUP_REMOVED lines=33> */
[----:B--2---:R0:W-:Y:S04]  /*2a570*/  STS.U8 [R2+UR4+0x640], R17 ;  /* 0x0006401102007988 */ /* 0x0041e80008000004 */
[----:B------:R-:W2:Y:S04]  /*2a580*/  LDL.LU R18, [R1+0x484] ;  /* 0x0004840001127983 */ /* 0x000ea80000300800 */
        /* <DEDUP_REMOVED lines=12> */
[----:B0-----:R-:W2:Y:S04]  /*2a650*/  LDL.LU R42, [R1+0x408] ;  /* 0x00040800012a7983 */ /* 0x001ea80000300800 */
[----:B------:R0:W-:Y:S04]  /*2a660*/  STS.U8 [R2+UR4+0xa00], R0 ;  /* 0x000a000002007988 */ /* 0x0001e80008000004 */
[----:B0-----:R-:W2:Y:S04]  /*2a670*/  LDL.LU R0, [R1+0x404] ;  /* 0x0004040001007983 */ /* 0x001ea80000300800 */
[----:B---3--:R0:W-:Y:S04]  /*2a680*/  STS.U8 [R2+UR4+0xa20], R56 ;  /* 0x000a203802007988 */ /* 0x0081e80008000004 */
[----:B----4-:R1:W-:Y:S04]  /*2a690*/  STS.U8 [R2+UR4+0xac0], R58 ;  /* 0x000ac03a02007988 */ /* 0x0103e80008000004 */
[----:B------:R3:W-:Y:S04]  /*2a6a0*/  STS.U8 [R2+UR4+0xae0], R13 ;  /* 0x000ae00d02007988 */ /* 0x0007e80008000004 */
[----:B------:R4:W-:Y:S04]  /*2a6b0*/  STS.U8 [R2+UR4+0xa80], R12 ;  /* 0x000a800c02007988 */ /* 0x0009e80008000004 */
[----:B------:R0:W-:Y:S04]  /*2a6c0*/  STS.U8 [R2+UR4+0xaa0], R11 ;  /* 0x000aa00b02007988 */ /* 0x0001e80008000004 */
[----:B------:R3:W-:Y:S04]  /*2a6d0*/  STS.U8 [R2+UR4+0xe60], R10 ;  /* 0x000e600a02007988 */ /* 0x0007e80008000004 */
[----:B0-----:R-:W2:Y:S04]  /*2a6e0*/  LDL.LU R56, [R1+0x400] ;  /* 0x0004000001387983 */ /* 0x001ea80000300800 */
[----:B-1----:R-:W2:Y:S04]  /*2a6f0*/  LDL.LU R58, [R1+0x3fc] ;  /* 0x0003fc00013a7983 */ /* 0x002ea80000300800 */
[----:B---3--:R-:W3:Y:S04]  /*2a700*/  LDL.LU R13, [R1+0x3f8] ;  /* 0x0003f800010d7983 */ /* 0x008ee80000300800 */
[----:B----4-:R-:W4:Y:S04]  /*2a710*/  LDL.LU R12, [R1+0x3f4] ;  /* 0x0003f400010c7983 */ /* 0x010f280000300800 */
[----:B------:R-:W4:Y:S04]  /*2a720*/  LDL.LU R11, [R1+0x3f0] ;  /* 0x0003f000010b7983 */ /* 0x000f280000300800 */
[----:B------:R0:W-:Y:S04]  /*2a730*/  STS.U8 [R2+UR4+0xe40], R9 ;  /* 0x000e400902007988 */ /* 0x0001e80008000004 */
[----:B------:R-:W4:Y:S04]  /*2a740*/  LDL.LU R10, [R1+0x3ec] ;  /* 0x0003ec00010a7983 */ /* 0x000f280000300800 */
[----:B------:R1:W-:Y:S04]  /*2a750*/  STS.U8 [R2+UR4+0xe20], R8 ;  /* 0x000e200802007988 */ /* 0x0003e80008000004 */
[----:B------:R0:W-:Y:S04]  /*2a760*/  STS.U8 [R2+UR4+0xe00], R7 ;  /* 0x000e000702007988 */ /* 0x0001e80008000004 */
[----:B------:R1:W-:Y:S04]  /*2a770*/  STS.U8 [R2+UR4+0xee0], R6 ;  /* 0x000ee00602007988 */ /* 0x0003e80008000004 */
[----:B------:R1:W-:Y:S04]  /*2a780*/  STS.U8 [R2+UR4+0xec0], R60 ;  /* 0x000ec03c02007988 */ /* 0x0003e80008000004 */
[----:B0-----:R-:W4:Y:S04]  /*2a790*/  LDL.LU R9, [R1+0x388] ;  /* 0x0003880001097983 */ /* 0x001f280000300800 */
[----:B-1----:R-:W4:Y:S04]  /*2a7a0*/  LDL.LU R8, [R1+0x384] ;  /* 0x0003840001087983 */ /* 0x002f280000300800 */
[----:B------:R-:W4:Y:S04]  /*2a7b0*/  LDL.LU R7, [R1+0x380] ;  /* 0x0003800001077983 */ /* 0x000f280000300800 */
[----:B------:R0:W-:Y:S04]  /*2a7c0*/  STS.U8 [R2+UR4+0xea0], R30 ;  /* 0x000ea01e02007988 */ /* 0x0001e80008000004 */
[----:B------:R-:W4:Y:S04]  /*2a7d0*/  LDL.LU R6, [R1+0x37c] ;  /* 0x00037c0001067983 */ /* 0x000f280000300800 */
[----:B------:R-:W4:Y:S04]  /*2a7e0*/  LDL.LU R60, [R1+0x378] ;  /* 0x00037800013c7983 */ /* 0x000f280000300800 */
[----:B------:R1:W-:Y:S04]  /*2a7f0*/  STS.U8 [R2+UR4+0xe80], R61 ;  /* 0x000e803d02007988 */ /* 0x0003e80008000004 */
[----:B------:R0:W-:Y:S04]  /*2a800*/  STS.U8 [R2+UR4+0x1200], R59 ;  /* 0x0012003b02007988 */ /* 0x0001e80008000004 */
[----:B------:R1:W-:Y:S04]  /*2a810*/  STS.U8 [R2+UR4+0x1220], R57 ;  /* 0x0012203902007988 */ /* 0x0003e80008000004 */
[----:B------:R1:W-:Y:S04]  /*2a820*/  STS.U8 [R2+UR4+0x1240], R55 ;  /* 0x0012403702007988 */ /* 0x0003e80008000004 */
[----:B0-----:R-:W4:Y:S04]  /*2a830*/  LDL.LU R30, [R1+0x374] ;  /* 0x00037400011e7983 */ /* 0x001f280000300800 */
[----:B-1----:R-:W4:Y:S04]  /*2a840*/  LDL.LU R61, [R1+0x370] ;  /* 0x00037000013d7983 */ /* 0x002f280000300800 */
[----:B------:R0:W-:Y:S04]  /*2a850*/  STS.U8 [R2+UR4+0x1260], R53 ;  /* 0x0012603502007988 */ /* 0x0001e80008000004 */
[----:B------:R-:W4:Y:S04]  /*2a860*/  LDL.LU R59, [R1+0x36c] ;  /* 0x00036c00013b7983 */ /* 0x000f280000300800 */
[----:B------:R-:W4:Y:S04]  /*2a870*/  LDL.LU R57, [R1+0x308] ;  /* 0x0003080001397983 */ /* 0x000f280000300800 */
[----:B------:R-:W4:Y:S04]  /*2a880*/  LDL.LU R55, [R1+0x304] ;  /* 0x0003040001377983 */ /* 0x000f280000300800 */
[----:B------:R1:W-:Y:S04]  /*2a890*/  STS.U8 [R2+UR4+0x1280], R51 ;  /* 0x0012803302007988 */ /* 0x0003e80008000004 */
[----:B------:R1:W-:Y:S04]  /*2a8a0*/  STS.U8 [R2+UR4+0x12a0], R49 ;  /* 0x0012a03102007988 */ /* 0x0003e80008000004 */
[----:B------:R1:W-:Y:S04]  /*2a8b0*/  STS.U8 [R2+UR4+0x12c0], R47 ;  /* 0x0012c02f02007988 */ /* 0x0003e80008000004 */
[----:B0-----:R-:W4:Y:S04]  /*2a8c0*/  LDL.LU R53, [R1+0x300] ;  /* 0x0003000001357983 */ /* 0x001f280000300800 */
[----:B------:R0:W-:Y:S04]  /*2a8d0*/  STS.U8 [R2+UR4+0x12e0], R20 ;  /* 0x0012e01402007988 */ /* 0x0001e80008000004 */
[----:B------:R0:W-:Y:S04]  /*2a8e0*/  STS.U8 [R2+UR4+0x1620], R19 ;  /* 0x0016201302007988 */ /* 0x0001e80008000004 */
[----:B-1----:R-:W4:Y:S04]  /*2a8f0*/  LDL.LU R51, [R1+0x2fc] ;  /* 0x0002fc0001337983 */ /* 0x002f280000300800 */
[----:B------:R-:W4:Y:S04]  /*2a900*/  LDL.LU R49, [R1+0x2f8] ;  /* 0x0002f80001317983 */ /* 0x000f280000300800 */
[----:B------:R-:W4:Y:S04]  /*2a910*/  LDL.LU R47, [R1+0x2f4] ;  /* 0x0002f400012f7983 */ /* 0x000f280000300800 */
[----:B--2---:R1:W-:Y:S04]  /*2a920*/  STS.U8 [R2+UR4+0x1600], R18 ;  /* 0x0016001202007988 */ /* 0x0043e80008000004 */
[----:B------:R2:W-:Y:S04]  /*2a930*/  STS.U8 [R2+UR4+0x1660], R17 ;  /* 0x0016601102007988 */ /* 0x0005e80008000004 */
[----:B0-----:R-:W4:Y:S04]  /*2a940*/  LDL.LU R20, [R1+0x2f0] ;  /* 0x0002f00001147983 */ /* 0x001f280000300800 */
[----:B------:R-:W4:Y:S04]  /*2a950*/  LDL.LU R19, [R1+0x2ec] ;  /* 0x0002ec0001137983 */ /* 0x000f280000300800 */
[----:B------:R0:W-:Y:S04]  /*2a960*/  STS.U8 [R2+UR4+0x1640], R16 ;  /* 0x0016401002007988 */ /* 0x0001e80008000004 */
[----:B------:R0:W-:Y:S04]  /*2a970*/  STS.U8 [R2+UR4+0x16a0], R15 ;  /* 0x0016a00f02007988 */ /* 0x0001e80008000004 */
[----:B------:R0:W-:Y:S04]  /*2a980*/  STS.U8 [R2+UR4+0x1680], R14 ;  /* 0x0016800e02007988 */ /* 0x0001e80008000004 */
[----:B-1----:R-:W4:Y:S04]  /*2a990*/  LDL.LU R18, [R1+0x288] ;  /* 0x0002880001127983 */ /* 0x002f280000300800 */
[----:B--2---:R-:W2:Y:S04]  /*2a9a0*/  LDL.LU R17, [R1+0x284] ;  /* 0x0002840001117983 */ /* 0x004ea80000300800 */
[----:B------:R1:W-:Y:S04]  /*2a9b0*/  STS.U8 [R2+UR4+0x16e0], R5 ;  /* 0x0016e00502007988 */ /* 0x0003e80008000004 */
[----:B0-----:R-:W2:Y:S04]  /*2a9c0*/  LDL.LU R16, [R1+0x280] ;  /* 0x0002800001107983 */ /* 0x001ea80000300800 */
[----:B------:R-:W2:Y:S04]  /*2a9d0*/  LDL.LU R15, [R1+0x27c] ;  /* 0x00027c00010f7983 */ /* 0x000ea80000300800 */
[----:B------:R-:W2:Y:S04]  /*2a9e0*/  LDL.LU R14, [R1+0x278] ;  /* 0x00027800010e7983 */ /* 0x000ea80000300800 */
[----:B------:R0:W-:Y:S04]  /*2a9f0*/  STS.U8 [R2+UR4+0x16c0], R40 ;  /* 0x0016c02802007988 */ /* 0x0001e80008000004 */
[----:B------:R0:W-:Y:S04]  /*2aa00*/  STS.U8 [R2+UR4+0x1a40], R42 ;  /* 0x001a402a02007988 */ /* 0x0001e80008000004 */
[----:B-1----:R-:W2:Y:S04]  /*2aa10*/  LDL.LU R5, [R1+0x274] ;  /* 0x0002740001057983 */ /* 0x002ea80000300800 */
[----:B0-----:R-:W2:Y:S04]  /*2aa20*/  LDL.LU R40, [R1+0x270] ;  /* 0x0002700001287983 */ /* 0x001ea80000300800 */
[----:B------:R-:W2:Y:S04]  /*2aa30*/  LDL.LU R42, [R1+0x26c] ;  /* 0x00026c00012a7983 */ /* 0x000ea80000300800 */
[----:B------:R0:W-:Y:S04]  /*2aa40*/  STS.U8 [R2+UR4+0x1a60], R0 ;  /* 0x001a600002007988 */ /* 0x0001e80008000004 */
[----:B0-----:R-:W2:Y:S04]  /*2aa50*/  LDL.LU R0, [R1+0x208] ;  /* 0x0002080001007983 */ /* 0x001ea80000300800 */
[----:B------:R-:W-:Y:S04]  /*2aa60*/  STS.U8 [R2+UR4+0x1a00], R56 ;  /* 0x001a003802007988 */ /* 0x000fe80008000004 */
[----:B------:R-:W-:Y:S04]  /*2aa70*/  STS.U8 [R2+UR4+0x1a20], R58 ;  /* 0x001a203a02007988 */ /* 0x000fe80008000004 */
[----:B---3--:R-:W-:Y:S04]  /*2aa80*/  STS.U8 [R2+UR4+0x1ac0], R13 ;  /* 0x001ac00d02007988 */ /* 0x008fe80008000004 */
        /* <DEDUP_REMOVED lines=20> */
[----:B--2---:R-:W-:Y:S04]  /*2abd0*/  STS.U8 [R2+UR4+0x2600], R17 ;  /* 0x0026001102007988 */ /* 0x004fe80008000004 */
[----:B------:R-:W-:Y:S04]  /*2abe0*/  STS.U8 [R2+UR4+0x2660], R16 ;  /* 0x0026601002007988 */ /* 0x000fe80008000004 */
[----:B------:R-:W-:Y:S04]  /*2abf0*/  STS.U8 [R2+UR4+0x2640], R15 ;  /* 0x0026400f02007988 */ /* 0x000fe80008000004 */
[----:B------:R-:W-:Y:S04]  /*2ac00*/  STS.U8 [R2+UR4+0x26a0], R14 ;  /* 0x0026a00e02007988 */ /* 0x000fe80008000004 */
[----:B------:R-:W-:Y:S04]  /*2ac10*/  STS.U8 [R2+UR4+0x2680], R5 ;  /* 0x0026800502007988 */ /* 0x000fe80008000004 */
[----:B------:R0:W-:Y:S04]  /*2ac20*/  STS.U8 [R2+UR4+0x26e0], R40 ;  /* 0x0026e02802007988 */ /* 0x0001e80008000004 */
[----:B------:R1:W-:Y:S04]  /*2ac30*/  STS.U8 [R2+UR4+0x26c0], R42 ;  /* 0x0026c02a02007988 */ /* 0x0003e80008000004 */
[----:B0-----:R-:W2:Y:S04]  /*2ac40*/  LDL.LU R40, [R1+0x204] ;  /* 0x0002040001287983 */ /* 0x001ea80000300800 */
[----:B-1----:R-:W3:Y:S04]  /*2ac50*/  LDL.LU R42, [R1+0x200] ;  /* 0x00020000012a7983 */ /* 0x002ee80000300800 */
        /* <DEDUP_REMOVED lines=28> */
[----:B------:R0:W-:Y:S04]  /*2ae20*/  STS.U8 [R2+UR4+0x2a40], R0 ;  /* 0x002a400002007988 */ /* 0x0001e80008000004 */
[----:B0-----:R-:W4:Y:S04]  /*2ae30*/  LDL.LU R0, [R1+0x3c] ;  /* 0x00003c0001007983 */ /* 0x001f280000300800 */
[----:B--2---:R0:W-:Y:S04]  /*2ae40*/  STS.U8 [R2+UR4+0x2a60], R40 ;  /* 0x002a602802007988 */ /* 0x0041e80008000004 */
[----:B---3--:R1:W-:Y:S04]  /*2ae50*/  STS.U8 [R2+UR4+0x2a00], R42 ;  /* 0x002a002a02007988 */ /* 0x0083e80008000004 */
[----:B----4-:R-:W-:Y:S04]  /*2ae60*/  STS.U8 [R2+UR4+0x2a20], R56 ;  /* 0x002a203802007988 */ /* 0x010fe80008000004 */
[----:B0-----:R-:W2:Y:S04]  /*2ae70*/  LDL.LU R40, [R1+0x34c8] ;  /* 0x0034c80001287983 */ /* 0x001ea80000300800 */
[----:B-1----:R-:W3:Y:S04]  /*2ae80*/  LDL.LU R42, [R1+0x34c4] ;  /* 0x0034c400012a7983 */ /* 0x002ee80000300800 */
        /* <DEDUP_REMOVED lines=18> */
[----:B----4-:R-:W4:Y:S04]  /*2afb0*/  LDL.LU R59, [R1+0x6e0] ;  /* 0x0006e000013b7983 */ /* 0x010f280000300800 */
        /* <DEDUP_REMOVED lines=26> */
[----:B0-----:R-:W4:Y:S01]  /*2b160*/  LDL.LU R0, [R1+0x5e4] ;  /* 0x0005e40001007983 */ /* 0x001f220000300800 */
[----:B------:R-:W-:-:S03]  /*2b170*/  LOP3.LUT R31, R31, 0x18, RZ, 0x3c, !PT ;  /* 0x000000181f1f7812 */ /* 0x000fc600078e3cff */
[----:B---3--:R-:W-:Y:S04]  /*2b180*/  STS.U8 [R2+UR4+0x3a40], R42 ;  /* 0x003a402a02007988 */ /* 0x008fe80008000004 */
[----:B--2---:R-:W-:Y:S04]  /*2b190*/  STS.U8 [R2+UR4+0x3a60], R40 ;  /* 0x003a602802007988 */ /* 0x004fe80008000004 */
[----:B------:R-:W-:Y:S04]  /*2b1a0*/  STS.U8 [R2+UR4+0x3a00], R38 ;  /* 0x003a002602007988 */ /* 0x000fe80008000004 */
[----:B------:R-:W-:Y:S04]  /*2b1b0*/  STS.U8 [R2+UR4+0x3a20], R36 ;  /* 0x003a202402007988 */ /* 0x000fe80008000004 */
[----:B------:R-:W-:Y:S04]  /*2b1c0*/  STS.U8 [R2+UR4+0x3ac0], R34 ;  /* 0x003ac02202007988 */ /* 0x000fe80008000004 */
[----:B------:R-:W-:Y:S04]  /*2b1d0*/  STS.U8 [R2+UR4+0x3ae0], R32 ;  /* 0x003ae02002007988 */ /* 0x000fe80008000004 */
[----:B------:R0:W-:Y:S04]  /*2b1e0*/  STS.U8 [R2+UR4+0x3a80], R3 ;  /* 0x003a800302007988 */ /* 0x0001e80008000004 */
[----:B------:R-:W-:Y:S04]  /*2b1f0*/  STS.U8 [R2+UR4+0x3aa0], R4 ;  /* 0x003aa00402007988 */ /* 0x000fe80008000004 */
[----:B------:R-:W-:Y:S04]  /*2b200*/  STS.U8 [R2+UR4+0x3e60], R29 ;  /* 0x003e601d02007988 */ /* 0x000fe80008000004 */
[----:B------:R-:W-:Y:S04]  /*2b210*/  STS.U8 [R2+UR4+0x3e40], R33 ;  /* 0x003e402102007988 */ /* 0x000fe80008000004 */
[----:B------:R-:W-:Y:S04]  /*2b220*/  STS.U8 [R2+UR4+0x3e20], R35 ;  /* 0x003e202302007988 */ /* 0x000fe80008000004 */
[----:B0-----:R-:W2:Y:S04]  /*2b230*/  LDL.LU R3, [R1+0x5e0] ;  /* 0x0005e00001037983 */ /* 0x001ea80000300800 */
[----:B------:R-:W3:Y:S04]  /*2b240*/  LDL.LU R56, [R1+0x5dc] ;  /* 0x0005dc0001387983 */ /* 0x000ee80000300800 */
[----:B------:R-:W3:Y:S04]  /*2b250*/  LDL.LU R58, [R1+0x5d8] ;  /* 0x0005d800013a7983 */ /* 0x000ee80000300800 */
[----:B------:R-:W3:Y:S04]  /*2b260*/  LDL.LU R13, [R1+0x5d4] ;  /* 0x0005d400010d7983 */ /* 0x000ee80000300800 */
[----:B------:R-:W3:Y:S04]  /*2b270*/  LDL.LU R12, [R1+0x5d0] ;  /* 0x0005d000010c7983 */ /* 0x000ee80000300800 */
[----:B------:R-:W3:Y:S04]  /*2b280*/  LDL.LU R11, [R1+0x5cc] ;  /* 0x0005cc00010b7983 */ /* 0x000ee80000300800 */
[----:B------:R-:W3:Y:S04]  /*2b290*/  LDL.LU R10, [R1+0x568] ;  /* 0x00056800010a7983 */ /* 0x000ee80000300800 */
[----:B------:R-:W-:Y:S04]  /*2b2a0*/  STS.U8 [R2+UR4+0x3e00], R37 ;  /* 0x003e002502007988 */ /* 0x000fe80008000004 */
[----:B------:R-:W3:Y:S04]  /*2b2b0*/  LDL.LU R9, [R1+0x564] ;  /* 0x0005640001097983 */ /* 0x000ee80000300800 */
[----:B------:R-:W-:Y:S04]  /*2b2c0*/  STS.U8 [R2+UR4+0x3ee0], R39 ;  /* 0x003ee02702007988 */ /* 0x000fe80008000004 */
[----:B------:R-:W3:Y:S04]  /*2b2d0*/  LDL.LU R8, [R1+0x560] ;  /* 0x0005600001087983 */ /* 0x000ee80000300800 */
[----:B------:R-:W-:Y:S04]  /*2b2e0*/  STS.U8 [R2+UR4+0x3ec0], R41 ;  /* 0x003ec02902007988 */ /* 0x000fe80008000004 */
[----:B------:R-:W3:Y:S04]  /*2b2f0*/  LDL.LU R7, [R1+0x55c] ;  /* 0x00055c0001077983 */ /* 0x000ee80000300800 */
[----:B------:R-:W-:Y:S04]  /*2b300*/  STS.U8 [R2+UR4+0x3ea0], R43 ;  /* 0x003ea02b02007988 */ /* 0x000fe80008000004 */
[----:B------:R-:W3:Y:S04]  /*2b310*/  LDL.LU R6, [R1+0x558] ;  /* 0x0005580001067983 */ /* 0x000ee80000300800 */
[----:B------:R0:W-:Y:S04]  /*2b320*/  STS.U8 [R2+UR4+0x3e80], R45 ;  /* 0x003e802d02007988 */ /* 0x0001e80008000004 */
[----:B------:R-:W3:Y:S04]  /*2b330*/  LDL.LU R60, [R1+0x554] ;  /* 0x00055400013c7983 */ /* 0x000ee80000300800 */
[----:B------:R1:W-:Y:S04]  /*2b340*/  STS.U8 [R31+UR4+0x300], R30 ;  /* 0x0003001e1f007988 */ /* 0x0003e80008000004 */
[----:B------:R0:W-:Y:S04]  /*2b350*/  STS.U8 [R31+UR4+0x320], R61 ;  /* 0x0003203d1f007988 */ /* 0x0001e80008000004 */
[----:B----4-:R4:W-:Y:S04]  /*2b360*/  STS.U8 [R31+UR4+0x340], R59 ;  /* 0x0003403b1f007988 */ /* 0x0109e80008000004 */
[----:B------:R1:W-:Y:S04]  /*2b370*/  STS.U8 [R31+UR4+0x360], R57 ;  /* 0x000360391f007988 */ /* 0x0003e80008000004 */
[----:B------:R4:W-:Y:S04]  /*2b380*/  STS.U8 [R31+UR4+0x380], R55 ;  /* 0x000380371f007988 */ /* 0x0009e80008000004 */
[----:B0-----:R-:W3:Y:S04]  /*2b390*/  LDL.LU R2, [R1+0x550] ;  /* 0x0005500001027983 */ /* 0x001ee80000300800 */
[----:B-1----:R-:W3:Y:S04]  /*2b3a0*/  LDL.LU R30, [R1+0x54c] ;  /* 0x00054c00011e7983 */ /* 0x002ee80000300800 */
[----:B------:R-:W3:Y:S04]  /*2b3b0*/  LDL.LU R61, [R1+0x4e8] ;  /* 0x0004e800013d7983 */ /* 0x000ee80000300800 */
        /* <DEDUP_REMOVED lines=31> */
[----:B------:R2:W-:Y:S04]  /*2b5b0*/  STS.U8 [R31+UR4+0xbc0], R58 ;  /* 0x000bc03a1f007988 */ /* 0x0005e80008000004 */
[----:B------:R3:W-:Y:S04]  /*2b5c0*/  STS.U8 [R31+UR4+0xbe0], R13 ;  /* 0x000be00d1f007988 */ /* 0x0007e80008000004 */
[----:B------:R1:W-:Y:S04]  /*2b5d0*/  STS.U8 [R31+UR4+0xb80], R12 ;  /* 0x000b800c1f007988 */ /* 0x0003e80008000004 */
[----:B------:R2:W-:Y:S04]  /*2b5e0*/  STS.U8 [R31+UR4+0xba0], R11 ;  /* 0x000ba00b1f007988 */ /* 0x0005e80008000004 */
[----:B0-----:R-:W4:Y:S04]  /*2b5f0*/  LDL.LU R3, [R1+0x3e4] ;  /* 0x0003e40001037983 */ /* 0x001f280000300800 */
[----:B-1----:R-:W4:Y:S04]  /*2b600*/  LDL.LU R56, [R1+0x3e0] ;  /* 0x0003e00001387983 */ /* 0x002f280000300800 */
[----:B--2---:R-:W2:Y:S04]  /*2b610*/  LDL.LU R58, [R1+0x3dc] ;  /* 0x0003dc00013a7983 */ /* 0x004ea80000300800 */
[----:B---3--:R-:W3:Y:S04]  /*2b620*/  LDL.LU R13, [R1+0x3d8] ;  /* 0x0003d800010d7983 */ /* 0x008ee80000300800 */
        /* <DEDUP_REMOVED lines=52> */
[----:B------:R-:W-:Y:S04]  /*2b970*/  STS.U8 [R31+UR4+0x1b60], R3 ;  /* 0x001b60031f007988 */ /* 0x000fe80008000004 */
[----:B------:R0:W-:Y:S04]  /*2b980*/  STS.U8 [R31+UR4+0x1b00], R56 ;  /* 0x001b00381f007988 */ /* 0x0001e80008000004 */
[----:B--2---:R1:W-:Y:S04]  /*2b990*/  STS.U8 [R31+UR4+0x1b20], R58 ;  /* 0x001b203a1f007988 */ /* 0x0043e80008000004 */
[----:B---3--:R2:W-:Y:S04]  /*2b9a0*/  STS.U8 [R31+UR4+0x1bc0], R13 ;  /* 0x001bc00d1f007988 */ /* 0x0085e80008000004 */
[----:B------:R3:W-:Y:S04]  /*2b9b0*/  STS.U8 [R31+UR4+0x1be0], R12 ;  /* 0x001be00c1f007988 */ /* 0x0007e80008000004 */
[----:B------:R2:W-:Y:S04]  /*2b9c0*/  STS.U8 [R31+UR4+0x1b80], R11 ;  /* 0x001b800b1f007988 */ /* 0x0005e80008000004 */
[----:B0-----:R-:W4:Y:S04]  /*2b9d0*/  LDL.LU R56, [R1+0x1e8] ;  /* 0x0001e80001387983 */ /* 0x001f280000300800 */
[----:B-1----:R-:W4:Y:S04]  /*2b9e0*/  LDL.LU R58, [R1+0x1e4] ;  /* 0x0001e400013a7983 */ /* 0x002f280000300800 */
[----:B--2---:R-:W2:Y:S04]  /*2b9f0*/  LDL.LU R13, [R1+0x1e0] ;  /* 0x0001e000010d7983 */ /* 0x004ea80000300800 */
[----:B---3--:R-:W3:Y:S04]  /*2ba00*/  LDL.LU R12, [R1+0x1dc] ;  /* 0x0001dc00010c7983 */ /* 0x008ee80000300800 */
[----:B------:R0:W-:Y:S04]  /*2ba10*/  STS.U8 [R31+UR4+0x1ba0], R10 ;  /* 0x001ba00a1f007988 */ /* 0x0001e80008000004 */
[----:B------:R1:W-:Y:S04]  /*2ba20*/  STS.U8 [R31+UR4+0x1f60], R9 ;  /* 0x001f60091f007988 */ /* 0x0003e80008000004 */
[----:B------:R-:W3:Y:S04]  /*2ba30*/  LDL.LU R11, [R1+0x1d8] ;  /* 0x0001d800010b7983 */ /* 0x000ee80000300800 */
        /* <DEDUP_REMOVED lines=8> */
[----:B------:R-:W-:Y:S04]  /*2bac0*/  STS.U8 [R31+UR4+0x1fc0], R2 ;  /* 0x001fc0021f007988 */ /* 0x000fe80008000004 */
[----:B------:R-:W3:Y:S04]  /*2bad0*/  LDL.LU R6, [R1+0x164] ;  /* 0x0001640001067983 */ /* 0x000ee80000300800 */
[----:B------:R0:W-:Y:S04]  /*2bae0*/  STS.U8 [R31+UR4+0x1fa0], R30 ;  /* 0x001fa01e1f007988 */ /* 0x0001e80008000004 */
[----:B------:R-:W3:Y:S04]  /*2baf0*/  LDL.LU R60, [R1+0x160] ;  /* 0x00016000013c7983 */ /* 0x000ee80000300800 */
[----:B------:R1:W-:Y:S04]  /*2bb00*/  STS.U8 [R31+UR4+0x1f80], R61 ;  /* 0x001f803d1f007988 */ /* 0x0003e80008000004 */
[----:B----4-:R4:W-:Y:S04]  /*2bb10*/  STS.U8 [R31+UR4+0x2300], R59 ;  /* 0x0023003b1f007988 */ /* 0x0109e80008000004 */
[----:B------:R1:W-:Y:S04]  /*2bb20*/  STS.U8 [R31+UR4+0x2320], R57 ;  /* 0x002320391f007988 */ /* 0x0003e80008000004 */
[----:B------:R4:W-:Y:S04]  /*2bb30*/  STS.U8 [R31+UR4+0x2340], R55 ;  /* 0x002340371f007988 */ /* 0x0009e80008000004 */
[----:B0-----:R-:W3:Y:S04]  /*2bb40*/  LDL.LU R30, [R1+0x15c] ;  /* 0x00015c00011e7983 */ /* 0x001ee80000300800 */
[----:B-1----:R-:W3:Y:S04]  /*2bb50*/  LDL.LU R61, [R1+0x158] ;  /* 0x00015800013d7983 */ /* 0x002ee80000300800 */
        /* <DEDUP_REMOVED lines=29> */
[----:B------:R-:W4:Y:S04]  /*2bd30*/  LDL.LU R3, [R1+0x24] ;  /* 0x0000240001037983 */ /* 0x000f280000300800 */
[----:B------:R-:W4:Y:S04]  /*2bd40*/  LDL.LU R2, [R1+0x20] ;  /* 0x0000200001027983 */ /* 0x000f280000300800 */
[----:B------:R0:W-:Y:S04]  /*2bd50*/  STS.U8 [R31+UR4+0x2b40], R56 ;  /* 0x002b40381f007988 */ /* 0x0001e80008000004 */
[----:B------:R1:W-:Y:S04]  /*2bd60*/  STS.U8 [R31+UR4+0x2b60], R58 ;  /* 0x002b603a1f007988 */ /* 0x0003e80008000004 */
[----:B--2---:R2:W-:Y:S04]  /*2bd70*/  STS.U8 [R31+UR4+0x2b00], R13 ;  /* 0x002b000d1f007988 */ /* 0x0045e80008000004 */
[----:B---3--:R3:W-:Y:S04]  /*2bd80*/  STS.U8 [R31+UR4+0x2b20], R12 ;  /* 0x002b200c1f007988 */ /* 0x0087e80008000004 */
[----:B------:R2:W-:Y:S04]  /*2bd90*/  STS.U8 [R31+UR4+0x2bc0], R11 ;  /* 0x002bc00b1f007988 */ /* 0x0005e80008000004 */
[----:B0-----:R-:W4:Y:S04]  /*2bda0*/  LDL.LU R56, [R1+0x34c0] ;  /* 0x0034c00001387983 */ /* 0x001f280000300800 */
[----:B-1----:R-:W4:Y:S04]  /*2bdb0*/  LDL.LU R58, [R1+0x34bc] ;  /* 0x0034bc00013a7983 */ /* 0x002f280000300800 */
[----:B--2---:R-:W2:Y:S04]  /*2bdc0*/  LDL.LU R13, [R1+0x34b8] ;  /* 0x0034b800010d7983 */ /* 0x004ea80000300800 */
[----:B---3--:R-:W3:Y:S04]  /*2bdd0*/  LDL.LU R12, [R1+0x34b4] ;  /* 0x0034b400010c7983 */ /* 0x008ee80000300800 */
[----:B------:R0:W-:Y:S04]  /*2bde0*/  STS.U8 [R31+UR4+0x2be0], R10 ;  /* 0x002be00a1f007988 */ /* 0x0001e80008000004 */
[----:B------:R-:W2:Y:S04]  /*2bdf0*/  LDL.LU R11, [R1+0x34b0] ;  /* 0x0034b000010b7983 */ /* 0x000ea80000300800 */
[----:B------:R1:W-:Y:S04]  /*2be00*/  STS.U8 [R31+UR4+0x2b80], R9 ;  /* 0x002b80091f007988 */ /* 0x0003e80008000004 */
[----:B------:R0:W-:Y:S04]  /*2be10*/  STS.U8 [R31+UR4+0x2ba0], R8 ;  /* 0x002ba0081f007988 */ /* 0x0001e80008000004 */
[----:B------:R0:W-:Y:S04]  /*2be20*/  STS.U8 [R31+UR4+0x2f60], R7 ;  /* 0x002f60071f007988 */ /* 0x0001e80008000004 */
[----:B------:R1:W-:Y:S04]  /*2be30*/  STS.U8 [R31+UR4+0x2f40], R6 ;  /* 0x002f40061f007988 */ /* 0x0003e80008000004 */
[----:B0-----:R-:W2:Y:S04]  /*2be40*/  LDL.LU R10, [R1+0x34ac] ;  /* 0x0034ac00010a7983 */ /* 0x001ea80000300800 */
[----:B-1----:R-:W2:Y:S04]  /*2be50*/  LDL.LU R9, [R1+0x34a8] ;  /* 0x0034a80001097983 */ /* 0x002ea80000300800 */
[----:B------:R-:W2:Y:S04]  /*2be60*/  LDL.LU R8, [R1+0x34a4] ;  /* 0x0034a40001087983 */ /* 0x000ea80000300800 */
[----:B------:R0:W-:Y:S04]  /*2be70*/  STS.U8 [R31+UR4+0x2f20], R60 ;  /* 0x002f203c1f007988 */ /* 0x0001e80008000004 */
[----:B------:R-:W2:Y:S04]  /*2be80*/  LDL.LU R7, [R1+0x34a0] ;  /* 0x0034a00001077983 */ /* 0x000ea80000300800 */
[----:B------:R-:W2:Y:S04]  /*2be90*/  LDL.LU R6, [R1+0x349c] ;  /* 0x00349c0001067983 */ /* 0x000ea80000300800 */
[----:B------:R1:W-:Y:S04]  /*2bea0*/  STS.U8 [R31+UR4+0x2f00], R30 ;  /* 0x002f001e1f007988 */ /* 0x0003e80008000004 */
[----:B------:R1:W-:Y:S04]  /*2beb0*/  STS.U8 [R31+UR4+0x2fe0], R61 ;  /* 0x002fe03d1f007988 */ /* 0x0003e80008000004 */
[----:B----4-:R4:W-:Y:S04]  /*2bec0*/  STS.U8 [R31+UR4+0x2fc0], R59 ;  /* 0x002fc03b1f007988 */ /* 0x0109e80008000004 */
[----:B0-----:R-:W2:Y:S04]  /*2bed0*/  LDL.LU R60, [R1+0x3498] ;  /* 0x00349800013c7983 */ /* 0x001ea80000300800 */
[----:B-1----:R-:W2:Y:S04]  /*2bee0*/  LDL.LU R30, [R1+0x3494] ;  /* 0x00349400011e7983 */ /* 0x002ea80000300800 */
[----:B------:R0:W-:Y:S04]  /*2bef0*/  STS.U8 [R31+UR4+0x2fa0], R57 ;  /* 0x002fa0391f007988 */ /* 0x0001e80008000004 */
[----:B------:R-:W2:Y:S04]  /*2bf00*/  LDL.LU R61, [R1+0x3490] ;  /* 0x00349000013d7983 */ /* 0x000ea80000300800 */
[----:B----4-:R-:W4:Y:S04]  /*2bf10*/  LDL.LU R59, [R1+0x348c] ;  /* 0x00348c00013b7983 */ /* 0x010f280000300800 */
[----:B------:R1:W-:Y:S04]  /*2bf20*/  STS.U8 [R31+UR4+0x2f80], R55 ;  /* 0x002f80371f007988 */ /* 0x0003e80008000004 */
[----:B------:R1:W-:Y:S04]  /*2bf30*/  STS.U8 [R31+UR4+0x3300], R53 ;  /* 0x003300351f007988 */ /* 0x0003e80008000004 */
[----:B0-----:R-:W2:Y:S04]  /*2bf40*/  LDL.LU R57, [R1+0x3488] ;  /* 0x0034880001397983 */ /* 0x001ea80000300800 */
[----:B------:R0:W-:Y:S04]  /*2bf50*/  STS.U8 [R31+UR4+0x3320], R51 ;  /* 0x003320331f007988 */ /* 0x0001e80008000004 */
[----:B------:R0:W-:Y:S04]  /*2bf60*/  STS.U8 [R31+UR4+0x3340], R49 ;  /* 0x003340311f007988 */ /* 0x0001e80008000004 */
[----:B-1----:R-:W2:Y:S04]  /*2bf70*/  LDL.LU R55, [R1+0x3484] ;  /* 0x0034840001377983 */ /* 0x002ea80000300800 */
[----:B------:R1:W-:Y:S04]  /*2bf80*/  STS.U8 [R31+UR4+0x3360], R47 ;  /* 0x0033602f1f007988 */ /* 0x0003e80008000004 */
[----:B------:R-:W2:Y:S04]  /*2bf90*/  LDL.LU R53, [R1+0x3480] ;  /* 0x0034800001357983 */ /* 0x000ea80000300800 */
[----:B0-----:R-:W2:Y:S04]  /*2bfa0*/  LDL.LU R51, [R1+0x347c] ;  /* 0x00347c0001337983 */ /* 0x001ea80000300800 */
[----:B------:R-:W2:Y:S04]  /*2bfb0*/  LDL.LU R49, [R1+0x3478] ;  /* 0x0034780001317983 */ /* 0x000ea80000300800 */
[----:B------:R0:W-:Y:S04]  /*2bfc0*/  STS.U8 [R31+UR4+0x3380], R20 ;  /* 0x003380141f007988 */ /* 0x0001e80008000004 */
[----:B------:R0:W-:Y:S04]  /*2bfd0*/  STS.U8 [R31+UR4+0x33a0], R19 ;  /* 0x0033a0131f007988 */ /* 0x0001e80008000004 */
[----:B-1----:R-:W2:Y:S04]  /*2bfe0*/  LDL.LU R47, [R1+0x3474] ;  /* 0x00347400012f7983 */ /* 0x002ea80000300800 */
[----:B------:R1:W-:Y:S04]  /*2bff0*/  STS.U8 [R31+UR4+0x33c0], R18 ;  /* 0x0033c0121f007988 */ /* 0x0003e80008000004 */
[----:B------:R1:W-:Y:S04]  /*2c000*/  STS.U8 [R31+UR4+0x33e0], R17 ;  /* 0x0033e0111f007988 */ /* 0x0003e80008000004 */
[----:B------:R1:W-:Y:S04]  /*2c010*/  STS.U8 [R31+UR4+0x3720], R16 ;  /* 0x003720101f007988 */ /* 0x0003e80008000004 */
[----:B0-----:R-:W2:Y:S04]  /*2c020*/  LDL.LU R20, [R1+0x3470] ;  /* 0x0034700001147983 */ /* 0x001ea80000300800 */
[----:B------:R-:W2:Y:S04]  /*2c030*/  LDL.LU R19, [R1+0x346c] ;  /* 0x00346c0001137983 */ /* 0x000ea80000300800 */
[----:B-1----:R-:W2:Y:S04]  /*2c040*/  LDL.LU R18, [R1+0x3468] ;  /* 0x0034680001127983 */ /* 0x002ea80000300800 */
[----:B------:R0:W-:Y:S04]  /*2c050*/  STS.U8 [R31+UR4+0x3700], R15 ;  /* 0x0037000f1f007988 */ /* 0x0001e80008000004 */
[----:B------:R-:W2:Y:S04]  /*2c060*/  LDL.LU R17, [R1+0x3464] ;  /* 0x0034640001117983 */ /* 0x000ea80000300800 */
[----:B------:R-:W2:Y:S04]  /*2c070*/  LDL.LU R16, [R1+0x3460] ;  /* 0x0034600001107983 */ /* 0x000ea80000300800 */
[----:B------:R1:W-:Y:S04]  /*2c080*/  STS.U8 [R31+UR4+0x3760], R14 ;  /* 0x0037600e1f007988 */ /* 0x0003e80008000004 */
[----:B------:R1:W-:Y:S04]  /*2c090*/  STS.U8 [R31+UR4+0x3740], R5 ;  /* 0x003740051f007988 */ /* 0x0003e80008000004 */
[----:B0-----:R-:W2:Y:S04]  /*2c0a0*/  LDL.LU R15, [R1+0x345c] ;  /* 0x00345c00010f7983 */ /* 0x001ea80000300800 */
[----:B-1----:R-:W2:Y:S04]  /*2c0b0*/  LDL.LU R14, [R1+0x3458] ;  /* 0x00345800010e7983 */ /* 0x002ea80000300800 */
[----:B------:R-:W2:Y:S04]  /*2c0c0*/  LDL.LU R5, [R1+0x3454] ;  /* 0x0034540001057983 */ /* 0x000ea80000300800 */
[----:B------:R0:W-:Y:S04]  /*2c0d0*/  STS.U8 [R31+UR4+0x37a0], R0 ;  /* 0x0037a0001f007988 */ /* 0x0001e80008000004 */
[----:B0-----:R-:W2:Y:S04]  /*2c0e0*/  LDL.LU R0, [R1+0x3450] ;  /* 0x0034500001007983 */ /* 0x001ea80000300800 */
[----:B------:R-:W-:Y:S04]  /*2c0f0*/  STS.U8 [R31+UR4+0x3780], R3 ;  /* 0x003780031f007988 */ /* 0x000fe80008000004 */
[----:B------:R-:W-:Y:S04]  /*2c100*/  STS.U8 [R31+UR4+0x37e0], R2 ;  /* 0x0037e0021f007988 */ /* 0x000fe80008000004 */
[----:B--2---:R0:W-:Y:S04]  /*2c110*/  STS.U8 [R31+UR4+0x37c0], R0 ;  /* 0x0037c0001f007988 */ /* 0x0041e80008000004 */
[----:B0-----:R-:W2:Y:S04]  /*2c120*/  LDL.LU R0, [R1+0x344c] ;  /* 0x00344c0001007983 */ /* 0x001ea80000300800 */
[----:B------:R-:W3:Y:S04]  /*2c130*/  LDL R3, [R1+0x27a0] ;  /* 0x0027a00001037983 */ /* 0x000ee80000100800 */
[----:B------:R-:W3:Y:S04]  /*2c140*/  LDL R2, [R1+0x27bc] ;  /* 0x0027bc0001027983 */ /* 0x000ee80000100800 */
        /* <DEDUP_REMOVED lines=14> */
[----:B----4-:R-:W-:Y:S04]  /*2c230*/  STS.U8 [R31+UR4+0x3fa0], R59 ;  /* 0x003fa03b1f007988 */ /* 0x010fe80008000004 */
[----:B------:R0:W-:Y:S01]  /*2c240*/  STS.U8 [R31+UR4+0x3f80], R61 ;  /* 0x003f803d1f007988 */ /* 0x0001e20008000004 */
[----:B------:R-:W-:Y:S06]  /*2c250*/  BAR.SYNC.DEFER_BLOCKING 0x0 ;  /* 0x0000000000007b1d */ /* 0x000fec0000010000 */
[----:B0-----:R-:W4:Y:S01]  /*2c260*/  LDL.LU R31, [R1+0x3448] ;  /* 0x00344800011f7983 */ /* 0x001f220000300800 */
[----:B--2---:R-:W-:-:S06]  /*2c270*/  PRMT R0, RZ, 0x7610, R0 ;  /* 0x00007610ff007816 */ /* 0x004fcc0000000000 */
[----:B---3--:R-:W2:Y:S04]  /*2c280*/  @!P1 LDG.E.U8 R0, desc[UR42][R2.64] ;  /* 0x0000002a02009981 */ /* 0x008ea8000c1e1100 */
[----:B--2---:R0:W-:Y:S04]  /*2c290*/  STL [R1+0x114], R0 ;  /* 0x0001140001007387 */ /* 0x0041e80000100800 */
[----:B0-----:R-:W2:Y:S04]  /*2c2a0*/  LDL.LU R0, [R1+0x3444] ;  /* 0x0034440001007983 */ /* 0x001ea80000300800 */
[----:B------:R-:W3:Y:S04]  /*2c2b0*/  LDL R2, [R1+0x279c] ;  /* 0x00279c0001027983 */ /* 0x000ee80000100800 */
[----:B------:R-:W3:Y:S01]  /*2c2c0*/  LDL R3, [R1+0x27b4] ;  /* 0x0027b40001037983 */ /* 0x000ee20000100800 */
[----:B----4-:R-:W-:-:S02]  /*2c2d0*/  PRMT R31, RZ, 0x7610, R31 ;  /* 0x00007610ff1f7816 */ /* 0x010fc4000000001f */
[----:B---3--:R-:W-:-:S04]  /*2c2e0*/  @!P0 LOP3.LUT R3, R3, R2, RZ, 0x3c, !PT ;  /* 0x0000000203038212 */ /* 0x008fc800078e3cff */
[----:B------:R-:W-:-:S04]  /*2c2f0*/  @!P0 LOP3.LUT R2, R3, R2, RZ, 0x3c, !PT ;  /* 0x0000000203028212 */ /* 0x000fc800078e3cff */
[----:B------:R-:W-:-:S05]  /*2c300*/  @!P0 LOP3.LUT R3, R3, R2, RZ, 0x3c, !PT ;  /* 0x0000000203038212 */ /* 0x000fca00078e3cff */
[----:B------:R-:W3:Y:S04]  /*2c310*/  @!P0 LDG.E.U8 R31, desc[UR42][R2.64] ;  /* 0x0000002a021f8981 */ /* 0x000ee8000c1e1100 */
[----:B---3--:R0:W-:Y:S04]  /*2c320*/  STL [R1+0x110], R31 ;  /* 0x0001101f01007387 */ /* 0x0081e80000100800 */
[----:B0-----:R-:W3:Y:S04]  /*2c330*/  LDL.LU R31, [R1+0x3440] ;  /* 0x00344000011f7983 */ /* 0x001ee80000300800 */
[----:B------:R-:W4:Y:S04]  /*2c340*/  LDL R2, [R1+0x1400] ;  /* 0x0014000001027983 */ /* 0x000f280000100800 */
[----:B------:R-:W4:Y:S01]  /*2c350*/  LDL R3, [R1+0x23d8] ;  /* 0x0023d80001037983 */ /* 0x000f220000100800 */
[----:B--2---:R-:W-:-:S02]  /*2c360*/  PRMT R0, RZ, 0x7610, R0 ;  /* 0x00007610ff007816 */ /* 0x004fc40000000000 */
[----:B----4-:R-:W-:-:S04]  /*2c370*/  @!P0 LOP3.LUT R3, R3, R2, RZ, 0x3c, !PT ;  /* 0x0000000203038212 */ /* 0x010fc800078e3cff */
[----:B------:R-:W-:-:S04]  /*2c380*/  @!P0 LOP3.LUT R2, R3, R2, RZ, 0x3c, !PT ;  /* 0x0000000203028212 */ /* 0x000fc800078e3cff */
[----:B------:R-:W-:-:S05]  /*2c390*/  @!P0 LOP3.LUT R3, R3, R2, RZ, 0x3c, !PT ;  /* 0x0000000203038212 */ /* 0x000fca00078e3cff */
[----:B------:R-:W2:Y:S04]  /*2c3a0*/  @!P0 LDG.E.U8 R0, desc[UR42][R2.64] ;  /* 0x0000002a02008981 */ /* 0x000ea8000c1e1100 */
[----:B--2---:R0:W-:Y:S04]  /*2c3b0*/  STL [R1+0x10c], R0 ;  /* 0x00010c0001007387 */ /* 0x0041e80000100800 */
[----:B0-----:R-:W2:Y:S04]  /*2c3c0*/  LDL.LU R0, [R1+0x343c] ;  /* 0x00343c0001007983 */ /* 0x001ea80000300800 */
[----:B------:R-:W4:Y:S04]  /*2c3d0*/  LDL R2, [R1+0x23c4] ;  /* 0x0023c40001027983 */ /* 0x000f280000100800 */
[----:B------:R-:W4:Y:S01]  /*2c3e0*/  LDL R3, [R1+0x23e0] ;  /* 0x0023e00001037983 */ /* 0x000f220000100800 */
[----:B---3--:R-:W-:-:S02]  /*2c3f0*/  PRMT R31, RZ, 0x7610, R31 ;  /* 0x00007610ff1f7816 */ /* 0x008fc4000000001f */
[----:B----4-:R-:W-:-:S04]  /*2c400*/  @!P1 LOP3.LUT R3, R3, R2, RZ, 0x3c, !PT ;  /* 0x0000000203039212 */ /* 0x010fc800078e3cff */
        /* <DEDUP_REMOVED lines=268> */
[----:B------:R-:W-:-:S02]  /*2d4d0*/  PRMT R29, RZ, 0x7610, R29 ;  /* 0x00007610ff1d7816 */ /* 0x000fc4000000001d */
[----:B----4-:R-:W-:-:S04]  /*2d4e0*/  @!P1 LOP3.LUT R3, R3, R2, RZ, 0x3c, !PT ;  /* 0x0000000203039212 */ /* 0x010fc800078e3cff */
[----:B------:R-:W-:-:S04]  /*2d4f0*/  @!P1 LOP3.LUT R2, R3, R2, RZ, 0x3c, !PT ;  /* 0x0000000203029212 */ /* 0x000fc800078e3cff */
[----:B------:R-:W-:-:S05]  /*2d500*/  @!P1 LOP3.LUT R3, R3, R2, RZ, 0x3c, !PT ;  /* 0x0000000203039212 */ /* 0x000fca00078e3cff */
[----:B------:R0:W4:Y:S04]  /*2d510*/  @!P1 LDG.E.U8 R29, desc[UR42][R2.64] ;  /* 0x0000002a021d9981 */ /* 0x000128000c1e1100 */
[----:B------:R-:W0:Y:S04]  /*2d520*/  LDL R2, [R1+0x2438] ;  /* 0x0024380001027983 */ /* 0x000e280000100800 */
[----:B------:R-:W0:Y:S01]  /*2d530*/  LDL R3, [R1+0x243c] ;  /* 0x00243c0001037983 */ /* 0x000e220000100800 */
[----:B--2---:R-:W-:Y:S02]  /*2d540*/  PRMT R0, RZ, 0x7610, R0 ;  /* 0x00007610ff007816 */ /* 0x004fe40000000000 */
[----:B0-----:R-:W-:-:S04]  /*2d550*/  @!P0 LOP3.LUT R3, R3, R2, RZ, 0x3c, !PT ;  /* 0x0000000203038212 */ /* 0x001fc800078e3cff */
[----:B------:R-:W-:-:S04]  /*2d560*/  @!P0 LOP3.LUT R2, R3, R2, RZ, 0x3c, !PT ;  /* 0x0000000203028212 */ /* 0x000fc800078e3cff */
[----:B------:R-:W-:-:S05]  /*2d570*/  @!P0 LOP3.LUT R3, R3, R2, RZ, 0x3c, !PT ;  /* 0x0000000203038212 */ /* 0x000fca00078e3cff */
[----:B------:R-:W2:Y:S04]  /*2d580*/  @!P0 LDG.E.U8 R0, desc[UR42][R2.64] ;  /* 0x0000002a02008981 */ /* 0x000ea8000c1e1100 */
[----:B----4-:R0:W-:Y:S04]  /*2d590*/  STL [R1+0x90], R29 ;  /* 0x0000901d01007387 */ /* 0x0101e80000100800 */
[----:B0-----:R-:W4:Y:S04]  /*2d5a0*/  LDL R29, [R1+0x2414] ;  /* 0x00241400011d7983 */ /* 0x001f280000100800 */
[----:B--2---:R0:W-:Y:S04]  /*2d5b0*/  STL [R1+0x8c], R0 ;  /* 0x00008c0001007387 */ /* 0x0041e80000100800 */
[----:B0-----:R-:W2:Y:S04]  /*2d5c0*/  LDL.LU R0, [R1+0x33c0] ;  /* 0x0033c00001007983 */ /* 0x001ea80000300800 */
[----:B------:R-:W2:Y:S04]  /*2d5d0*/  LDL R2, [R1+0x2430] ;  /* 0x0024300001027983 */ /* 0x000ea80000100800 */
[----:B------:R-:W2:Y:S01]  /*2d5e0*/  LDL R3, [R1+0x2434] ;  /* 0x0024340001037983 */ /* 0x000ea20000100800 */
[----:B---3--:R-:W-:-:S02]  /*2d5f0*/  PRMT R31, RZ, 0x7610, R31 ;  /* 0x00007610ff1f7816 */ /* 0x008fc4000000001f */
[----:B--2---:R-:W-:-:S04]  /*2d600*/  @!P1 LOP3.LUT R3, R3, R2, RZ, 0x3c, !PT ;  /* 0x0000000203039212 */ /* 0x004fc800078e3cff */
[----:B------:R-:W-:-:S04]  /*2d610*/  @!P1 LOP3.LUT R2, R3, R2, RZ, 0x3c, !PT ;  /* 0x0000000203029212 */ /* 0x000fc800078e3cff */
[----:B------:R-:W-:-:S05]  /*2d620*/  @!P1 LOP3.LUT R3, R3, R2, RZ, 0x3c, !PT ;  /* 0x0000000203039212 */ /* 0x000fca00078e3cff */
[----:B------:R-:W2:Y:S04]  /*2d630*/  @!P1 LDG.E.U8 R31, desc[UR42][R2.64] ;  /* 0x0000002a021f9981 */ /* 0x000ea8000c1e1100 */
[----:B--2---:R0:W-:Y:S04]  /*2d640*/  STL [R1+0x88], R31 ;  /* 0x0000881f01007387 */ /* 0x0041e80000100800 */
[----:B0-----:R-:W2:Y:S04]  /*2d650*/  LDL.LU R31, [R1+0x33bc] ;  /* 0x0033bc00011f7983 */ /* 0x001ea80000300800 */
[----:B------:R-:W3:Y:S04]  /*2d660*/  LDL R2, [R1+0x2428] ;  /* 0x0024280001027983 */ /* 0x000ee80000100800 */
[----:B------:R-:W3:Y:S01]  /*2d670*/  LDL R3, [R1+0x242c] ;  /* 0x00242c0001037983 */ /* 0x000ee20000100800 */
[----:B------:R-:W-:-:S02]  /*2d680*/  PRMT R0, RZ, 0x7610, R0 ;  /* 0x00007610ff007816 */ /* 0x000fc40000000000 */
[----:B---3--:R-:W-:-:S04]  /*2d690*/  @!P0 LOP3.LUT R3, R3, R2, RZ, 0x3c, !PT ;  /* 0x0000000203038212 */ /* 0x008fc800078e3cff */
[----:B------:R-:W-:-:S04]  /*2d6a0*/  @!P0 LOP3.LUT R2, R3, R2, RZ, 0x3c, !PT ;  /* 0x0000000203028212 */ /* 0x000fc800078e3cff */
[----:B------:R-:W-:-:S05]  /*2d6b0*/  @!P0 LOP3.LUT R3, R3, R2, RZ, 0x3c, !PT ;  /* 0x0000000203038212 */ /* 0x000fca00078e3cff */
[----:B------:R-:W3:Y:S04]  /*2d6c0*/  @!P0 LDG.E.U8 R0, desc[UR42][R2.64] ;  /* 0x0000002a02008981 */ /* 0x000ee8000c1e1100 */
[----:B---3--:R0:W-:Y:S04]  /*2d6d0*/  STL [R1+0x84], R0 ;  /* 0x0000840001007387 */ /* 0x0081e80000100800 */
[----:B0-----:R-:W3:Y:S04]  /*2d6e0*/  LDL.LU R0, [R1+0x33b8] ;  /* 0x0033b80001007983 */ /* 0x001ee80000300800 */
[----:B------:R-:W3:Y:S04]  /*2d6f0*/  LDL R2, [R1+0x2420] ;  /* 0x0024200001027983 */ /* 0x000ee80000100800 */
[----:B------:R-:W3:Y:S01]  /*2d700*/  LDL R3, [R1+0x2424] ;  /* 0x0024240001037983 */ /* 0x000ee20000100800 */
[----:B--2---:R-:W-:-:S02]  /*2d710*/  PRMT R31, RZ, 0x7610, R31 ;  /* 0x00007610ff1f7816 */ /* 0x004fc4000000001f */
[----:B---3--:R-:W-:-:S04]  /*2d720*/  @!P1 LOP3.LUT R3, R3, R2, RZ, 0x3c, !PT ;  /* 0x0000000203039212 */ /* 0x008fc800078e3cff */
        /* <DEDUP_REMOVED lines=11> */
[----:B------:R-:W3:Y:S01]  /*2d7e0*/  @!P0 LDG.E.U8 R0, desc[UR42][R2.64] ;  /* 0x0000002a02008981 */ /* 0x000ee2000c1e1100 */
[----:B--2---:R-:W-:-:S03]  /*2d7f0*/  PRMT R31, RZ, 0x7610, R31 ;  /* 0x00007610ff1f7816 */ /* 0x004fc6000000001f */
[----:B---3--:R0:W-:Y:S04]  /*2d800*/  STL [R1+0x7c], R0 ;  /* 0x00007c0001007387 */ /* 0x0081e80000100800 */
[----:B0-----:R-:W2:Y:S04]  /*2d810*/  LDL.LU R0, [R1+0x33b0] ;  /* 0x0033b00001007983 */ /* 0x001ea80000300800 */
[----:B------:R-:W3:Y:S01]  /*2d820*/  LDL R3, [R1+0x2410] ;  /* 0x0024100001037983 */ /* 0x000ee20000100800 */
[----:B----4-:R-:W-:-:S03]  /*2d830*/  @!P1 IMAD.MOV.U32 R2, RZ, RZ, R29 ;  /* 0x000000ffff029224 */ /* 0x010fc600078e001d */
[----:B------:R-:W4:Y:S04]  /*2d840*/  LDL R29, [R1+0x2524] ;  /* 0x00252400011d7983 */ /* 0x000f280000100800 */
[----:B---3--:R-:W3:Y:S04]  /*2d850*/  @!P1 LDG.E.U8 R31, desc[UR42][R2.64] ;  /* 0x0000002a021f9981 */ /* 0x008ee8000c1e1100 */
        /* <DEDUP_REMOVED lines=17> */
[----:B------:R0:W3:Y:S04]  /*2d970*/  @!P1 LDG.E.U8 R31, desc[UR42][R2.64] ;  /* 0x0000002a021f9981 */ /* 0x0000e8000c1e1100 */
[----:B------:R-:W0:Y:S04]  /*2d980*/  LDL R2, [R1+0x23f8] ;  /* 0x0023f80001027983 */ /* 0x000e280000100800 */
[----:B------:R-:W0:Y:S01]  /*2d990*/  LDL R3, [R1+0x23fc] ;  /* 0x0023fc0001037983 */ /* 0x000e220000100800 */
[----:B------:R-:W-:Y:S02]  /*2d9a0*/  PRMT R30, RZ, 0x7610, R30 ;  /* 0x00007610ff1e7816 */ /* 0x000fe4000000001e */
[----:B0-----:R-:W-:-:S04]  /*2d9b0*/  @!P0 LOP3.LUT R3, R3, R2, RZ, 0x3c, !PT ;  /* 0x0000000203038212 */ /* 0x001fc800078e3cff */
[----:B------:R-:W-:-:S04]  /*2d9c0*/  @!P0 LOP3.LUT R2, R3, R2, RZ, 0x3c, !PT ;  /* 0x0000000203028212 */ /* 0x000fc800078e3cff */
[----:B------:R-:W-:Y:S01]  /*2d9d0*/  @!P0 LOP3.LUT R3, R3, R2, RZ, 0x3c, !PT ;  /* 0x0000000203038212 */ /* 0x000fe200078e3cff */
[----:B---3--:R0:W-:Y:S04]  /*2d9e0*/  STL [R1+0x70], R31 ;  /* 0x0000701f01007387 */ /* 0x0081e80000100800 */
[----:B------:R1:W3:Y:S01]  /*2d9f0*/  @!P0 LDG.E.U8 R30, desc[UR42][R2.64] ;  /* 0x0000002a021e8981 */ /* 0x0002e2000c1e1100 */
[----:B------:R-:W-:-:S03]  /*2da00*/  PRMT R60, RZ, 0x7610, R60 ;  /* 0x00007610ff3c7816 */ /* 0x000fc6000000003c */
[----:B0-----:R-:W2:Y:S04]  /*2da10*/  LDL R31, [R1+0x2534] ;  /* 0x00253400011f7983 */ /* 0x001ea80000100800 */
[----:B------:R-:W1:Y:S04]  /*2da20*/  LDL R2, [R1+0x23f4] ;  /* 0x0023f40001027983 */ /* 0x000e680000100800 */
[----:B------:R-:W1:Y:S02]  /*2da30*/  LDL R3, [R1+0x2528] ;  /* 0x0025280001037983 */ /* 0x000e640000100800 */
[----:B-1----:R-:W-:-:S04]  /*2da40*/  @!P1 LOP3.LUT R3, R3, R2, RZ, 0x3c, !PT ;  /* 0x0000000203039212 */ /* 0x002fc800078e3cff */
[----:B------:R-:W-:-:S04]  /*2da50*/  @!P1 LOP3.LUT R2, R3, R2, RZ, 0x3c, !PT ;  /* 0x0000000203029212 */ /* 0x000fc800078e3cff */
[----:B------:R-:W-:-:S05]  /*2da60*/  @!P1 LOP3.LUT R3, R3, R2, RZ, 0x3c, !PT ;  /* 0x0000000203039212 */ /* 0x000fca00078e3cff */
[----:B------:R-:W2:Y:S04]  /*2da70*/  @!P1 LDG.E.U8 R60, desc[UR42][R2.64] ;  /* 0x0000002a023c9981 */ /* 0x000ea8000c1e1100 */
[----:B---3--:R0:W-:Y:S04]  /*2da80*/  STL [R1+0x6c], R30 ;  /* 0x00006c1e01007387 */ /* 0x0081e80000100800 */
[----:B0-----:R-:W3:Y:S04]  /*2da90*/  LDL R30, [R1+0x2548] ;  /* 0x00254800011e7983 */ /* 0x001ee80000100800 */
[----:B--2---:R0:W-:Y:S04]  /*2daa0*/  STL [R1+0x68], R60 ;  /* 0x0000683c01007387 */ /* 0x0041e80000100800 */
[----:B0-----:R-:W2:Y:S04]  /*2dab0*/  LDL.LU R60, [R1+0x33a4] ;  /* 0x0033a400013c7983 */ /* 0x001ea80000300800 */
[----:B------:R-:W2:Y:S01]  /*2dac0*/  LDL R3, [R1+0x23f0] ;  /* 0x0023f00001037983 */ /* 0x000ea20000100800 */
[----:B------:R-:W-:Y:S01]  /*2dad0*/  PRMT R0, RZ, 0x7610, R0 ;  /* 0x00007610ff007816 */ /* 0x000fe20000000000 */
[----:B----4-:R-:W-:-:S02]  /*2dae0*/  @!P0 IMAD.MOV.U32 R2, RZ, RZ, R29 ;  /* 0x000000ffff028224 */ /* 0x010fc400078e001d */
[----:B------:R-:W4:Y:S04]  /*2daf0*/  LDL R29, [R1+0x2544] ;  /* 0x00254400011d7983 */ /* 0x000f280000100800 */
[----:B--2---:R-:W2:Y:S04]  /*2db00*/  @!P0 LDG.E.U8 R0, desc[UR42][R2.64] ;  /* 0x0000002a02008981 */ /* 0x004ea8000c1e1100 */
[----:B--2---:R0:W-:Y:S04]  /*2db10*/  STL [R1+0x64], R0 ;  /* 0x0000640001007387 */ /* 0x0041e80000100800 */
[----:B0-----:R-:W2:Y:S04]  /*2db20*/  LDL.LU R0, [R1+0x33a0] ;  /* 0x0033a00001007983 */ /* 0x001ea80000300800 */
[----:B------:R-:W2:Y:S04]  /*2db30*/  LDL R2, [R1+0x23ec] ;  /* 0x0023ec0001027983 */ /* 0x000ea80000100800 */
[----:B------:R-:W2:Y:S01]  /*2db40*/  LDL R3, [R1+0x2538] ;  /* 0x0025380001037983 */ /* 0x000ea20000100800 */
[----:B------:R-:W-:-:S02]  /*2db50*/  PRMT R28, RZ, 0x7610, R28 ;  /* 0x00007610ff1c7816 */ /* 0x000fc4000000001c */
[----:B--2---:R-:W-:-:S04]  /*2db60*/  @!P1 LOP3.LUT R3, R3, R2, RZ, 0x3c, !PT ;  /* 0x0000000203039212 */ /* 0x004fc800078e3cff */
[----:B------:R-:W-:-:S04]  /*2db70*/  @!P1 LOP3.LUT R2, R3, R2, RZ, 0x3c, !PT ;  /* 0x0000000203029212 */ /* 0x000fc800078e3cff */
[----:B------:R-:W-:-:S05]  /*2db80*/  @!P1 LOP3.LUT R3, R3, R2, RZ, 0x3c, !PT ;  /* 0x0000000203039212 */ /* 0x000fca00078e3cff */
[----:B------:R0:W2:Y:S04]  /*2db90*/  @!P1 LDG.E.U8 R28, desc[UR42][R2.64] ;  /* 0x0000002a021c9981 */ /* 0x0000a8000c1e1100 */
[----:B------:R-:W3:Y:S01]  /*2dba0*/  LDL R3, [R1+0x23e8] ;  /* 0x0023e80001037983 */ /* 0x000ee20000100800 */
[----:B------:R-:W-:Y:S01]  /*2dbb0*/  PRMT R27, RZ, 0x7610, R27 ;  /* 0x00007610ff1b7816 */ /* 0x000fe2000000001b */
[----:B0-----:R-:W-:Y:S02]  /*2dbc0*/  @!P0 IMAD.MOV.U32 R2, RZ, RZ, R31 ;  /* 0x000000ffff028224 */ /* 0x001fe400078e001f */
[----:B--2---:R0:W-:Y:S01]  /*2dbd0*/  STL [R1+0x60], R28 ;  /* 0x0000601c01007387 */ /* 0x0041e20000100800 */
[----:B------:R-:W-:-:S03]  /*2dbe0*/  PRMT R26, RZ, 0x7610, R26 ;  /* 0x00007610ff1a7816 */ /* 0x000fc6000000001a */
[----:B------:R-:W2:Y:S04]  /*2dbf0*/  LDL R31, [R1+0x2530] ;  /* 0x00253000011f7983 */ /* 0x000ea80000100800 */
[----:B---3--:R1:W3:Y:S04]  /*2dc00*/  @!P0 LDG.E.U8 R27, desc[UR42][R2.64] ;  /* 0x0000002a021b8981 */ /* 0x0082e8000c1e1100 */
[----:B0-----:R-:W2:Y:S04]  /*2dc10*/  LDL R28, [R1+0x2558] ;  /* 0x00255800011c7983 */ /* 0x001ea80000100800 */
[----:B------:R-:W2:Y:S01]  /*2dc20*/  LDL R3, [R1+0x23e4] ;  /* 0x0023e40001037983 */ /* 0x000ea20000100800 */
[----:B-1----:R-:W-:-:S03]  /*2dc30*/  @!P1 IMAD.MOV.U32 R2, RZ, RZ, R30 ;  /* 0x000000ffff029224 */ /* 0x002fc600078e001e */
[----:B---3--:R0:W-:Y:S01]  /*2dc40*/  STL [R1+0x5c], R27 ;  /* 0x00005c1b01007387 */ /* 0x0081e20000100800 */
[----:B------:R-:W-:-:S03]  /*2dc50*/  PRMT R8, RZ, 0x7610, R8 ;  /* 0x00007610ff087816 */ /* 0x000fc60000000008 */
[----:B------:R-:W3:Y:S04]  /*2dc60*/  LDL R30, [R1+0x252c] ;  /* 0x00252c00011e7983 */ /* 0x000ee80000100800 */
[----:B--2---:R4:W2:Y:S04]  /*2dc70*/  @!P1 LDG.E.U8 R26, desc[UR42][R2.64] ;  /* 0x0000002a021a9981 */ /* 0x0048a8000c1e1100 */
[----:B0-----:R-:W3:Y:S04]  /*2dc80*/  LDL R27, [R1+0x2554] ;  /* 0x00255400011b7983 */ /* 0x001ee80000100800 */
[----:B------:R-:W3:Y:S01]  /*2dc90*/  LDL R3, [R1+0x2520] ;  /* 0x0025200001037983 */ /* 0x000ee20000100800 */
[----:B----4-:R-:W-:-:S03]  /*2dca0*/  @!P0 IMAD.MOV.U32 R2, RZ, RZ, R29 ;  /* 0x000000ffff028224 */ /* 0x010fc600078e001d */
[----:B--2---:R0:W-:Y:S01]  /*2dcb0*/  STL [R1+0x58], R26 ;  /* 0x0000581a01007387 */ /* 0x0041e20000100800 */
[----:B------:R-:W-:Y:S02]  /*2dcc0*/  PRMT R12, RZ, 0x7610, R12 ;  /* 0x00007610ff0c7816 */ /* 0x000fe4000000000c */
[----:B------:R-:W-:Y:S02]  /*2dcd0*/  PRMT R7, RZ, 0x7610, R7 ;  /* 0x00007610ff077816 */ /* 0x000fe40000000007 */
[----:B------:R-:W-:Y:S01]  /*2dce0*/  PRMT R10, RZ, 0x7610, R10 ;  /* 0x00007610ff0a7816 */ /* 0x000fe2000000000a */
[----:B------:R-:W2:Y:S04]  /*2dcf0*/  LDL R29, [R1+0x2540] ;  /* 0x00254000011d7983 */ /* 0x000ea80000100800 */
[----:B---3--:R1:W3:Y:S04]  /*2dd00*/  @!P0 LDG.E.U8 R8, desc[UR42][R2.64] ;  /* 0x0000002a02088981 */ /* 0x0082e8000c1e1100 */
[----:B0-----:R-:W4:Y:S04]  /*2dd10*/  LDL R26, [R1+0x2568] ;  /* 0x00256800011a7983 */ /* 0x001f280000100800 */
[----:B------:R-:W2:Y:S01]  /*2dd20*/  LDL R3, [R1+0x251c] ;  /* 0x00251c0001037983 */ /* 0x000ea20000100800 */
[----:B-1----:R-:W-:-:S05]  /*2dd30*/  @!P1 IMAD.MOV.U32 R2, RZ, RZ, R28 ;  /* 0x000000ffff029224 */ /* 0x002fca00078e001c */
[----:B--2---:R0:W2:Y:S02]  /*2dd40*/  @!P1 LDG.E.U8 R12, desc[UR42][R2.64] ;  /* 0x0000002a020c9981 */ /* 0x0040a4000c1e1100 */
[----:B0-----:R-:W-:Y:S02]  /*2dd50*/  @!P0 IMAD.MOV.U32 R2, RZ, RZ, R27 ;  /* 0x000000ffff028224 */ /* 0x001fe400078e001b */
[----:B------:R-:W-:-:S05]  /*2dd60*/  @!P0 IMAD.MOV.U32 R3, RZ, RZ, R31 ;  /* 0x000000ffff038224 */ /* 0x000fca00078e001f */
[----:B------:R4:W2:Y:S02]  /*2dd70*/  @!P0 LDG.E.U8 R7, desc[UR42][R2.64] ;  /* 0x0000002a02078981 */ /* 0x0008a4000c1e1100 */
[----:B----4-:R-:W-:Y:S02]  /*2dd80*/  @!P1 IMAD.MOV.U32 R2, RZ, RZ, R26 ;  /* 0x000000ffff029224 */ /* 0x010fe400078e001a */
[----:B------:R-:W-:-:S05]  /*2dd90*/  @!P1 IMAD.MOV.U32 R3, RZ, RZ, R30 ;  /* 0x000000ffff039224 */ /* 0x000fca00078e001e */
[----:B------:R-:W4:Y:S04]  /*2dda0*/  @!P1 LDG.E.U8 R10, desc[UR42][R2.64] ;  /* 0x0000002a020a9981 */ /* 0x000f28000c1e1100 */
[----:B---3--:R0:W-:Y:S04]  /*2ddb0*/  STL [R1+0x54], R8 ;  /* 0x0000540801007387 */ /* 0x0081e80000100800 */
[----:B------:R-:W3:Y:S04]  /*2ddc0*/  LDL R28, [R1+0x253c] ;  /* 0x00253c00011c7983 */ /* 0x000ee80000100800 */
[----:B0-----:R-:W3:Y:S04]  /*2ddd0*/  LDL R8, [R1+0x2564] ;  /* 0x0025640001087983 */ /* 0x001ee80000100800 */
[----:B--2---:R0:W-:Y:S04]  /*2dde0*/  STL [R1+0x50], R12 ;  /* 0x0000500c01007387 */ /* 0x0041e80000100800 */
[----:B------:R-:W2:Y:S04]  /*2ddf0*/  LDL R27, [R1+0x2550] ;  /* 0x00255000011b7983 */ /* 0x000ea80000100800 */
[----:B0-----:R-:W2:Y:S04]  /*2de00*/  LDL R12, [R1+0x2578] ;  /* 0x00257800010c7983 */ /* 0x001ea80000100800 */
[----:B------:R0:W-:Y:S04]  /*2de10*/  STL [R1+0x4c], R7 ;  /* 0x00004c0701007387 */ /* 0x0001e80000100800 */
[----:B------:R-:W2:Y:S04]  /*2de20*/  LDL R26, [R1+0x254c] ;  /* 0x00254c00011a7983 */ /* 0x000ea80000100800 */
[----:B0-----:R-:W2:Y:S04]  /*2de30*/  LDL R7, [R1+0x2574] ;  /* 0x0025740001077983 */ /* 0x001ea80000100800 */
[----:B----4-:R0:W-:Y:S04]  /*2de40*/  STL [R1+0x48], R10 ;  /* 0x0000480a01007387 */ /* 0x0101e80000100800 */
[----:B0-----:R-:W4:Y:S01]  /*2de50*/  LDL R10, [R1+0x2588] ;  /* 0x00258800010a7983 */ /* 0x001f220000100800 */
[----:B------:R-:W-:Y:S01]  /*2de60*/  PRMT R4, RZ, 0x7610, R4 ;  /* 0x00007610ff047816 */ /* 0x000fe20000000004 */
[----:B---3--:R-:W-:-:S02]  /*2de70*/  @!P0 IMAD.MOV.U32 R2, RZ, RZ, R8 ;  /* 0x000000ffff028224 */ /* 0x008fc400078e0008 */
[----:B------:R-:W-:Y:S01]  /*2de80*/  @!P0 IMAD.MOV.U32 R3, RZ, RZ, R29 ;  /* 0x000000ffff038224 */ /* 0x000fe200078e001d */
[----:B------:R-:W-:Y:S02]  /*2de90*/  PRMT R5, RZ, 0x7610, R5 ;  /* 0x00007610ff057816 */ /* 0x000fe40000000005 */
[----:B------:R-:W-:Y:S02]  /*2dea0*/  PRMT R6, RZ, 0x7610, R6 ;  /* 0x00007610ff067816 */ /* 0x000fe40000000006 */
[----:B------:R-:W-:Y:S01]  /*2deb0*/  PRMT R11, RZ, 0x7610, R11 ;  /* 0x00007610ff0b7816 */ /* 0x000fe2000000000b */
[----:B------:R-:W3:Y:S04]  /*2dec0*/  LDL R8, [R1+0x2560] ;  /* 0x0025600001087983 */ /* 0x000ee80000100800 */
[----:B------:R0:W3:Y:S02]  /*2ded0*/  @!P0 LDG.E.U8 R4, desc[UR42][R2.64] ;  /* 0x0000002a02048981 */ /* 0x0000e4000c1e1100 */
[----:B0-----:R-:W-:-:S02]  /*2dee0*/  @!P1 IMAD.MOV.U32 R3, RZ, RZ, R28 ;  /* 0x000000ffff039224 */ /* 0x001fc400078e001c */
[----:B--2---:R-:W-:-:S05]  /*2def0*/  @!P1 IMAD.MOV.U32 R2, RZ, RZ, R12 ;  /* 0x000000ffff029224 */ /* 0x004fca00078e000c */
[----:B------:R0:W2:Y:S02]  /*2df00*/  @!P1 LDG.E.U8 R5, desc[UR42][R2.64] ;  /* 0x0000002a02059981 */ /* 0x0000a4000c1e1100 */
[----:B0-----:R-:W-:Y:S02]  /*2df10*/  @!P0 IMAD.MOV.U32 R3, RZ, RZ, R27 ;  /* 0x000000ffff038224 */ /* 0x001fe400078e001b */
[----:B------:R-:W-:-:S05]  /*2df20*/  @!P0 IMAD.MOV.U32 R2, RZ, RZ, R7 ;  /* 0x000000ffff028224 */ /* 0x000fca00078e0007 */
[----:B------:R0:W2:Y:S02]  /*2df30*/  @!P0 LDG.E.U8 R6, desc[UR42][R2.64] ;  /* 0x0000002a02068981 */ /* 0x0000a4000c1e1100 */
[----:B0-----:R-:W-:Y:S02]  /*2df40*/  @!P1 IMAD.MOV.U32 R3, RZ, RZ, R26 ;  /* 0x000000ffff039224 */ /* 0x001fe400078e001a */
[----:B----4-:R-:W-:-:S05]  /*2df50*/  @!P1 IMAD.MOV.U32 R2, RZ, RZ, R10 ;  /* 0x000000ffff029224 */ /* 0x010fca00078e000a */
        /* <DEDUP_REMOVED lines=15> */
[----:B------:R-:W3:Y:S04]  /*2e050*/  LDL R4, [R1+0x25a4] ;  /* 0x0025a40001047983 */ /* 0x000ee80000100800 */
[----:B------:R-:W3:Y:S01]  /*2e060*/  LDL R8, [R1+0x257c] ;  /* 0x00257c0001087983 */ /* 0x000ee20000100800 */
[----:B------:R-:W-:-:S03]  /*2e070*/  PRMT R24, RZ, 0x7610, R24 ;  /* 0x00007610ff187816 */ /* 0x000fc60000000018 */
[----:B------:R0:W3:Y:S01]  /*2e080*/  @!P0 LDG.E.U8 R25, desc[UR42][R2.64] ;  /* 0x0000002a02198981 */ /* 0x0000e2000c1e1100 */
[----:B------:R-:W-:Y:S01]  /*2e090*/  PRMT R23, RZ, 0x7610, R23 ;  /* 0x00007610ff177816 */ /* 0x000fe20000000017 */
[----:B0-----:R-:W-:Y:S02]  /*2e0a0*/  @!P1 IMAD.MOV.U32 R3, RZ, RZ, R12 ;  /* 0x000000ffff039224 */ /* 0x001fe400078e000c */
[----:B------:R-:W3:Y:S01]  /*2e0b0*/  LDL R12, [R1+0x2580] ;  /* 0x00258000010c7983 */ /* 0x000ee20000100800 */
[----:B--2---:R-:W-:-:S03]  /*2e0c0*/  @!P1 IMAD.MOV.U32 R2, RZ, RZ, R5 ;  /* 0x000000ffff029224 */ /* 0x004fc600078e0005 */
[----:B------:R-:W2:Y:S04]  /*2e0d0*/  LDL R5, [R1+0x25b8] ;  /* 0x0025b80001057983 */ /* 0x000ea80000100800 */
[----:B------:R0:W2:Y:S02]  /*2e0e0*/  @!P1 LDG.E.U8 R24, desc[UR42][R2.64] ;  /* 0x0000002a02189981 */ /* 0x0000a4000c1e1100 */
[----:B0-----:R-:W-:Y:S02]  /*2e0f0*/  @!P0 IMAD.MOV.U32 R3, RZ, RZ, R7 ;  /* 0x000000ffff038224 */ /* 0x001fe400078e0007 */
[----:B------:R-:W2:Y:S01]  /*2e100*/  LDL R7, [R1+0x258c] ;  /* 0x00258c0001077983 */ /* 0x000ea20000100800 */
[----:B------:R-:W-:-:S03]  /*2e110*/  @!P0 IMAD.MOV.U32 R2, RZ, RZ, R6 ;  /* 0x000000ffff028224 */ /* 0x000fc600078e0006 */
[----:B------:R-:W2:Y:S04]  /*2e120*/  LDL R6, [R1+0x25b4] ;  /* 0x0025b40001067983 */ /* 0x000ea80000100800 */
[----:B------:R0:W2:Y:S02]  /*2e130*/  @!P0 LDG.E.U8 R23, desc[UR42][R2.64] ;  /* 0x0000002a02178981 */ /* 0x0000a4000c1e1100 */
[----:B0-----:R-:W-:Y:S02]  /*2e140*/  @!P1 IMAD.MOV.U32 R2, RZ, RZ, R10 ;  /* 0x000000ffff029224 */ /* 0x001fe400078e000a */
[----:B----4-:R-:W-:Y:S01]  /*2e150*/  @!P1 IMAD.MOV.U32 R3, RZ, RZ, R11 ;  /* 0x000000ffff039224 */ /* 0x010fe200078e000b */
[----:B------:R-:W4:Y:S04]  /*2e160*/  LDL R10, [R1+0x25c8] ;  /* 0x0025c800010a7983 */ /* 0x000f280000100800 */
[----:B------:R-:W4:Y:S01]  /*2e170*/  LDL R11, [R1+0x2590] ;  /* 0x00259000010b7983 */ /* 0x000f220000100800 */
[----:B------:R-:W-:-:S02]  /*2e180*/  PRMT R22, RZ, 0x7610, R22 ;  /* 0x00007610ff167816 */ /* 0x000fc40000000016 */
[----:B------:R-:W-:-:S04]  /*2e190*/  PRMT R21, RZ, 0x7610, R21 ;  /* 0x00007610ff157816 */ /* 0x000fc80000000015 */
[----:B------:R3:W4:Y:S01]  /*2e1a0*/  @!P1 LDG.E.U8 R22, desc[UR42][R2.64] ;  /* 0x0000002a02169981 */ /* 0x000722000c1e1100 */
[----:B------:R-:W-:Y:S01]  /*2e1b0*/  PRMT R20, RZ, 0x7610, R20 ;  /* 0x00007610ff147816 */ /* 0x000fe20000000014 */
[----:B---3--:R-:W-:Y:S02]  /*2e1c0*/  @!P0 IMAD.MOV.U32 R2, RZ, RZ, R4 ;  /* 0x000000ffff028224 */ /* 0x008fe400078e0004 */
[----:B------:R-:W-:Y:S01]  /*2e1d0*/  @!P0 IMAD.MOV.U32 R3, RZ, RZ, R8 ;  /* 0x000000ffff038224 */ /* 0x000fe200078e0008 */
[----:B------:R-:W3:Y:S04]  /*2e1e0*/  LDL R4, [R1+0x25c4] ;  /* 0x0025c40001047983 */ /* 0x000ee80000100800 */
[----:B------:R-:W3:Y:S04]  /*2e1f0*/  LDL R8, [R1+0x259c] ;  /* 0x00259c0001087983 */ /* 0x000ee80000100800 */
[----:B------:R0:W3:Y:S01]  /*2e200*/  @!P0 LDG.E.U8 R21, desc[UR42][R2.64] ;  /* 0x0000002a02158981 */ /* 0x0000e2000c1e1100 */
[----:B------:R-:W-:Y:S01]  /*2e210*/  PRMT R19, RZ, 0x7610, R19 ;  /* 0x00007610ff137816 */ /* 0x000fe20000000013 */
[----:B0-----:R-:W-:-:S02]  /*2e220*/  @!P1 IMAD.MOV.U32 R3, RZ, RZ, R12 ;  /* 0x000000ffff039224 */ /* 0x001fc400078e000c */
[----:B------:R-:W3:Y:S01]  /*2e230*/  LDL R12, [R1+0x25a0] ;  /* 0x0025a000010c7983 */ /* 0x000ee20000100800 */
[----:B--2---:R-:W-:-:S03]  /*2e240*/  @!P1 IMAD.MOV.U32 R2, RZ, RZ, R5 ;  /* 0x000000ffff029224 */ /* 0x004fc600078e0005 */
[----:B------:R-:W2:Y:S04]  /*2e250*/  LDL R5, [R1+0x25d8] ;  /* 0x0025d80001057983 */ /* 0x000ea80000100800 */
[----:B------:R0:W2:Y:S02]  /*2e260*/  @!P1 LDG.E.U8 R20, desc[UR42][R2.64] ;  /* 0x0000002a02149981 */ /* 0x0000a4000c1e1100 */
[----:B0-----:R-:W-:Y:S02]  /*2e270*/  @!P0 IMAD.MOV.U32 R3, RZ, RZ, R7 ;  /* 0x000000ffff038224 */ /* 0x001fe400078e0007 */
[----:B------:R-:W-:Y:S01]  /*2e280*/  @!P0 IMAD.MOV.U32 R2, RZ, RZ, R6 ;  /* 0x000000ffff028224 */ /* 0x000fe200078e0006 */
[----:B------:R-:W2:Y:S04]  /*2e290*/  LDL R7, [R1+0x25ac] ;  /* 0x0025ac0001077983 */ /* 0x000ea80000100800 */
[----:B------:R-:W2:Y:S04]  /*2e2a0*/  LDL R6, [R1+0x25d4] ;  /* 0x0025d40001067983 */ /* 0x000ea80000100800 */
[----:B------:R4:W2:Y:S04]  /*2e2b0*/  @!P0 LDG.E.U8 R19, desc[UR42][R2.64] ;  /* 0x0000002a02138981 */ /* 0x0008a8000c1e1100 */
[----:B------:R-:W-:Y:S01]  /*2e2c0*/  STL [R1+0x34], R25 ;  /* 0x0000341901007387 */ /* 0x000fe20000100800 */
[----:B----4-:R-:W-:-:S02]  /*2e2d0*/  @!P1 IMAD.MOV.U32 R2, RZ, RZ, R10 ;  /* 0x000000ffff029224 */ /* 0x010fc400078e000a */
[----:B------:R-:W-:Y:S01]  /*2e2e0*/  @!P1 IMAD.MOV.U32 R3, RZ, RZ, R11 ;  /* 0x000000ffff039224 */ /* 0x000fe200078e000b */
[----:B------:R-:W4:Y:S04]  /*2e2f0*/  LDL R10, [R1+0x25e8] ;  /* 0x0025e800010a7983 */ /* 0x000f280000100800 */
[----:B------:R-:W4:Y:S01]  /*2e300*/  LDL R11, [R1+0x25b0] ;  /* 0x0025b000010b7983 */ /* 0x000f220000100800 */
[----:B------:R-:W-:Y:S02]  /*2e310*/  PRMT R18, RZ, 0x7610, R18 ;  /* 0x00007610ff127816 */ /* 0x000fe40000000012 */
[----:B------:R-:W-:-:S04]  /*2e320*/  PRMT R17, RZ, 0x7610, R17 ;  /* 0x00007610ff117816 */ /* 0x000fc80000000011 */
[----:B------:R3:W4:Y:S01]  /*2e330*/  @!P1 LDG.E.U8 R18, desc[UR42][R2.64] ;  /* 0x0000002a02129981 */ /* 0x000722000c1e1100 */
[----:B------:R-:W-:Y:S01]  /*2e340*/  PRMT R16, RZ, 0x7610, R16 ;  /* 0x00007610ff107816 */ /* 0x000fe20000000010 */
[----:B---3--:R-:W-:Y:S02]  /*2e350*/  @!P0 IMAD.MOV.U32 R2, RZ, RZ, R4 ;  /* 0x000000ffff028224 */ /* 0x008fe400078e0004 */
[----:B------:R-:W-:-:S05]  /*2e360*/  @!P0 IMAD.MOV.U32 R3, RZ, RZ, R8 ;  /* 0x000000ffff038224 */ /* 0x000fca00078e0008 */
[----:B------:R0:W3:Y:S01]  /*2e370*/  @!P0 LDG.E.U8 R17, desc[UR42][R2.64] ;  /* 0x0000002a02118981 */ /* 0x0000e2000c1e1100 */
[----:B------:R-:W-:Y:S01]  /*2e380*/  PRMT R15, RZ, 0x7610, R15 ;  /* 0x00007610ff0f7816 */ /* 0x000fe2000000000f */
[----:B0-----:R-:W-:Y:S01]  /*2e390*/  @!P1 IMAD.MOV.U32 R3, RZ, RZ, R12 ;  /* 0x000000ffff039224 */ /* 0x001fe200078e000c */
[----:B------:R-:W-:Y:S01]  /*2e3a0*/  PRMT R9, RZ, 0x7610, R9 ;  /* 0x00007610ff097816 */ /* 0x000fe20000000009 */
[----:B------:R-:W-:Y:S04]  /*2e3b0*/  STL [R1+0x30], R24 ;  /* 0x0000301801007387 */ /* 0x000fe80000100800 */
[----:B------:R-:W3:Y:S04]  /*2e3c0*/  LDL R8, [R1+0x25bc] ;  /* 0x0025bc0001087983 */ /* 0x000ee80000100800 */
[----:B------:R-:W3:Y:S01]  /*2e3d0*/  LDL R4, [R1+0x25e4] ;  /* 0x0025e40001047983 */ /* 0x000ee20000100800 */
[----:B--2---:R-:W-:-:S05]  /*2e3e0*/  @!P1 IMAD.MOV.U32 R2, RZ, RZ, R5 ;  /* 0x000000ffff029224 */ /* 0x004fca00078e0005 */
[----:B------:R0:W2:Y:S02]  /*2e3f0*/  @!P1 LDG.E.U8 R16, desc[UR42][R2.64] ;  /* 0x0000002a02109981 */ /* 0x0000a4000c1e1100 */
[----:B0-----:R-:W-:Y:S02]  /*2e400*/  @!P0 IMAD.MOV.U32 R2, RZ, RZ, R6 ;  /* 0x000000ffff028224 */ /* 0x001fe400078e0006 */
[----:B------:R-:W-:-:S05]  /*2e410*/  @!P0 IMAD.MOV.U32 R3, RZ, RZ, R7 ;  /* 0x000000ffff038224 */ /* 0x000fca00078e0007 */
[----:B------:R4:W2:Y:S02]  /*2e420*/  @!P0 LDG.E.U8 R15, desc[UR42][R2.64] ;  /* 0x0000002a020f8981 */ /* 0x0008a4000c1e1100 */
[----:B----4-:R-:W-:Y:S02]  /*2e430*/  @!P1 IMAD.MOV.U32 R2, RZ, RZ, R10 ;  /* 0x000000ffff029224 */ /* 0x010fe400078e000a */
[----:B------:R-:W-:-:S05]  /*2e440*/  @!P1 IMAD.MOV.U32 R3, RZ, RZ, R11 ;  /* 0x000000ffff039224 */ /* 0x000fca00078e000b */
[----:B------:R3:W4:Y:S04]  /*2e450*/  @!P1 LDG.E.U8 R9, desc[UR42][R2.64] ;  /* 0x0000002a02099981 */ /* 0x000728000c1e1100 */
[----:B------:R-:W-:Y:S04]  /*2e460*/  STL [R1+0x2c], R23 ;  /* 0x00002c1701007387 */ /* 0x000fe80000100800 */
[----:B------:R-:W2:Y:S04]  /*2e470*/  LDL R12, [R1+0x25c0] ;  /* 0x0025c000010c7983 */ /* 0x000ea80000100800 */
[----:B------:R-:W2:Y:S04]  /*2e480*/  LDL R5, [R1+0x25f8] ;  /* 0x0025f80001057983 */ /* 0x000ea80000100800 */
[----:B------:R-:W-:Y:S04]  /*2e490*/  STL [R1+0x28], R22 ;  /* 0x0000281601007387 */ /* 0x000fe80000100800 */
[----:B------:R-:W2:Y:S04]  /*2e4a0*/  LDL R7, [R1+0x25cc] ;  /* 0x0025cc0001077983 */ /* 0x000ea80000100800 */
[----:B------:R-:W2:Y:S04]  /*2e4b0*/  LDL R6, [R1+0x25f4] ;  /* 0x0025f40001067983 */ /* 0x000ea80000100800 */
[----:B------:R-:W-:Y:S04]  /*2e4c0*/  STL [R1+0x24], R21 ;  /* 0x0000241501007387 */ /* 0x000fe80000100800 */
[----:B------:R-:W2:Y:S04]  /*2e4d0*/  LDL R11, [R1+0x25d0] ;  /* 0x0025d000010b7983 */ /* 0x000ea80000100800 */
[----:B------:R-:W2:Y:S04]  /*2e4e0*/  LDL R10, [R1+0x2608] ;  /* 0x00260800010a7983 */ /* 0x000ea80000100800 */
[----:B------:R-:W-:Y:S01]  /*2e4f0*/  STL [R1+0x20], R20 ;  /* 0x0000201401007387 */ /* 0x000fe20000100800 */
[----:B------:R-:W-:Y:S01]  /*2e500*/  PRMT R13, RZ, 0x7610, R13 ;  /* 0x00007610ff0d7816 */ /* 0x000fe2000000000d */
[----:B---3--:R-:W-:-:S02]  /*2e510*/  @!P0 IMAD.MOV.U32 R3, RZ, RZ, R8 ;  /* 0x000000ffff038224 */ /* 0x008fc400078e0008 */
[----:B------:R-:W-:-:S05]  /*2e520*/  @!P0 IMAD.MOV.U32 R2, RZ, RZ, R4 ;  /* 0x000000ffff028224 */ /* 0x000fca00078e0004 */
[----:B------:R2:W3:Y:S04]  /*2e530*/  @!P0 LDG.E.U8 R13, desc[UR42][R2.64] ;  /* 0x0000002a020d8981 */ /* 0x0004e8000c1e1100 */
[----:B----4-:R0:W-:Y:S04]  /*2e540*/  STL [R1+0x8], R9 ;  /* 0x0000080901007387 */ /* 0x0101e80000100800 */
[----:B------:R-:W4:Y:S01]  /*2e550*/  LDL R8, [R1+0x2604] ;  /* 0x0026040001087983 */ /* 0x000f220000100800 */
[----:B------:R-:W-:Y:S01]  /*2e560*/  PRMT R14, RZ, 0x7610, R14 ;  /* 0x00007610ff0e7816 */ /* 0x000fe2000000000e */
[----:B--2---:R-:W-:-:S02]  /*2e570*/  @!P1 IMAD.MOV.U32 R2, RZ, RZ, R5 ;  /* 0x000000ffff029224 */ /* 0x004fc400078e0005 */
[----:B------:R-:W-:Y:S01]  /*2e580*/  @!P1 IMAD.MOV.U32 R3, RZ, RZ, R12 ;  /* 0x000000ffff039224 */ /* 0x000fe200078e000c */
[----:B------:R-:W-:Y:S02]  /*2e590*/  PRMT R61, RZ, 0x7610, R61 ;  /* 0x00007610ff3d7816 */ /* 0x000fe4000000003d */
[----:B------:R-:W-:Y:S02]  /*2e5a0*/  PRMT R60, RZ, 0x7610, R60 ;  /* 0x00007610ff3c7816 */ /* 0x000fe4000000003c */
[----:B------:R-:W-:Y:S01]  /*2e5b0*/  PRMT R59, RZ, 0x7610, R59 ;  /* 0x00007610ff3b7816 */ /* 0x000fe2000000003b */
[----:B------:R-:W2:Y:S04]  /*2e5c0*/  LDL R4, [R1+0x2618] ;  /* 0x0026180001047983 */ /* 0x000ea80000100800 */
[----:B0-----:R-:W2:Y:S04]  /*2e5d0*/  LDL R9, [R1+0x25dc] ;  /* 0x0025dc0001097983 */ /* 0x001ea80000100800 */
[----:B------:R0:W2:Y:S02]  /*2e5e0*/  @!P1 LDG.E.U8 R14, desc[UR42][R2.64] ;  /* 0x0000002a020e9981 */ /* 0x0000a4000c1e1100 */
[----:B0-----:R-:W-:-:S02]  /*2e5f0*/  @!P0 IMAD.MOV.U32 R2, RZ, RZ, R6 ;  /* 0x000000ffff028224 */ /* 0x001fc400078e0006 */
[----:B------:R-:W-:-:S05]  /*2e600*/  @!P0 IMAD.MOV.U32 R3, RZ, RZ, R7 ;  /* 0x000000ffff038224 */ /* 0x000fca00078e0007 */
[----:B------:R0:W2:Y:S02]  /*2e610*/  @!P0 LDG.E.U8 R61, desc[UR42][R2.64] ;  /* 0x0000002a023d8981 */ /* 0x0000a4000c1e1100 */
[----:B0-----:R-:W-:Y:S02]  /*2e620*/  @!P1 IMAD.MOV.U32 R2, RZ, RZ, R10 ;  /* 0x000000ffff029224 */ /* 0x001fe400078e000a */
[----:B------:R-:W-:-:S05]  /*2e630*/  @!P1 IMAD.MOV.U32 R3, RZ, RZ, R11 ;  /* 0x000000ffff039224 */ /* 0x000fca00078e000b */
[----:B------:R4:W2:Y:S04]  /*2e640*/  @!P1 LDG.E.U8 R60, desc[UR42][R2.64] ;  /* 0x0000002a023c9981 */ /* 0x0008a8000c1e1100 */
[----:B------:R-:W-:Y:S04]  /*2e650*/  STL [R1+0x1c], R19 ;  /* 0x00001c1301007387 */ /* 0x000fe80000100800 */
[----:B------:R-:W2:Y:S04]  /*2e660*/  LDL R5, [R1+0x25e0] ;  /* 0x0025e00001057983 */ /* 0x000ea80000100800 */
[----:B---3--:R0:W-:Y:S04]  /*2e670*/  STL [R1+0x4], R13 ;  /* 0x0000040d01007387 */ /* 0x0081e80000100800 */
[----:B------:R-:W-:Y:S04]  /*2e680*/  STL [R1+0x18], R18 ;  /* 0x0000181201007387 */ /* 0x000fe80000100800 */
[----:B------:R-:W3:Y:S04]  /*2e690*/  LDL R12, [R1+0x2614] ;  /* 0x00261400010c7983 */ /* 0x000ee80000100800 */
[----:B0-----:R-:W3:Y:S01]  /*2e6a0*/  LDL R13, [R1+0x25ec] ;  /* 0x0025ec00010d7983 */ /* 0x001ee20000100800 */
[----:B----4-:R-:W-:-:S02]  /*2e6b0*/  @!P0 IMAD.MOV.U32 R2, RZ, RZ, R8 ;  /* 0x000000ffff028224 */ /* 0x010fc400078e0008 */
[----:B--2---:R-:W-:-:S05]  /*2e6c0*/  @!P0 IMAD.MOV.U32 R3, RZ, RZ, R9 ;  /* 0x000000ffff038224 */ /* 0x004fca00078e0009 */
[----:B------:R0:W2:Y:S04]  /*2e6d0*/  @!P0 LDG.E.U8 R59, desc[UR42][R2.64] ;  /* 0x0000002a023b8981 */ /* 0x0000a8000c1e1100 */
[----:B------:R-:W-:Y:S04]  /*2e6e0*/  STL [R1+0x14], R17 ;  /* 0x0000141101007387 */ /* 0x000fe80000100800 */
[----:B------:R-:W4:Y:S04]  /*2e6f0*/  LDL R7, [R1+0x25f0] ;  /* 0x0025f00001077983 */ /* 0x000f280000100800 */
[----:B------:R-:W4:Y:S04]  /*2e700*/  LDL R6, [R1+0x2628] ;  /* 0x0026280001067983 */ /* 0x000f280000100800 */
[----:B------:R-:W-:Y:S04]  /*2e710*/  STL [R1+0x3328], R61 ;  /* 0x0033283d01007387 */ /* 0x000fe80000100800 */
[----:B------:R-:W-:Y:S04]  /*2e720*/  STL [R1+0x10], R16 ;  /* 0x0000101001007387 */ /* 0x000fe80000100800 */
[----:B------:R1:W-:Y:S04]  /*2e730*/  STL [R1+0xc], R15 ;  /* 0x00000c0f01007387 */ /* 0x0003e80000100800 */
[----:B-1----:R-:W4:Y:S04]  /*2e740*/  LDL R15, [R1+0x25fc] ;  /* 0x0025fc00010f7983 */ /* 0x002f280000100800 */
[----:B------:R1:W-:Y:S04]  /*2e750*/  STL [R1], R14 ;  /* 0x0000000e01007387 */ /* 0x0003e80000100800 */
[----:B-1----:R-:W4:Y:S04]  /*2e760*/  LDL R14, [R1+0x2624] ;  /* 0x00262400010e7983 */ /* 0x002f280000100800 */
[----:B------:R-:W-:Y:S04]  /*2e770*/  STL [R1+0x332c], R60 ;  /* 0x00332c3c01007387 */ /* 0x000fe80000100800 */
[----:B------:R-:W4:Y:S04]  /*2e780*/  LDL R9, [R1+0x2600] ;  /* 0x0026000001097983 */ /* 0x000f280000100800 */
[----:B------:R-:W4:Y:S01]  /*2e790*/  LDL R8, [R1+0x2638] ;  /* 0x0026380001087983 */ /* 0x000f220000100800 */
[----:B------:R-:W-:-:S03]  /*2e7a0*/  PRMT R58, RZ, 0x7610, R58 ;  /* 0x00007610ff3a7816 */ /* 0x000fc6000000003a */
[----:B------:R-:W4:Y:S01]  /*2e7b0*/  LDL R10, [R1+0x2634] ;  /* 0x00263400010a7983 */ /* 0x000f220000100800 */
[----:B0-----:R-:W-:Y:S02]  /*2e7c0*/  @!P1 IMAD.MOV.U32 R2, RZ, RZ, R4 ;  /* 0x000000ffff029224 */ /* 0x001fe400078e0004 */
[----:B------:R-:W-:Y:S01]  /*2e7d0*/  @!P1 IMAD.MOV.U32 R3, RZ, RZ, R5 ;  /* 0x000000ffff039224 */ /* 0x000fe200078e0005 */
[----:B------:R-:W-:-:S04]  /*2e7e0*/  PRMT R54, RZ, 0x7610, R54 ;  /* 0x00007610ff367816 */ /* 0x000fc80000000036 */
[----:B------:R3:W4:Y:S02]  /*2e7f0*/  @!P1 LDG.E.U8 R58, desc[UR42][R2.64] ;  /* 0x0000002a023a9981 */ /* 0x000724000c1e1100 */
[----:B---3--:R-:W-:Y:S02]  /*2e800*/  @!P0 IMAD.MOV.U32 R2, RZ, RZ, R12 ;  /* 0x000000ffff028224 */ /* 0x008fe400078e000c */
[----:B------:R-:W-:-:S05]  /*2e810*/  @!P0 IMAD.MOV.U32 R3, RZ, RZ, R13 ;  /* 0x000000ffff038224 */ /* 0x000fca00078e000d */
[----:B------:R4:W3:Y:S04]  /*2e820*/  @!P0 LDG.E.U8 R54, desc[UR42][R2.64] ;  /* 0x0000002a02368981 */ /* 0x0008e8000c1e1100 */
[----:B--2---:R-:W-:Y:S04]  /*2e830*/  STL [R1+0x3330], R59 ;  /* 0x0033303b01007387 */ /* 0x004fe80000100800 */
[----:B------:R-:W2:Y:S04]  /*2e840*/  LDL R11, [R1+0x260c] ;  /* 0x00260c00010b7983 */ /* 0x000ea80000100800 */
[----:B------:R-:W2:Y:S04]  /*2e850*/  LDL R5, [R1+0x2610] ;  /* 0x0026100001057983 */ /* 0x000ea80000100800 */
[----:B------:R-:W2:Y:S01]  /*2e860*/  LDL R4, [R1+0x2648] ;  /* 0x0026480001047983 */ /* 0x000ea20000100800 */
[----:B------:R-:W-:Y:S01]  /*2e870*/  PRMT R52, RZ, 0x7610, R52 ;  /* 0x00007610ff347816 */ /* 0x000fe20000000034 */
[----:B----4-:R-:W-:-:S02]  /*2e880*/  @!P1 IMAD.MOV.U32 R2, RZ, RZ, R6 ;  /* 0x000000ffff029224 */ /* 0x010fc400078e0006 */
[----:B------:R-:W-:Y:S01]  /*2e890*/  @!P1 IMAD.MOV.U32 R3, RZ, RZ, R7 ;  /* 0x000000ffff039224 */ /* 0x000fe200078e0007 */
[----:B------:R-:W-:-:S04]  /*2e8a0*/  PRMT R50, RZ, 0x7610, R50 ;  /* 0x00007610ff327816 */ /* 0x000fc80000000032 */
[----:B------:R0:W4:Y:S01]  /*2e8b0*/  @!P1 LDG.E.U8 R52, desc[UR42][R2.64] ;  /* 0x0000002a02349981 */ /* 0x000122000c1e1100 */
[----:B------:R-:W-:Y:S01]  /*2e8c0*/  PRMT R48, RZ, 0x7610, R48 ;  /* 0x00007610ff307816 */ /* 0x000fe20000000030 */
[----:B0-----:R-:W-:Y:S02]  /*2e8d0*/  @!P0 IMAD.MOV.U32 R3, RZ, RZ, R15 ;  /* 0x000000ffff038224 */ /* 0x001fe400078e000f */
[----:B------:R-:W-:-:S05]  /*2e8e0*/  @!P0 IMAD.MOV.U32 R2, RZ, RZ, R14 ;  /* 0x000000ffff028224 */ /* 0x000fca00078e000e */
[----:B------:R0:W4:Y:S01]  /*2e8f0*/  @!P0 LDG.E.U8 R50, desc[UR42][R2.64] ;  /* 0x0000002a02328981 */ /* 0x000122000c1e1100 */
[----:B------:R-:W-:Y:S01]  /*2e900*/  PRMT R46, RZ, 0x7610, R46 ;  /* 0x00007610ff2e7816 */ /* 0x000fe2000000002e */
[----:B0-----:R-:W-:Y:S02]  /*2e910*/  @!P1 IMAD.MOV.U32 R2, RZ, RZ, R8 ;  /* 0x000000ffff029224 */ /* 0x001fe400078e0008 */
[----:B------:R-:W-:-:S05]  /*2e920*/  @!P1 IMAD.MOV.U32 R3, RZ, RZ, R9 ;  /* 0x000000ffff039224 */ /* 0x000fca00078e0009 */
[----:B------:R0:W4:Y:S04]  /*2e930*/  @!P1 LDG.E.U8 R48, desc[UR42][R2.64] ;  /* 0x0000002a02309981 */ /* 0x000128000c1e1100 */
[----:B------:R-:W-:Y:S04]  /*2e940*/  STL [R1+0x3334], R58 ;  /* 0x0033343a01007387 */ /* 0x000fe80000100800 */
[----:B------:R-:W4:Y:S04]  /*2e950*/  LDL R13, [R1+0x261c] ;  /* 0x00261c00010d7983 */ /* 0x000f280000100800 */
[----:B------:R-:W4:Y:S01]  /*2e960*/  LDL R12, [R1+0x2644] ;  /* 0x00264400010c7983 */ /* 0x000f220000100800 */
[----:B0-----:R-:W-:-:S03]  /*2e970*/  @!P0 IMAD.MOV.U32 R2, RZ, RZ, R10 ;  /* 0x000000ffff028224 */ /* 0x001fc600078e000a */
[----:B---3--:R-:W-:Y:S04]  /*2e980*/  STL [R1+0x3338], R54 ;  /* 0x0033383601007387 */ /* 0x008fe80000100800 */
[----:B------:R-:W3:Y:S04]  /*2e990*/  LDL R7, [R1+0x2620] ;  /* 0x0026200001077983 */ /* 0x000ee80000100800 */
[----:B------:R-:W3:Y:S01]  /*2e9a0*/  LDL R6, [R1+0x2658] ;  /* 0x0026580001067983 */ /* 0x000ee20000100800 */
[----:B------:R-:W-:Y:S01]  /*2e9b0*/  PRMT R44, RZ, 0x7610, R44 ;  /* 0x00007610ff2c7816 */ /* 0x000fe2000000002c */
[----:B--2---:R-:W-:-:S05]  /*2e9c0*/  @!P0 IMAD.MOV.U32 R3, RZ, RZ, R11 ;  /* 0x000000ffff038224 */ /* 0x004fca00078e000b */
[----:B------:R0:W2:Y:S02]  /*2e9d0*/  @!P0 LDG.E.U8 R46, desc[UR42][R2.64] ;  /* 0x0000002a022e8981 */ /* 0x0000a4000c1e1100 */
[----:B0-----:R-:W-:Y:S02]  /*2e9e0*/  @!P1 IMAD.MOV.U32 R2, RZ, RZ, R4 ;  /* 0x000000ffff029224 */ /* 0x001fe400078e0004 */
[----:B------:R-:W-:-:S05]  /*2e9f0*/  @!P1 IMAD.MOV.U32 R3, RZ, RZ, R5 ;  /* 0x000000ffff039224 */ /* 0x000fca00078e0005 */
[----:B------:R0:W2:Y:S04]  /*2ea00*/  @!P1 LDG.E.U8 R44, desc[UR42][R2.64] ;  /* 0x0000002a022c9981 */ /* 0x0000a8000c1e1100 */
[----:B----4-:R-:W-:Y:S04]  /*2ea10*/  STL [R1+0x333c], R52 ;  /* 0x00333c3401007387 */ /* 0x010fe80000100800 */
[----:B------:R-:W4:Y:S04]  /*2ea20*/  LDL R15, [R1+0x262c] ;  /* 0x00262c00010f7983 */ /* 0x000f280000100800 */
[----:B------:R-:W4:Y:S01]  /*2ea30*/  LDL R14, [R1+0x2654] ;  /* 0x00265400010e7983 */ /* 0x000f220000100800 */
[----:B------:R-:W-:-:S03]  /*2ea40*/  PRMT R42, RZ, 0x7610, R42 ;  /* 0x00007610ff2a7816 */ /* 0x000fc6000000002a */
[----:B------:R-:W-:Y:S04]  /*2ea50*/  STL [R1+0x3340], R50 ;  /* 0x0033403201007387 */ /* 0x000fe80000100800 */
[----:B------:R-:W4:Y:S04]  /*2ea60*/  LDL R9, [R1+0x2630] ;  /* 0x0026300001097983 */ /* 0x000f280000100800 */
[----:B------:R-:W4:Y:S01]  /*2ea70*/  LDL R8, [R1+0x2668] ;  /* 0x0026680001087983 */ /* 0x000f220000100800 */
[----:B------:R-:W-:-:S03]  /*2ea80*/  PRMT R40, RZ, 0x7610, R40 ;  /* 0x00007610ff287816 */ /* 0x000fc60000000028 */
[----:B------:R-:W-:Y:S04]  /*2ea90*/  STL [R1+0x3344], R48 ;  /* 0x0033443001007387 */ /* 0x000fe80000100800 */
[----:B------:R-:W4:Y:S04]  /*2eaa0*/  LDL R11, [R1+0x263c] ;  /* 0x00263c00010b7983 */ /* 0x000f280000100800 */
[----:B------:R-:W4:Y:S01]  /*2eab0*/  LDL R10, [R1+0x2664] ;  /* 0x00266400010a7983 */ /* 0x000f220000100800 */
[----:B0-----:R-:W-:Y:S02]  /*2eac0*/  @!P0 IMAD.MOV.U32 R2, RZ, RZ, R12 ;  /* 0x000000ffff028224 */ /* 0x001fe400078e000c */
[----:B------:R-:W-:-:S05]  /*2ead0*/  @!P0 IMAD.MOV.U32 R3, RZ, RZ, R13 ;  /* 0x000000ffff038224 */ /* 0x000fca00078e000d */
[----:B------:R3:W4:Y:S02]  /*2eae0*/  @!P0 LDG.E.U8 R42, desc[UR42][R2.64] ;  /* 0x0000002a022a8981 */ /* 0x000724000c1e1100 */
[----:B---3--:R-:W-:Y:S02]  /*2eaf0*/  @!P1 IMAD.MOV.U32 R2, RZ, RZ, R6 ;  /* 0x000000ffff029224 */ /* 0x008fe400078e0006 */
[----:B------:R-:W-:-:S05]  /*2eb00*/  @!P1 IMAD.MOV.U32 R3, RZ, RZ, R7 ;  /* 0x000000ffff039224 */ /* 0x000fca00078e0007 */
[----:B------:R4:W3:Y:S04]  /*2eb10*/  @!P1 LDG.E.U8 R40, desc[UR42][R2.64] ;  /* 0x0000002a02289981 */ /* 0x0008e8000c1e1100 */
[----:B--2---:R-:W-:Y:S04]  /*2eb20*/  STL [R1+0x3348], R46 ;  /* 0x0033482e01007387 */ /* 0x004fe80000100800 */
[----:B------:R-:W2:Y:S04]  /*2eb30*/  LDL R5, [R1+0x2640] ;  /* 0x0026400001057983 */ /* 0x000ea80000100800 */
[----:B------:R-:W2:Y:S04]  /*2eb40*/  LDL R4, [R1+0x2678] ;  /* 0x0026780001047983 */ /* 0x000ea80000100800 */
[----:B------:R-:W-:Y:S04]  /*2eb50*/  STL [R1+0x334c], R44 ;  /* 0x00334c2c01007387 */ /* 0x000fe80000100800 */
[----:B------:R-:W2:Y:S04]  /*2eb60*/  LDL R13, [R1+0x264c] ;  /* 0x00264c00010d7983 */ /* 0x000ea80000100800 */
[----:B------:R-:W2:Y:S01]  /*2eb70*/  LDL R12, [R1+0x2674] ;  /* 0x00267400010c7983 */ /* 0x000ea20000100800 */
[----:B------:R-:W-:Y:S01]  /*2eb80*/  PRMT R38, RZ, 0x7610, R38 ;  /* 0x00007610ff267816 */ /* 0x000fe20000000026 */
[----:B----4-:R-:W-:-:S02]  /*2eb90*/  @!P0 IMAD.MOV.U32 R2, RZ, RZ, R14 ;  /* 0x000000ffff028224 */ /* 0x010fc400078e000e */
[----:B------:R-:W-:Y:S01]  /*2eba0*/  @!P0 IMAD.MOV.U32 R3, RZ, RZ, R15 ;  /* 0x000000ffff038224 */ /* 0x000fe200078e000f */
[----:B------:R-:W-:-:S04]  /*2ebb0*/  PRMT R36, RZ, 0x7610, R36 ;  /* 0x00007610ff247816 */ /* 0x000fc80000000024 */
[----:B------:R0:W4:Y:S01]  /*2ebc0*/  @!P0 LDG.E.U8 R38, desc[UR42][R2.64] ;  /* 0x0000002a02268981 */ /* 0x000122000c1e1100 */
[----:B------:R-:W-:Y:S02]  /*2ebd0*/  PRMT R34, RZ, 0x7610, R34 ;  /* 0x00007610ff227816 */ /* 0x000fe40000000022 */
[----:B------:R-:W-:Y:S01]  /*2ebe0*/  PRMT R32, RZ, 0x7610, R32 ;  /* 0x00007610ff207816 */ /* 0x000fe20000000020 */
[----:B0-----:R-:W-:Y:S02]  /*2ebf0*/  @!P1 IMAD.MOV.U32 R2, RZ, RZ, R8 ;  /* 0x000000ffff029224 */ /* 0x001fe400078e0008 */
[----:B------:R-:W-:-:S05]  /*2ec00*/  @!P1 IMAD.MOV.U32 R3, RZ, RZ, R9 ;  /* 0x000000ffff039224 */ /* 0x000fca00078e0009 */
[----:B------:R0:W4:Y:S02]  /*2ec10*/  @!P1 LDG.E.U8 R36, desc[UR42][R2.64] ;  /* 0x0000002a02249981 */ /* 0x000124000c1e1100 */
[----:B0-----:R-:W-:Y:S02]  /*2ec20*/  @!P0 IMAD.MOV.U32 R2, RZ, RZ, R10 ;  /* 0x000000ffff028224 */ /* 0x001fe400078e000a */
[----:B------:R-:W-:-:S05]  /*2ec30*/  @!P0 IMAD.MOV.U32 R3, RZ, RZ, R11 ;  /* 0x000000ffff038224 */ /* 0x000fca00078e000b */
[----:B------:R0:W4:Y:S04]  /*2ec40*/  @!P0 LDG.E.U8 R34, desc[UR42][R2.64] ;  /* 0x0000002a02228981 */ /* 0x000128000c1e1100 */
[----:B------:R-:W-:Y:S04]  /*2ec50*/  STL [R1+0x3350], R42 ;  /* 0x0033502a01007387 */ /* 0x000fe80000100800 */
[----:B------:R-:W4:Y:S04]  /*2ec60*/  LDL R7, [R1+0x2650] ;  /* 0x0026500001077983 */ /* 0x000f280000100800 */
[----:B------:R-:W4:Y:S01]  /*2ec70*/  LDL R6, [R1+0x2688] ;  /* 0x0026880001067983 */ /* 0x000f220000100800 */
[----:B0-----:R-:W-:-:S03]  /*2ec80*/  PRMT R2, RZ, 0x7610, R2 ;  /* 0x00007610ff027816 */ /* 0x001fc60000000002 */
[----:B---3--:R-:W-:Y:S04]  /*2ec90*/  STL [R1+0x3354], R40 ;  /* 0x0033542801007387 */ /* 0x008fe80000100800 */
[----:B------:R-:W3:Y:S04]  /*2eca0*/  LDL R15, [R1+0x265c] ;  /* 0x00265c00010f7983 */ /* 0x000ee80000100800 */
[----:B------:R-:W3:Y:S04]  /*2ecb0*/  LDL R14, [R1+0x2684] ;  /* 0x00268400010e7983 */ /* 0x000ee80000100800 */
[----:B--2---:R0:W2:Y:S02]  /*2ecc0*/  @!P1 LDG.E.U8 R32, desc[UR42][R4.64] ;  /* 0x0000002a04209981 */ /* 0x0040a4000c1e1100 */
[----:B0-----:R-:W-:-:S02]  /*2ecd0*/  @!P0 IMAD.MOV.U32 R5, RZ, RZ, R13 ;  /* 0x000000ffff058224 */ /* 0x001fc400078e000d */
        /* <DEDUP_REMOVED lines=9> */
[----:B0-----:R-:W-:-:S03]  /*2ed70*/  PRMT R4, RZ, 0x7610, R4 ;  /* 0x00007610ff047816 */ /* 0x001fc60000000004 */
[----:B------:R-:W-:Y:S04]  /*2ed80*/  STL [R1+0x3360], R34 ;  /* 0x0033602201007387 */ /* 0x000fe80000100800 */
[----:B------:R-:W4:Y:S04]  /*2ed90*/  LDL R11, [R1+0x2670] ;  /* 0x00267000010b7983 */ /* 0x000f280000100800 */
[----:B------:R-:W4:Y:S04]  /*2eda0*/  LDL R10, [R1+0x26a8] ;  /* 0x0026a800010a7983 */ /* 0x000f280000100800 */
[----:B------:R3:W4:Y:S02]  /*2edb0*/  @!P1 LDG.E.U8 R3, desc[UR42][R6.64] ;  /* 0x0000002a06039981 */ /* 0x000724000c1e1100 */
[----:B---3--:R-:W-:-:S02]  /*2edc0*/  @!P0 IMAD.MOV.U32 R7, RZ, RZ, R15 ;  /* 0x000000ffff078224 */ /* 0x008fc400078e000f */
        /* <DEDUP_REMOVED lines=8> */
[----:B------:R-:W-:-:S02]  /*2ee50*/  PRMT R5, RZ, 0x7610, R5 ;  /* 0x00007610ff057816 */ /* 0x000fc40000000005 */
[----:B0-----:R-:W-:Y:S02]  /*2ee60*/  PRMT R6, RZ, 0x7610, R6 ;  /* 0x00007610ff067816 */ /* 0x001fe40000000006 */
[----:B------:R-:W-:Y:S02]  /*2ee70*/  PRMT R7, RZ, 0x7610, R7 ;  /* 0x00007610ff077816 */ /* 0x000fe40000000007 */
[----:B----4-:R0:W4:Y:S02]  /*2ee80*/  @!P1 LDG.E.U8 R5, desc[UR42][R8.64] ;  /* 0x0000002a08059981 */ /* 0x010124000c1e1100 */
[----:B0-----:R-:W-:Y:S02]  /*2ee90*/  @!P0 IMAD.MOV.U32 R9, RZ, RZ, R17 ;  /* 0x000000ffff098224 */ /* 0x001fe400078e0011 */
[----:B------:R-:W-:-:S05]  /*2eea0*/  @!P0 IMAD.MOV.U32 R8, RZ, RZ, R16 ;  /* 0x000000ffff088224 */ /* 0x000fca00078e0010 */
[----:B------:R0:W4:Y:S02]  /*2eeb0*/  @!P0 LDG.E.U8 R6, desc[UR42][R8.64] ;  /* 0x0000002a08068981 */ /* 0x000124000c1e1100 */
[----:B0-----:R-:W-:Y:S02]  /*2eec0*/  PRMT R8, RZ, 0x7610, R8 ;  /* 0x00007610ff087816 */ /* 0x001fe40000000008 */
[----:B------:R2:W4:Y:S04]  /*2eed0*/  @!P1 LDG.E.U8 R7, desc[UR42][R10.64] ;  /* 0x0000002a0a079981 */ /* 0x000528000c1e1100 */
[----:B------:R-:W-:Y:S01]  /*2eee0*/  STL [R1+0x336c], R3 ;  /* 0x00336c0301007387 */ /* 0x000fe20000100800 */
[----:B------:R-:W-:-:S03]  /*2eef0*/  PRMT R9, RZ, 0x7610, R9 ;  /* 0x00007610ff097816 */ /* 0x000fc60000000009 */
[----:B------:R-:W4:Y:S04]  /*2ef00*/  LDL R18, [R1+0x268c] ;  /* 0x00268c0001127983 */ /* 0x000f280000100800 */
[----:B------:R-:W4:Y:S04]  /*2ef10*/  LDL R15, [R1+0x26b4] ;  /* 0x0026b400010f7983 */ /* 0x000f280000100800 */
[----:B---3--:R0:W-:Y:S04]  /*2ef20*/  STL [R1+0x3370], R4 ;  /* 0x0033700401007387 */ /* 0x0081e80000100800 */
[----:B------:R-:W3:Y:S04]  /*2ef30*/  LDL R14, [R1+0x2690] ;  /* 0x00269000010e7983 */ /* 0x000ee80000100800 */
[----:B0-----:R-:W3:Y:S01]  /*2ef40*/  LDL R4, [R1+0x26c8] ;  /* 0x0026c80001047983 */ /* 0x001ee20000100800 */
[----:B--2---:R-:W-:-:S02]  /*2ef50*/  @!P0 IMAD.MOV.U32 R11, RZ, RZ, R20 ;  /* 0x000000ffff0b8224 */ /* 0x004fc400078e0014 */
[----:B------:R-:W-:-:S05]  /*2ef60*/  @!P0 IMAD.MOV.U32 R10, RZ, RZ, R19 ;  /* 0x000000ffff0a8224 */ /* 0x000fca00078e0013 */
[----:B------:R0:W2:Y:S04]  /*2ef70*/  @!P0 LDG.E.U8 R8, desc[UR42][R10.64] ;  /* 0x0000002a0a088981 */ /* 0x0000a8000c1e1100 */
[----:B------:R1:W2:Y:S04]  /*2ef80*/  @!P1 LDG.E.U8 R9, desc[UR42][R12.64] ;  /* 0x0000002a0c099981 */ /* 0x0002a8000c1e1100 */
[----:B----4-:R-:W-:Y:S04]  /*2ef90*/  STL [R1+0x3374], R5 ;  /* 0x0033740501007387 */ /* 0x010fe80000100800 */
[----:B------:R-:W4:Y:S04]  /*2efa0*/  LDL R3, [R1+0x269c] ;  /* 0x00269c0001037983 */ /* 0x000f280000100800 */
[----:B------:R-:W4:Y:S01]  /*2efb0*/  LDL R2, [R1+0x26c4] ;  /* 0x0026c40001027983 */ /* 0x000f220000100800 */
[----:B0-----:R-:W-:-:S02]  /*2efc0*/  PRMT R10, RZ, 0x7610, R10 ;  /* 0x00007610ff0a7816 */ /* 0x001fc4000000000a */
[----:B------:R-:W-:Y:S01]  /*2efd0*/  PRMT R11, RZ, 0x7610, R11 ;  /* 0x00007610ff0b7816 */ /* 0x000fe2000000000b */
[----:B------:R-:W-:Y:S04]  /*2efe0*/  STL [R1+0x3378], R6 ;  /* 0x0033780601007387 */ /* 0x000fe80000100800 */
[----:B------:R-:W4:Y:S04]  /*2eff0*/  LDL R17, [R1+0x26a0] ;  /* 0x0026a00001117983 */ /* 0x000f280000100800 */
[----:B------:R-:W4:Y:S04]  /*2f000*/  LDL R16, [R1+0x26d8] ;  /* 0x0026d80001107983 */ /* 0x000f280000100800 */
[----:B------:R0:W-:Y:S01]  /*2f010*/  STL [R1+0x337c], R7 ;  /* 0x00337c0701007387 */ /* 0x0001e20000100800 */
[----:B-1----:R-:W-:-:S02]  /*2f020*/  @!P0 IMAD.MOV.U32 R13, RZ, RZ, R18 ;  /* 0x000000ffff0d8224 */ /* 0x002fc400078e0012 */
[----:B------:R-:W-:-:S05]  /*2f030*/  @!P0 IMAD.MOV.U32 R12, RZ, RZ, R15 ;  /* 0x000000ffff0c8224 */ /* 0x000fca00078e000f */
[----:B------:R1:W4:Y:S01]  /*2f040*/  @!P0 LDG.E.U8 R10, desc[UR42][R12.64] ;  /* 0x0000002a0c0a8981 */ /* 0x000322000c1e1100 */
[----:B---3--:R-:W-:Y:S02]  /*2f050*/  @!P1 IMAD.MOV.U32 R15, RZ, RZ, R14 ;  /* 0x000000ffff0f9224 */ /* 0x008fe400078e000e */
[----:B------:R-:W-:-:S05]  /*2f060*/  @!P1 IMAD.MOV.U32 R14, RZ, RZ, R4 ;  /* 0x000000ffff0e9224 */ /* 0x000fca00078e0004 */
[----:B------:R4:W3:Y:S04]  /*2f070*/  @!P1 LDG.E.U8 R11, desc[UR42][R14.64] ;  /* 0x0000002a0e0b9981 */ /* 0x0008e8000c1e1100 */
[----:B--2---:R-:W-:Y:S04]  /*2f080*/  STL [R1+0x3380], R8 ;  /* 0x0033800801007387 */ /* 0x004fe80000100800 */
[----:B0-----:R-:W2:Y:S04]  /*2f090*/  LDL R7, [R1+0x26ac] ;  /* 0x0026ac0001077983 */ /* 0x001ea80000100800 */
[----:B------:R-:W2:Y:S04]  /*2f0a0*/  LDL R6, [R1+0x26d4] ;  /* 0x0026d40001067983 */ /* 0x000ea80000100800 */
[----:B------:R-:W-:Y:S04]  /*2f0b0*/  STL [R1+0x3384], R9 ;  /* 0x0033840901007387 */ /* 0x000fe80000100800 */
[----:B------:R-:W2:Y:S04]  /*2f0c0*/  LDL R19, [R1+0x26b0] ;  /* 0x0026b00001137983 */ /* 0x000ea80000100800 */
[----:B------:R-:W2:Y:S01]  /*2f0d0*/  LDL R18, [R1+0x26e8] ;  /* 0x0026e80001127983 */ /* 0x000ea20000100800 */
[----:B-1----:R-:W-:Y:S01]  /*2f0e0*/  PRMT R12, RZ, 0x7610, R12 ;  /* 0x00007610ff0c7816 */ /* 0x002fe2000000000c */
[----:B----4-:R-:W-:-:S02]  /*2f0f0*/  @!P0 IMAD.MOV.U32 R15, RZ, RZ, R3 ;  /* 0x000000ffff0f8224 */ /* 0x010fc400078e0003 */
[----:B------:R-:W-:Y:S01]  /*2f100*/  @!P0 IMAD.MOV.U32 R14, RZ, RZ, R2 ;  /* 0x000000ffff0e8224 */ /* 0x000fe200078e0002 */
[----:B------:R-:W-:-:S04]  /*2f110*/  PRMT R13, RZ, 0x7610, R13 ;  /* 0x00007610ff0d7816 */ /* 0x000fc8000000000d */
[----:B------:R0:W4:Y:S02]  /*2f120*/  @!P0 LDG.E.U8 R12, desc[UR42][R14.64] ;  /* 0x0000002a0e0c8981 */ /* 0x000124000c1e1100 */
[----:B0-----:R-:W-:Y:S02]  /*2f130*/  PRMT R14, RZ, 0x7610, R14 ;  /* 0x00007610ff0e7816 */ /* 0x001fe4000000000e */
[----:B------:R2:W4:Y:S01]  /*2f140*/  @!P1 LDG.E.U8 R13, desc[UR42][R16.64] ;  /* 0x0000002a100d9981 */ /* 0x000522000c1e1100 */
[----:B------:R-:W-:-:S03]  /*2f150*/  PRMT R15, RZ, 0x7610, R15 ;  /* 0x00007610ff0f7816 */ /* 0x000fc6000000000f */
[----:B------:R-:W-:Y:S04]  /*2f160*/  STL [R1+0x3388], R10 ;  /* 0x0033880a01007387 */ /* 0x000fe80000100800 */
[----:B------:R-:W4:Y:S04]  /*2f170*/  LDL R5, [R1+0x26bc] ;  /* 0x0026bc0001057983 */ /* 0x000f280000100800 */
[----:B------:R-:W4:Y:S04]  /*2f180*/  LDL R4, [R1+0x26e4] ;  /* 0x0026e40001047983 */ /* 0x000f280000100800 */
[----:B---3--:R0:W-:Y:S04]  /*2f190*/  STL [R1+0x338c], R11 ;  /* 0x00338c0b01007387 */ /* 0x0081e80000100800 */
[----:B------:R-:W3:Y:S04]  /*2f1a0*/  LDL R21, [R1+0x26c0] ;  /* 0x0026c00001157983 */ /* 0x000ee80000100800 */
[----:B------:R-:W3:Y:S04]  /*2f1b0*/  LDL R20, [R1+0x26f8] ;  /* 0x0026f80001147983 */ /* 0x000ee80000100800 */
[----:B------:R-:W3:Y:S04]  /*2f1c0*/  LDL R3, [R1+0x26cc] ;  /* 0x0026cc0001037983 */ /* 0x000ee80000100800 */
[----:B------:R-:W3:Y:S01]  /*2f1d0*/  LDL R2, [R1+0x26f4] ;  /* 0x0026f40001027983 */ /* 0x000ee20000100800 */
[----:B--2---:R-:W-:-:S02]  /*2f1e0*/  @!P0 IMAD.MOV.U32 R17, RZ, RZ, R7 ;  /* 0x000000ffff118224 */ /* 0x004fc400078e0007 */
[----:B------:R-:W-:-:S05]  /*2f1f0*/  @!P0 IMAD.MOV.U32 R16, RZ, RZ, R6 ;  /* 0x000000ffff108224 */ /* 0x000fca00078e0006 */
[----:B------:R1:W2:Y:S04]  /*2f200*/  @!P0 LDG.E.U8 R14, desc[UR42][R16.64] ;  /* 0x0000002a100e8981 */ /* 0x0002a8000c1e1100 */
[----:B------:R0:W2:Y:S04]  /*2f210*/  @!P1 LDG.E.U8 R15, desc[UR42][R18.64] ;  /* 0x0000002a120f9981 */ /* 0x0000a8000c1e1100 */
[----:B----4-:R-:W-:Y:S04]  /*2f220*/  STL [R1+0x3390], R12 ;  /* 0x0033900c01007387 */ /* 0x010fe80000100800 */
[----:B0-----:R-:W4:Y:S04]  /*2f230*/  LDL R11, [R1+0x26d0] ;  /* 0x0026d000010b7983 */ /* 0x001f280000100800 */
[----:B------:R-:W4:Y:S04]  /*2f240*/  LDL R10, [R1+0x2708] ;  /* 0x00270800010a7983 */ /* 0x000f280000100800 */
[----:B------:R-:W4:Y:S04]  /*2f250*/  LDL R9, [R1+0x26dc] ;  /* 0x0026dc0001097983 */ /* 0x000f280000100800 */
[----:B------:R-:W4:Y:S04]  /*2f260*/  LDL R8, [R1+0x2704] ;  /* 0x0027040001087983 */ /* 0x000f280000100800 */
[----:B------:R0:W-:Y:S04]  /*2f270*/  STL [R1+0x3394], R13 ;  /* 0x0033940d01007387 */ /* 0x0001e80000100800 */
[----:B------:R-:W4:Y:S04]  /*2f280*/  LDL R7, [R1+0x26e0] ;  /* 0x0026e00001077983 */ /* 0x000f280000100800 */
[----:B------:R-:W4:Y:S01]  /*2f290*/  LDL R6, [R1+0x2718] ;  /* 0x0027180001067983 */ /* 0x000f220000100800 */
[----:B-1----:R-:W-:Y:S01]  /*2f2a0*/  PRMT R17, RZ, 0x7610, R17 ;  /* 0x00007610ff117816 */ /* 0x002fe20000000011 */
[----:B------:R-:W-:-:S02]  /*2f2b0*/  @!P0 IMAD.MOV.U32 R19, RZ, RZ, R5 ;  /* 0x000000ffff138224 */ /* 0x000fc400078e0005 */
[----:B------:R-:W-:-:S03]  /*2f2c0*/  @!P0 IMAD.MOV.U32 R18, RZ, RZ, R4 ;  /* 0x000000ffff128224 */ /* 0x000fc600078e0004 */
[----:B---3--:R1:W3:Y:S02]  /*2f2d0*/  @!P1 LDG.E.U8 R17, desc[UR42][R20.64] ;  /* 0x0000002a14119981 */ /* 0x0082e4000c1e1100 */
[----:B-1----:R-:W-:Y:S02]  /*2f2e0*/  @!P0 IMAD.MOV.U32 R21, RZ, RZ, R3 ;  /* 0x000000ffff158224 */ /* 0x002fe400078e0003 */
[----:B------:R-:W-:Y:S01]  /*2f2f0*/  @!P0 IMAD.MOV.U32 R20, RZ, RZ, R2 ;  /* 0x000000ffff148224 */ /* 0x000fe200078e0002 */
[----:B--2---:R-:W-:Y:S04]  /*2f300*/  STL [R1+0x3398], R14 ;  /* 0x0033980e01007387 */ /* 0x004fe80000100800 */
[----:B0-----:R-:W2:Y:S04]  /*2f310*/  LDL R13, [R1+0x26ec] ;  /* 0x0026ec00010d7983 */ /* 0x001ea80000100800 */
[----:B------:R-:W3:Y:S04]  /*2f320*/  LDL R12, [R1+0x2714] ;  /* 0x00271400010c7983 */ /* 0x000ee80000100800 */
[----:B------:R0:W-:Y:S04]  /*2f330*/  STL [R1+0x339c], R15 ;  /* 0x00339c0f01007387 */ /* 0x0001e80000100800 */
[----:B------:R-:W3:Y:S04]  /*2f340*/  LDL R5, [R1+0x26f0] ;  /* 0x0026f00001057983 */ /* 0x000ee80000100800 */
[----:B------:R-:W3:Y:S04]  /*2f350*/  LDL R4, [R1+0x2728] ;  /* 0x0027280001047983 */ /* 0x000ee80000100800 */
[----:B------:R-:W3:Y:S04]  /*2f360*/  LDL R3, [R1+0x26fc] ;  /* 0x0026fc0001037983 */ /* 0x000ee80000100800 */
[----:B------:R-:W3:Y:S01]  /*2f370*/  LDL R2, [R1+0x2724] ;  /* 0x0027240001027983 */ /* 0x000ee20000100800 */
[----:B------:R-:W-:-:S03]  /*2f380*/  PRMT R16, RZ, 0x7610, R16 ;  /* 0x00007610ff107816 */ /* 0x000fc60000000010 */
[----:B------:R-:W3:Y:S04]  /*2f390*/  LDL R34, [R1+0x275c] ;  /* 0x00275c0001227983 */ /* 0x000ee80000100800 */
[----:B------:R-:W3:Y:S04]  /*2f3a0*/  LDL R32, [R1+0x2784] ;  /* 0x0027840001207983 */ /* 0x000ee80000100800 */
[----:B0-----:R-:W3:Y:S04]  /*2f3b0*/  LDL R15, [R1+0x2760] ;  /* 0x00276000010f7983 */ /* 0x001ee80000100800 */
[----:B------:R0:W3:Y:S04]  /*2f3c0*/  @!P0 LDG.E.U8 R16, desc[UR42][R18.64] ;  /* 0x0000002a12108981 */ /* 0x0000e8000c1e1100 */
[----:B------:R-:W3:Y:S01]  /*2f3d0*/  LDL R14, [R1+0x2798] ;  /* 0x00279800010e7983 */ /* 0x000ee20000100800 */
[----:B----4-:R-:W-:-:S02]  /*2f3e0*/  @!P1 IMAD.MOV.U32 R23, RZ, RZ, R11 ;  /* 0x000000ffff179224 */ /* 0x010fc400078e000b */
[----:B------:R-:W-:Y:S01]  /*2f3f0*/  @!P1 IMAD.MOV.U32 R22, RZ, RZ, R10 ;  /* 0x000000ffff169224 */ /* 0x000fe200078e000a */
[----:B------:R-:W4:Y:S04]  /*2f400*/  LDL R11, [R1+0x2700] ;  /* 0x00270000010b7983 */ /* 0x000f280000100800 */
[----:B------:R-:W4:Y:S01]  /*2f410*/  LDL R10, [R1+0x2738] ;  /* 0x00273800010a7983 */ /* 0x000f220000100800 */
[----:B0-----:R-:W-:Y:S02]  /*2f420*/  PRMT R18, RZ, 0x7610, R18 ;  /* 0x00007610ff127816 */ /* 0x001fe40000000012 */
[----:B------:R-:W-:-:S04]  /*2f430*/  PRMT R19, RZ, 0x7610, R19 ;  /* 0x00007610ff137816 */ /* 0x000fc80000000013 */
[----:B------:R0:W4:Y:S04]  /*2f440*/  @!P0 LDG.E.U8 R18, desc[UR42][R20.64] ;  /* 0x0000002a14128981 */ /* 0x000128000c1e1100 */
[----:B------:R1:W4:Y:S01]  /*2f450*/  @!P1 LDG.E.U8 R19, desc[UR42][R22.64] ;  /* 0x0000002a16139981 */ /* 0x000322000c1e1100 */
[----:B------:R-:W-:Y:S02]  /*2f460*/  @!P1 IMAD.MOV.U32 R24, RZ, RZ, R6 ;  /* 0x000000ffff189224 */ /* 0x000fe400078e0006 */
[----:B------:R-:W-:Y:S01]  /*2f470*/  @!P1 IMAD.MOV.U32 R25, RZ, RZ, R7 ;  /* 0x000000ffff199224 */ /* 0x000fe200078e0007 */
[----:B------:R-:W4:Y:S04]  /*2f480*/  LDL R6, [R1+0x2748] ;  /* 0x0027480001067983 */ /* 0x000f280000100800 */
[----:B------:R-:W4:Y:S01]  /*2f490*/  LDL R7, [R1+0x2710] ;  /* 0x0027100001077983 */ /* 0x000f220000100800 */
[----:B0-----:R-:W-:Y:S01]  /*2f4a0*/  PRMT R21, RZ, 0x7610, R21 ;  /* 0x00007610ff157816 */ /* 0x001fe20000000015 */
[----:B-1----:R-:W-:-:S02]  /*2f4b0*/  @!P0 IMAD.MOV.U32 R22, RZ, RZ, R8 ;  /* 0x000000ffff168224 */ /* 0x002fc400078e0008 */
[----:B------:R-:W-:Y:S01]  /*2f4c0*/  @!P0 IMAD.MOV.U32 R23, RZ, RZ, R9 ;  /* 0x000000ffff178224 */ /* 0x000fe200078e0009 */
[----:B------:R-:W4:Y:S04]  /*2f4d0*/  LDL R8, [R1+0x2734] ;  /* 0x0027340001087983 */ /* 0x000f280000100800 */
[----:B------:R-:W4:Y:S01]  /*2f4e0*/  LDL R9, [R1+0x270c] ;  /* 0x00270c0001097983 */ /* 0x000f220000100800 */
[----:B------:R-:W-:-:S03]  /*2f4f0*/  PRMT R20, RZ, 0x7610, R20 ;  /* 0x00007610ff147816 */ /* 0x000fc60000000014 */
[----:B------:R-:W4:Y:S04]  /*2f500*/  @!P1 LDG.E.U8 R21, desc[UR42][R24.64] ;  /* 0x0000002a18159981 */ /* 0x000f28000c1e1100 */
[----:B------:R0:W4:Y:S02]  /*2f510*/  @!P0 LDG.E.U8 R20, desc[UR42][R22.64] ;  /* 0x0000002a16148981 */ /* 0x000124000c1e1100 */
[----:B0-----:R-:W-:Y:S01]  /*2f520*/  PRMT R23, RZ, 0x7610, R23 ;  /* 0x00007610ff177816 */ /* 0x001fe20000000017 */
[----:B--2---:R-:W-:Y:S02]  /*2f530*/  @!P0 IMAD.MOV.U32 R25, RZ, RZ, R13 ;  /* 0x000000ffff198224 */ /* 0x004fe400078e000d */
[----:B---3--:R-:W-:Y:S01]  /*2f540*/  @!P0 IMAD.MOV.U32 R24, RZ, RZ, R12 ;  /* 0x000000ffff188224 */ /* 0x008fe200078e000c */
[----:B------:R-:W2:Y:S04]  /*2f550*/  LDL R13, [R1+0x271c] ;  /* 0x00271c00010d7983 */ /* 0x000ea80000100800 */
[----:B------:R-:W3:Y:S01]  /*2f560*/  LDL R12, [R1+0x2744] ;  /* 0x00274400010c7983 */ /* 0x000ee20000100800 */
[----:B------:R-:W-:-:S02]  /*2f570*/  @!P1 IMAD.MOV.U32 R27, RZ, RZ, R5 ;  /* 0x000000ffff1b9224 */ /* 0x000fc400078e0005 */
[----:B------:R-:W-:Y:S01]  /*2f580*/  @!P1 IMAD.MOV.U32 R26, RZ, RZ, R4 ;  /* 0x000000ffff1a9224 */ /* 0x000fe200078e0004 */
[----:B------:R-:W3:Y:S04]  /*2f590*/  LDL R5, [R1+0x2720] ;  /* 0x0027200001057983 */ /* 0x000ee80000100800 */
[----:B------:R-:W3:Y:S04]  /*2f5a0*/  LDL R4, [R1+0x2758] ;  /* 0x0027580001047983 */ /* 0x000ee80000100800 */
[----:B------:R0:W3:Y:S02]  /*2f5b0*/  @!P1 LDG.E.U8 R23, desc[UR42][R26.64] ;  /* 0x0000002a1a179981 */ /* 0x0000e4000c1e1100 */
[----:B0-----:R-:W-:-:S02]  /*2f5c0*/  @!P0 IMAD.MOV.U32 R27, RZ, RZ, R3 ;  /* 0x000000ffff1b8224 */ /* 0x001fc400078e0003 */
[----:B------:R-:W3:Y:S01]  /*2f5d0*/  LDL R3, [R1+0x272c] ;  /* 0x00272c0001037983 */ /* 0x000ee20000100800 */
[----:B------:R-:W-:-:S03]  /*2f5e0*/  @!P0 IMAD.MOV.U32 R26, RZ, RZ, R2 ;  /* 0x000000ffff1a8224 */ /* 0x000fc600078e0002 */
[----:B------:R-:W3:Y:S01]  /*2f5f0*/  LDL R2, [R1+0x2754] ;  /* 0x0027540001027983 */ /* 0x000ee20000100800 */
[----:B------:R-:W-:Y:S01]  /*2f600*/  PRMT R22, RZ, 0x7610, R22 ;  /* 0x00007610ff167816 */ /* 0x000fe20000000016 */
[----:B----4-:R-:W-:Y:S02]  /*2f610*/  @!P1 IMAD.MOV.U32 R28, RZ, RZ, R10 ;  /* 0x000000ffff1c9224 */ /* 0x010fe400078e000a */
[----:B------:R-:W-:Y:S01]  /*2f620*/  @!P1 IMAD.MOV.U32 R29, RZ, RZ, R11 ;  /* 0x000000ffff1d9224 */ /* 0x000fe200078e000b */
[----:B------:R-:W4:Y:S04]  /*2f630*/  LDL R10, [R1+0x2768] ;  /* 0x00276800010a7983 */ /* 0x000f280000100800 */
[----:B------:R0:W4:Y:S04]  /*2f640*/  @!P0 LDG.E.U8 R22, desc[UR42][R24.64] ;  /* 0x0000002a18168981 */ /* 0x000128000c1e1100 */
[----:B------:R-:W4:Y:S01]  /*2f650*/  LDL R11, [R1+0x2730] ;  /* 0x00273000010b7983 */ /* 0x000f220000100800 */
[----:B0-----:R-:W-:-:S02]  /*2f660*/  PRMT R24, RZ, 0x7610, R24 ;  /* 0x00007610ff187816 */ /* 0x001fc40000000018 */
[----:B------:R-:W-:Y:S01]  /*2f670*/  PRMT R25, RZ, 0x7610, R25 ;  /* 0x00007610ff197816 */ /* 0x000fe20000000019 */
[----:B------:R-:W-:Y:S02]  /*2f680*/  @!P1 IMAD.MOV.U32 R30, RZ, RZ, R6 ;  /* 0x000000ffff1e9224 */ /* 0x000fe400078e0006 */
[----:B------:R-:W-:Y:S01]  /*2f690*/  @!P1 IMAD.MOV.U32 R31, RZ, RZ, R7 ;  /* 0x000000ffff1f9224 */ /* 0x000fe200078e0007 */
[----:B------:R-:W4:Y:S04]  /*2f6a0*/  LDL R6, [R1+0x2778] ;  /* 0x0027780001067983 */ /* 0x000f280000100800 */
[----:B------:R0:W4:Y:S04]  /*2f6b0*/  @!P0 LDG.E.U8 R24, desc[UR42][R26.64] ;  /* 0x0000002a1a188981 */ /* 0x000128000c1e1100 */
[----:B------:R1:W4:Y:S04]  /*2f6c0*/  @!P1 LDG.E.U8 R25, desc[UR42][R28.64] ;  /* 0x0000002a1c199981 */ /* 0x000328000c1e1100 */
[----:B------:R-:W4:Y:S01]  /*2f6d0*/  LDL R7, [R1+0x2740] ;  /* 0x0027400001077983 */ /* 0x000f220000100800 */
[----:B0-----:R-:W-:-:S02]  /*2f6e0*/  PRMT R26, RZ, 0x7610, R26 ;  /* 0x00007610ff1a7816 */ /* 0x001fc4000000001a */
[----:B------:R-:W-:Y:S01]  /*2f6f0*/  PRMT R27, RZ, 0x7610, R27 ;  /* 0x00007610ff1b7816 */ /* 0x000fe2000000001b */
[----:B-1----:R-:W-:Y:S02]  /*2f700*/  @!P0 IMAD.MOV.U32 R28, RZ, RZ, R8 ;  /* 0x000000ffff1c8224 */ /* 0x002fe400078e0008 */
[----:B------:R-:W-:Y:S01]  /*2f710*/  @!P0 IMAD.MOV.U32 R29, RZ, RZ, R9 ;  /* 0x000000ffff1d8224 */ /* 0x000fe200078e0009 */
[----:B------:R-:W4:Y:S04]  /*2f720*/  LDL R8, [R1+0x2764] ;  /* 0x0027640001087983 */ /* 0x000f280000100800 */
[----:B------:R-:W4:Y:S04]  /*2f730*/  LDL R9, [R1+0x273c] ;  /* 0x00273c0001097983 */ /* 0x000f280000100800 */
[----:B------:R0:W4:Y:S04]  /*2f740*/  @!P0 LDG.E.U8 R26, desc[UR42][R28.64] ;  /* 0x0000002a1c1a8981 */ /* 0x000128000c1e1100 */
[----:B------:R2:W4:Y:S01]  /*2f750*/  @!P1 LDG.E.U8 R27, desc[UR42][R30.64] ;  /* 0x0000002a1e1b9981 */ /* 0x000522000c1e1100 */
[----:B0-----:R-:W-:-:S02]  /*2f760*/  PRMT R28, RZ, 0x7610, R28 ;  /* 0x00007610ff1c7816 */ /* 0x001fc4000000001c */
[----:B------:R-:W-:Y:S01]  /*2f770*/  PRMT R29, RZ, 0x7610, R29 ;  /* 0x00007610ff1d7816 */ /* 0x000fe2000000001d */
[----:B--2---:R-:W-:Y:S02]  /*2f780*/  @!P0 IMAD.MOV.U32 R31, RZ, RZ, R13 ;  /* 0x000000ffff1f8224 */ /* 0x004fe400078e000d */
[----:B---3--:R-:W-:Y:S01]  /*2f790*/  @!P0 IMAD.MOV.U32 R30, RZ, RZ, R12 ;  /* 0x000000ffff1e8224 */ /* 0x008fe200078e000c */
[----:B------:R-:W-:Y:S01]  /*2f7a0*/  PRMT R33, RZ, 0x7610, R33 ;  /* 0x00007610ff217816 */ /* 0x000fe20000000021 */
[----:B------:R-:W2:Y:S04]  /*2f7b0*/  LDL R13, [R1+0x276c] ;  /* 0x00276c00010d7983 */ /* 0x000ea80000100800 */
[----:B------:R0:W3:Y:S04]  /*2f7c0*/  @!P0 LDG.E.U8 R28, desc[UR42][R30.64] ;  /* 0x0000002a1e1c8981 */ /* 0x0000e8000c1e1100 */
[----:B------:R-:W2:Y:S01]  /*2f7d0*/  LDL R12, [R1+0x2794] ;  /* 0x00279400010c7983 */ /* 0x000ea20000100800 */
[----:B0-----:R-:W-:-:S02]  /*2f7e0*/  @!P1 IMAD.MOV.U32 R30, RZ, RZ, R4 ;  /* 0x000000ffff1e9224 */ /* 0x001fc400078e0004 */
[----:B------:R-:W-:Y:S01]  /*2f7f0*/  @!P1 IMAD.MOV.U32 R31, RZ, RZ, R5 ;  /* 0x000000ffff1f9224 */ /* 0x000fe200078e0005 */
[----:B------:R-:W2:Y:S04]  /*2f800*/  LDL R4, [R1+0x2774] ;  /* 0x0027740001047983 */ /* 0x000ea80000100800 */
[----:B------:R-:W3:Y:S04]  /*2f810*/  LDL R5, [R1+0x274c] ;  /* 0x00274c0001057983 */ /* 0x000ee80000100800 */
[----:B------:R0:W3:Y:S02]  /*2f820*/  @!P1 LDG.E.U8 R29, desc[UR42][R30.64] ;  /* 0x0000002a1e1d9981 */ /* 0x0000e4000c1e1100 */
[----:B0-----:R-:W-:-:S02]  /*2f830*/  @!P0 IMAD.MOV.U32 R31, RZ, RZ, R3 ;  /* 0x000000ffff1f8224 */ /* 0x001fc400078e0003 */
[----:B------:R-:W3:Y:S01]  /*2f840*/  LDL R3, [R1+0x2750] ;  /* 0x0027500001037983 */ /* 0x000ee20000100800 */
[----:B------:R-:W-:-:S03]  /*2f850*/  @!P0 IMAD.MOV.U32 R30, RZ, RZ, R2 ;  /* 0x000000ffff1e8224 */ /* 0x000fc600078e0002 */
[----:B------:R-:W3:Y:S01]  /*2f860*/  LDL R2, [R1+0x2788] ;  /* 0x0027880001027983 */ /* 0x000ee20000100800 */
[----:B------:R-:W-:-:S03]  /*2f870*/  PRMT R35, RZ, 0x7610, R35 ;  /* 0x00007610ff237816 */ /* 0x000fc60000000023 */
[----:B------:R4:W3:Y:S01]  /*2f880*/  @!P0 LDG.E.U8 R33, desc[UR42][R30.64] ;  /* 0x0000002a1e218981 */ /* 0x0008e2000c1e1100 */
[----:B------:R-:W-:Y:S01]  /*2f890*/  PRMT R37, RZ, 0x7610, R37 ;  /* 0x00007610ff257816 */ /* 0x000fe20000000025 */
[----:B----4-:R-:W-:Y:S02]  /*2f8a0*/  @!P1 IMAD.MOV.U32 R30, RZ, RZ, R10 ;  /* 0x000000ffff1e9224 */ /* 0x010fe400078e000a */
[----:B------:R-:W-:Y:S01]  /*2f8b0*/  @!P1 IMAD.MOV.U32 R31, RZ, RZ, R11 ;  /* 0x000000ffff1f9224 */ /* 0x000fe200078e000b */
[----:B------:R-:W4:Y:S04]  /*2f8c0*/  LDL R10, [R1+0x27a8] ;  /* 0x0027a800010a7983 */ /* 0x000f280000100800 */
[----:B------:R-:W4:Y:S04]  /*2f8d0*/  LDL R11, [R1+0x2770] ;  /* 0x00277000010b7983 */ /* 0x000f280000100800 */
[----:B------:R0:W4:Y:S01]  /*2f8e0*/  @!P1 LDG.E.U8 R35, desc[UR42][R30.64] ;  /* 0x0000002a1e239981 */ /* 0x000122000c1e1100 */
[----:B------:R-:W-:Y:S01]  /*2f8f0*/  PRMT R39, RZ, 0x7610, R39 ;  /* 0x00007610ff277816 */ /* 0x000fe20000000027 */
[----:B0-----:R-:W-:-:S02]  /*2f900*/  @!P0 IMAD.MOV.U32 R30, RZ, RZ, R8 ;  /* 0x000000ffff1e8224 */ /* 0x001fc400078e0008 */
        /* <DEDUP_REMOVED lines=9> */
[----:B------:R2:W4:Y:S02]  /*2f9a0*/  @!P1 LDG.E.U8 R39, desc[UR42][R30.64] ;  /* 0x0000002a1e279981 */ /* 0x000524000c1e1100 */
[----:B--2---:R-:W-:-:S02]  /*2f9b0*/  @!P0 IMAD.MOV.U32 R30, RZ, RZ, R4 ;  /* 0x000000ffff1e8224 */ /* 0x004fc400078e0004 */
[----:B---3--:R-:W-:Y:S01]  /*2f9c0*/  @!P0 IMAD.MOV.U32 R31, RZ, RZ, R5 ;  /* 0x000000ffff1f8224 */ /* 0x008fe200078e0005 */
[----:B------:R-:W2:Y:S04]  /*2f9d0*/  LDL R4, [R1+0x27ac] ;  /* 0x0027ac0001047983 */ /* 0x000ea80000100800 */
[----:B------:R-:W3:Y:S04]  /*2f9e0*/  LDL R5, [R1+0x278c] ;  /* 0x00278c0001057983 */ /* 0x000ee80000100800 */
[----:B------:R0:W3:Y:S02]  /*2f9f0*/  @!P0 LDG.E.U8 R41, desc[UR42][R30.64] ;  /* 0x0000002a1e298981 */ /* 0x0000e4000c1e1100 */
[----:B0-----:R-:W-:-:S02]  /*2fa00*/  @!P1 IMAD.MOV.U32 R31, RZ, RZ, R3 ;  /* 0x000000ffff1f9224 */ /* 0x001fc400078e0003 */
[----:B------:R-:W3:Y:S01]  /*2fa10*/  LDL R3, [R1+0x2790] ;  /* 0x0027900001037983 */ /* 0x000ee20000100800 */
[----:B------:R-:W-:-:S03]  /*2fa20*/  @!P1 IMAD.MOV.U32 R30, RZ, RZ, R2 ;  /* 0x000000ffff1e9224 */ /* 0x000fc600078e0002 */
[----:B------:R-:W3:Y:S01]  /*2fa30*/  LDL R2, [R1+0x27b8] ;  /* 0x0027b80001027983 */ /* 0x000ee20000100800 */
[----:B------:R-:W-:Y:S02]  /*2fa40*/  PRMT R43, RZ, 0x7610, R43 ;  /* 0x00007610ff2b7816 */ /* 0x000fe4000000002b */
[----:B------:R-:W-:-:S04]  /*2fa50*/  PRMT R45, RZ, 0x7610, R45 ;  /* 0x00007610ff2d7816 */ /* 0x000fc8000000002d */
[----:B------:R0:W3:Y:S01]  /*2fa60*/  @!P1 LDG.E.U8 R43, desc[UR42][R30.64] ;  /* 0x0000002a1e2b9981 */ /* 0x0000e2000c1e1100 */
[----:B------:R-:W-:Y:S01]  /*2fa70*/  PRMT R47, RZ, 0x7610, R47 ;  /* 0x00007610ff2f7816 */ /* 0x000fe2000000002f */
[----:B0-----:R-:W-:Y:S02]  /*2fa80*/  @!P0 IMAD.MOV.U32 R30, RZ, RZ, R32 ;  /* 0x000000ffff1e8224 */ /* 0x001fe400078e0020 */
[----:B------:R-:W-:-:S05]  /*2fa90*/  @!P0 IMAD.MOV.U32 R31, RZ, RZ, R34 ;  /* 0x000000ffff1f8224 */ /* 0x000fca00078e0022 */
        /* <DEDUP_REMOVED lines=10> */
[----:B----4-:R-:W-:Y:S02]  /*2fb40*/  @!P1 IMAD.MOV.U32 R30, RZ, RZ, R10 ;  /* 0x000000ffff1e9224 */ /* 0x010fe400078e000a */
[----:B------:R-:W-:-:S05]  /*2fb50*/  @!P1 IMAD.MOV.U32 R31, RZ, RZ, R11 ;  /* 0x000000ffff1f9224 */ /* 0x000fca00078e000b */
        /* <DEDUP_REMOVED lines=8> */
[----:B------:R2:W4:Y:S02]  /*2fbe0*/  @!P1 LDG.E.U8 R55, desc[UR42][R30.64] ;  /* 0x0000002a1e379981 */ /* 0x000524000c1e1100 */
[----:B--2---:R-:W-:Y:S02]  /*2fbf0*/  @!P0 IMAD.MOV.U32 R30, RZ, RZ, R4 ;  /* 0x000000ffff1e8224 */ /* 0x004fe400078e0004 */
[----:B---3--:R-:W-:Y:S01]  /*2fc00*/  @!P0 IMAD.MOV.U32 R31, RZ, RZ, R5 ;  /* 0x000000ffff1f8224 */ /* 0x008fe200078e0005 */
[----:B------:R-:W-:Y:S04]  /*2fc10*/  LDS.U8 R4, [R0+UR4+0x8] ;  /* 0x0000080400047984 */ /* 0x000fe80008000000 */
[----:B------:R0:W2:Y:S02]  /*2fc20*/  @!P0 LDG.E.U8 R56, desc[UR42][R30.64] ;  /* 0x0000002a1e388981 */ /* 0x0000a4000c1e1100 */
[----:B0-----:R-:W-:-:S02]  /*2fc30*/  @!P1 IMAD.MOV.U32 R31, RZ, RZ, R3 ;  /* 0x000000ffff1f9224 */ /* 0x001fc400078e0003 */
[----:B------:R-:W0:Y:S01]  /*2fc40*/  LDS.U8 R3, [R0+UR4+0x210] ;  /* 0x0002100400037984 */ /* 0x000e220008000000 */
[----:B------:R-:W-:-:S03]  /*2fc50*/  @!P1 IMAD.MOV.U32 R30, RZ, RZ, R2 ;  /* 0x000000ffff1e9224 */ /* 0x000fc600078e0002 */
[----:B------:R-:W1:Y:S04]  /*2fc60*/  LDS.U8 R2, [R0+UR4+0x318] ;  /* 0x0003180400027984 */ /* 0x000e680008000000 */
[----:B0-----:R-:W-:Y:S04]  /*2fc70*/  STL [R1+0x1094], R3 ;  /* 0x0010940301007387 */ /* 0x001fe80000100800 */
[----:B------:R-:W0:Y:S04]  /*2fc80*/  LDS.U8 R3, [R0+UR4+0x100] ;  /* 0x0001000400037984 */ /* 0x000e280008000000 */
[----:B-1----:R-:W-:Y:S04]  /*2fc90*/  STL [R1+0x1090], R2 ;  /* 0x0010900201007387 */ /* 0x002fe80000100800 */
[----:B------:R-:W1:Y:S04]  /*2fca0*/  LDS.U8 R2, [R0+UR4+0x218] ;  /* 0x0002180400027984 */ /* 0x000e680008000000 */
[----:B------:R-:W-:Y:S04]  /*2fcb0*/  STL [R1+0x11c], R4 ;  /* 0x00011c0401007387 */ /* 0x000fe80000100800 */
[----:B------:R-:W3:Y:S04]  /*2fcc0*/  LDS.U8 R4, [R0+UR4+0x310] ;  /* 0x0003100400047984 */ /* 0x000ee80008000000 */
[----:B0-----:R-:W-:Y:S04]  /*2fcd0*/  STL [R1+0x118], R3 ;  /* 0x0001180301007387 */ /* 0x001fe80000100800 */
[----:B------:R-:W0:Y:S04]  /*2fce0*/  LDS.U8 R3, [R0+UR4+0x1000] ;  /* 0x0010000400037984 */ /* 0x000e280008000000 */
[----:B-1----:R-:W-:Y:S04]  /*2fcf0*/  STL [R1+0x109c], R2 ;  /* 0x00109c0201007387 */ /* 0x002fe80000100800 */
[----:B------:R-:W1:Y:S04]  /*2fd00*/  LDS.U8 R2, [R0+UR4+0x1108] ;  /* 0x0011080400027984 */ /* 0x000e680008000000 */
[----:B---3--:R-:W-:Y:S04]  /*2fd10*/  STL [R1+0x1098], R4 ;  /* 0x0010980401007387 */ /* 0x008fe80000100800 */
        /* <DEDUP_REMOVED lines=231> */
[----:B-1----:R1:W-:Y:S04]  /*30b90*/  STL [R1+0x29b0], R2 ;  /* 0x0029b00201007387 */ /* 0x0023e80000100800 */
[----:B---3--:R-:W-:Y:S04]  /*30ba0*/  STL [R1+0x13e0], R4 ;  /* 0x0013e00401007387 */ /* 0x008fe80000100800 */
[----:B------:R-:W3:Y:S01]  /*30bb0*/  LDS.U8 R4, [R0+UR4+0x3288] ;  /* 0x0032880400047984 */ /* 0x000ee20008000000 */
[----:B------:R-:W-:-:S02]  /*30bc0*/  PRMT R57, RZ, 0x7610, R57 ;  /* 0x00007610ff397816 */ /* 0x000fc40000000039 */
[----:B-1----:R-:W-:-:S04]  /*30bd0*/  LOP3.LUT R2, R0, 0x20, RZ, 0x3c, !PT ;  /* 0x0000002000027812 */ /* 0x002fc800078e3cff */
[----:B------:R1:W2:Y:S04]  /*30be0*/  @!P1 LDG.E.U8 R57, desc[UR42][R30.64] ;  /* 0x0000002a1e399981 */ /* 0x0002a8000c1e1100 */
[----:B-1----:R-:W-:Y:S04]  /*30bf0*/  LDS.U8 R31, [R0+UR4] ;  /* 0x00000004001f7984 */ /* 0x002fe80008000000 */
[----:B------:R-:W-:Y:S04]  /*30c00*/  LDS.U8 R30, [R0+UR4+0x108] ;  /* 0x00010804001e7984 */ /* 0x000fe80008000000 */
[----:B0-----:R-:W-:Y:S04]  /*30c10*/  STL [R1+0x13dc], R3 ;  /* 0x0013dc0301007387 */ /* 0x001fe80000100800 */
[----:B------:R-:W0:Y:S04]  /*30c20*/  LDS.U8 R3, [R0+UR4+0x3380] ;  /* 0x0033800400037984 */ /* 0x000e280008000000 */
[----:B------:R-:W-:Y:S04]  /*30c30*/  STL [R1+0x2ac0], R0 ;  /* 0x002ac00001007387 */ /* 0x000fe80000100800 */
[----:B------:R-:W-:Y:S04]  /*30c40*/  LDS.U8 R0, [R2+UR4+0x210] ;  /* 0x0002100402007984 */ /* 0x000fe80008000000 */
[----:B---3--:R-:W-:Y:S04]  /*30c50*/  STL [R1+0x29bc], R4 ;  /* 0x0029bc0401007387 */ /* 0x008fe80000100800 */
[----:B------:R-:W1:Y:S04]  /*30c60*/  LDS.U8 R4, [R2+UR4] ;  /* 0x0000000402047984 */ /* 0x000e680008000000 */
[----:B0-----:R-:W-:Y:S04]  /*30c70*/  STL [R1+0x29b8], R3 ;  /* 0x0029b80301007387 */ /* 0x001fe80000100800 */
[----:B------:R-:W0:Y:S04]  /*30c80*/  LDS.U8 R3, [R2+UR4+0x108] ;  /* 0x0001080402037984 */ /* 0x000e280008000000 */
[----:B-1----:R-:W-:Y:S04]  /*30c90*/  STL [R1+0x184], R4 ;  /* 0x0001840401007387 */ /* 0x002fe80000100800 */
[----:B------:R-:W1:Y:S04]  /*30ca0*/  LDS.U8 R4, [R2+UR4+0x318] ;  /* 0x0003180402047984 */ /* 0x000e680008000000 */
[----:B0-----:R-:W-:Y:S04]  /*30cb0*/  STL [R1+0x180], R3 ;  /* 0x0001800301007387 */ /* 0x001fe80000100800 */
[----:B------:R-:W0:Y:S04]  /*30cc0*/  LDS.U8 R3, [R2+UR4+0x8] ;  /* 0x0000080402037984 */ /* 0x000e280008000000 */
[----:B------:R-:W-:Y:S04]  /*30cd0*/  STL [R1+0x10d4], R0 ;  /* 0x0010d40001007387 */ /* 0x000fe80000100800 */
[----:B------:R-:W3:Y:S04]  /*30ce0*/  LDS.U8 R0, [R2+UR4+0x100] ;  /* 0x0001000402007984 */ /* 0x000ee80008000000 */
[----:B-1----:R-:W-:Y:S04]  /*30cf0*/  STL [R1+0x10d0], R4 ;  /* 0x0010d00401007387 */ /* 0x002fe80000100800 */
[----:B------:R-:W1:Y:S04]  /*30d00*/  LDS.U8 R4, [R2+UR4+0x218] ;  /* 0x0002180402047984 */ /* 0x000e680008000000 */
[----:B0-----:R-:W-:Y:S04]  /*30d10*/  STL [R1+0x18c], R3 ;  /* 0x00018c0301007387 */ /* 0x001fe80000100800 */
[----:B------:R-:W0:Y:S04]  /*30d20*/  LDS.U8 R3, [R2+UR4+0x310] ;  /* 0x0003100402037984 */ /* 0x000e280008000000 */
[----:B---3--:R-:W-:Y:S04]  /*30d30*/  STL [R1+0x188], R0 ;  /* 0x0001880001007387 */ /* 0x008fe80000100800 */
        /* <DEDUP_REMOVED lines=220> */
[----:B---3--:R-:W-:Y:S04]  /*31b00*/  STL [R1+0x27ec], R0 ;  /* 0x0027ec0001007387 */ /* 0x008fe80000100800 */
[----:B------:R-:W0:Y:S04]  /*31b10*/  LDS.U8 R3, [R2+UR4+0x2288] ;  /* 0x0022880402037984 */ /* 0x000e280008000000 */
[----:B------:R-:W3:Y:S04]  /*31b20*/  LDS.U8 R0, [R2+UR4+0x2380] ;  /* 0x0023800402007984 */ /* 0x000ee80008000000 */
[----:B-1----:R-:W-:Y:S04]  /*31b30*/  STL [R1+0x27e8], R4 ;  /* 0x0027e80401007387 */ /* 0x002fe80000100800 */
[----:B------:R-:W-:Y:S04]  /*31b40*/  LDS.U8 R4, [R2+UR4+0x3388] ;  /* 0x0033880402047984 */ /* 0x000fe80008000000 */
[----:B0-----:R-:W-:Y:S04]  /*31b50*/  STL [R1+0x29ec], R3 ;  /* 0x0029ec0301007387 */ /* 0x001fe80000100800 */
[----:B---3--:R-:W-:Y:S04]  /*31b60*/  STL [R1+0x29e8], R0 ;  /* 0x0029e80001007387 */ /* 0x008fe80000100800 */
[----:B------:R-:W0:Y:S04]  /*31b70*/  LDS.U8 R3, [R2+UR4+0x3090] ;  /* 0x0030900402037984 */ /* 0x000e280008000000 */
[----:B------:R-:W1:Y:S01]  /*31b80*/  LDS.U8 R0, [R2+UR4+0x3198] ;  /* 0x0031980402007984 */ /* 0x000e620008000000 */
[----:B------:R-:W3:Y:S03]  /*31b90*/  S2R R60, SR_TID.X ;  /* 0x00000000003c7919 */ /* 0x000ee60000002100 */
[----:B0-----:R-:W-:Y:S04]  /*31ba0*/  STL [R1+0x27f4], R3 ;  /* 0x0027f40301007387 */ /* 0x001fe80000100800 */
[----:B-1----:R-:W-:Y:S04]  /*31bb0*/  STL [R1+0x27f0], R0 ;  /* 0x0027f00001007387 */ /* 0x002fe80000100800 */
[----:B------:R-:W0:Y:S04]  /*31bc0*/  LDS.U8 R0, [R2+UR4+0x3280] ;  /* 0x0032800402007984 */ /* 0x000e280008000000 */
[----:B------:R-:W1:Y:S01]  /*31bd0*/  LDS.U8 R3, [R2+UR4+0x3098] ;  /* 0x0030980402037984 */ /* 0x000e620008000000 */
[----:B---3--:R-:W-:-:S02]  /*31be0*/  LOP3.LUT R61, R60, 0x3, RZ, 0xc0, !PT ;  /* 0x000000033c3d7812 */ /* 0x008fc400078ec0ff */
[----:B------:R-:W-:-:S03]  /*31bf0*/  SHF.R.U32.HI R60, RZ, 0x2, R60 ;  /* 0x00000002ff3c7819 */ /* 0x000fc6000001163c */
[----:B------:R-:W-:Y:S01]  /*31c00*/  IMAD R61, R61, 0x420, RZ ;  /* 0x000004203d3d7824 */ /* 0x000fe200078e02ff */
[----:B------:R-:W-:Y:S01]  /*31c10*/  SGXT.U32 R60, R60, 0x3 ;  /* 0x000000033c3c781a */ /* 0x000fe20000000000 */
[----:B0-----:R0:W-:Y:S04]  /*31c20*/  STL [R1+0x29f4], R0 ;  /* 0x0029f40001007387 */ /* 0x0011e80000100800 */
[----:B------:R-:W-:Y:S04]  /*31c30*/  STL [R1+0x29f0], R4 ;  /* 0x0029f00401007387 */ /* 0x000fe80000100800 */
[----:B-1----:R-:W-:Y:S04]  /*31c40*/  STL [R1+0x27fc], R3 ;  /* 0x0027fc0301007387 */ /* 0x002fe80000100800 */
[----:B------:R-:W1:Y:S04]  /*31c50*/  LDS.U8 R4, [R2+UR4+0x3190] ;  /* 0x0031900402047984 */ /* 0x000e680008000000 */
[----:B------:R-:W3:Y:S04]  /*31c60*/  LDS.U8 R3, [R2+UR4+0x3288] ;  /* 0x0032880402037984 */ /* 0x000ee80008000000 */
[----:B------:R-:W2:Y:S01]  /*31c70*/  LDS.U8 R2, [R2+UR4+0x3380] ;  /* 0x0033800402027984 */ /* 0x000ea20008000000 */
[----:B0-----:R-:W-:-:S04]  /*31c80*/  LOP3.LUT R0, R61, R60, RZ, 0xfc, !PT ;  /* 0x0000003c3d007212 */ /* 0x001fc800078efcff */
[----:B------:R-:W-:Y:S01]  /*31c90*/  LOP3.LUT R0, R0, 0x40, RZ, 0x3c, !PT ;  /* 0x0000004000007812 */ /* 0x000fe200078e3cff */
[----:B-1----:R-:W-:Y:S04]  /*31ca0*/  STL [R1+0x27f8], R4 ;  /* 0x0027f80401007387 */ /* 0x002fe80000100800 */
[----:B------:R-:W0:Y:S04]  /*31cb0*/  LDS.U8 R4, [R0+UR4] ;  /* 0x0000000400047984 */ /* 0x000e280008000000 */
[----:B---3--:R-:W-:Y:S04]  /*31cc0*/  STL [R1+0x29fc], R3 ;  /* 0x0029fc0301007387 */ /* 0x008fe80000100800 */
[----:B------:R-:W1:Y:S04]  /*31cd0*/  LDS.U8 R3, [R0+UR4+0x108] ;  /* 0x0001080400037984 */ /* 0x000e680008000000 */
[----:B--2---:R-:W-:Y:S04]  /*31ce0*/  STL [R1+0x29f8], R2 ;  /* 0x0029f80201007387 */ /* 0x004fe80000100800 */
[----:B------:R-:W2:Y:S04]  /*31cf0*/  LDS.U8 R2, [R0+UR4+0x210] ;  /* 0x0002100400027984 */ /* 0x000ea80008000000 */
[----:B0-----:R-:W-:Y:S04]  /*31d00*/  STL [R1+0x1c4], R4 ;  /* 0x0001c40401007387 */ /* 0x001fe80000100800 */
[----:B------:R-:W0:Y:S04]  /*31d10*/  LDS.U8 R4, [R0+UR4+0x318] ;  /* 0x0003180400047984 */ /* 0x000e280008000000 */
[----:B-1----:R-:W-:Y:S04]  /*31d20*/  STL [R1+0x1c0], R3 ;  /* 0x0001c00301007387 */ /* 0x002fe80000100800 */
        /* <DEDUP_REMOVED lines=241> */
[----:B--2---:R2:W-:Y:S04]  /*32c40*/  STL [R1+0x2a34], R2 ;  /* 0x002a340201007387 */ /* 0x0045e80000100800 */
[----:B0-----:R-:W-:Y:S04]  /*32c50*/  STL [R1+0x2a30], R4 ;  /* 0x002a300401007387 */ /* 0x001fe80000100800 */
[----:B-1----:R-:W-:Y:S04]  /*32c60*/  STL [R1+0x283c], R3 ;  /* 0x00283c0301007387 */ /* 0x002fe80000100800 */
[----:B------:R-:W0:Y:S04]  /*32c70*/  LDS.U8 R4, [R0+UR4+0x3190] ;  /* 0x0031900400047984 */ /* 0x000e280008000000 */
[----:B------:R-:W1:Y:S04]  /*32c80*/  LDS.U8 R3, [R0+UR4+0x3288] ;  /* 0x0032880400037984 */ /* 0x000e680008000000 */
[----:B------:R-:W3:Y:S01]  /*32c90*/  LDS.U8 R0, [R0+UR4+0x3380] ;  /* 0x0033800400007984 */ /* 0x000ee20008000000 */
[----:B--2---:R-:W-:-:S04]  /*32ca0*/  LOP3.LUT R2, R61, R60, RZ, 0xfc, !PT ;  /* 0x0000003c3d027212 */ /* 0x004fc800078efcff */
[----:B------:R-:W-:Y:S01]  /*32cb0*/  LOP3.LUT R2, R2, 0x60, RZ, 0x3c, !PT ;  /* 0x0000006002027812 */ /* 0x000fe200078e3cff */
[----:B0-----:R-:W-:Y:S04]  /*32cc0*/  STL [R1+0x2838], R4 ;  /* 0x0028380401007387 */ /* 0x001fe80000100800 */
[----:B------:R-:W0:Y:S04]  /*32cd0*/  LDS.U8 R4, [R2+UR4] ;  /* 0x0000000402047984 */ /* 0x000e280008000000 */
[----:B-1----:R-:W-:Y:S04]  /*32ce0*/  STL [R1+0x2a3c], R3 ;  /* 0x002a3c0301007387 */ /* 0x002fe80000100800 */
[----:B------:R-:W1:Y:S04]  /*32cf0*/  LDS.U8 R3, [R2+UR4+0x108] ;  /* 0x0001080402037984 */ /* 0x000e680008000000 */
[----:B---3--:R-:W-:Y:S04]  /*32d00*/  STL [R1+0x2a38], R0 ;  /* 0x002a380001007387 */ /* 0x008fe80000100800 */
        /* <DEDUP_REMOVED lines=146> */
[----:B-1----:R-:W-:Y:S04]  /*33630*/  STL [R1+0x1060], R3 ;  /* 0x0010600301007387 */ /* 0x002fe80000100800 */
[----:B------:R-:W0:Y:S04]  /*33640*/  LDS.U8 R4, [R2+UR4+0x1398] ;  /* 0x0013980402047984 */ /* 0x000e280008000000 */
[----:B------:R-:W-:Y:S04]  /*33650*/  LDS.U8 R3, [R2+UR4+0x1088] ;  /* 0x0010880402037984 */ /* 0x000fe80008000000 */
[----:B--2---:R-:W-:Y:S04]  /*33660*/  STL [R1+0x1264], R0 ;  /* 0x0012640001007387 */ /* 0x004fe80000100800 */
[----:B------:R-:W1:Y:S04]  /*33670*/  LDS.U8 R0, [R2+UR4+0x1180] ;  /* 0x0011800402007984 */ /* 0x000e680008000000 */
[----:B0-----:R-:W-:Y:S04]  /*33680*/  STL [R1+0x1260], R4 ;  /* 0x0012600401007387 */ /* 0x001fe80000100800 */
[----:B-1----:R-:W-:Y:S04]  /*33690*/  STL [R1+0x32a8], R0 ;  /* 0x0032a80001007387 */ /* 0x002fe80000100800 */
[----:B------:R-:W-:Y:S04]  /*336a0*/  STL [R1+0x106c], R3 ;  /* 0x00106c0301007387 */ /* 0x000fe80000100800 */
[----:B------:R-:W0:Y:S04]  /*336b0*/  LDS.U8 R3, [R2+UR4+0x1298] ;  /* 0x0012980402037984 */ /* 0x000e280008000000 */
[----:B------:R-:W1:Y:S04]  /*336c0*/  LDS.U8 R0, [R2+UR4+0x1390] ;  /* 0x0013900402007984 */ /* 0x000e680008000000 */
        /* <DEDUP_REMOVED lines=48> */
[----:B------:R-:W2:Y:S04]  /*339d0*/  LDL.LU R52, [R1+0x10c] ;  /* 0x00010c0001347983 */ /* 0x000ea80000300800 */
[----:B------:R-:W-:Y:S04]  /*339e0*/  LDS.U8 R4, [R2+UR4+0x1198] ;  /* 0x0011980402047984 */ /* 0x000fe80008000000 */
[----:B0-----:R-:W-:Y:S04]  /*339f0*/  STL [R1+0x127c], R3 ;  /* 0x00127c0301007387 */ /* 0x001fe80000100800 */
[----:B------:R-:W3:Y:S04]  /*33a00*/  LDL.LU R54, [R1+0x108] ;  /* 0x0001080001367983 */ /* 0x000ee80000300800 */
[----:B-1----:R-:W-:Y:S04]  /*33a10*/  STL [R1+0x1278], R0 ;  /* 0x0012780001007387 */ /* 0x002fe80000100800 */
[----:B------:R-:W0:Y:S04]  /*33a20*/  LDS.U8 R0, [R2+UR4+0x1090] ;  /* 0x0010900402007984 */ /* 0x000e280008000000 */
[----:B------:R-:W2:Y:S04]  /*33a30*/  LDL.LU R58, [R1+0x104] ;  /* 0x00010400013a7983 */ /* 0x000ea80000300800 */
[----:B------:R-:W2:Y:S04]  /*33a40*/  LDL.LU R59, [R1+0x100] ;  /* 0x00010000013b7983 */ /* 0x000ea80000300800 */
[----:B------:R-:W2:Y:S04]  /*33a50*/  LDL.LU R61, [R1+0xec] ;  /* 0x0000ec00013d7983 */ /* 0x000ea80000300800 */
[----:B------:R-:W1:Y:S04]  /*33a60*/  LDS.U8 R3, [R2+UR4+0x1280] ;  /* 0x0012800402037984 */ /* 0x000e680008000000 */
[----:B0-----:R-:W-:Y:S04]  /*33a70*/  STL [R1+0x1084], R0 ;  /* 0x0010840001007387 */ /* 0x001fe80000100800 */
[----:B------:R-:W0:Y:S04]  /*33a80*/  LDS.U8 R0, [R2+UR4+0x1388] ;  /* 0x0013880402007984 */ /* 0x000e280008000000 */
[----:B------:R-:W-:Y:S04]  /*33a90*/  STL [R1+0x1080], R4 ;  /* 0x0010800401007387 */ /* 0x000fe80000100800 */
[----:B------:R-:W4:Y:S04]  /*33aa0*/  LDS.U8 R4, [R2+UR4+0x1098] ;  /* 0x0010980402047984 */ /* 0x000f280008000000 */
[----:B-1----:R-:W-:Y:S04]  /*33ab0*/  STL [R1+0x1284], R3 ;  /* 0x0012840301007387 */ /* 0x002fe80000100800 */
[----:B------:R-:W1:Y:S04]  /*33ac0*/  LDS.U8 R3, [R2+UR4+0x1190] ;  /* 0x0011900402037984 */ /* 0x000e680008000000 */
[----:B0-----:R-:W-:Y:S04]  /*33ad0*/  STL [R1+0x1280], R0 ;  /* 0x0012800001007387 */ /* 0x001fe80000100800 */
[----:B------:R-:W0:Y:S04]  /*33ae0*/  LDS.U8 R0, [R2+UR4+0x1288] ;  /* 0x0012880402007984 */ /* 0x000e280008000000 */
[----:B----4-:R-:W-:Y:S04]  /*33af0*/  STL [R1+0x108c], R4 ;  /* 0x00108c0401007387 */ /* 0x010fe80000100800 */
        /* <DEDUP_REMOVED lines=30> */
[----:B-1----:R-:W-:Y:S04]  /*33ce0*/  STL [R1+0x287c], R3 ;  /* 0x00287c0301007387 */ /* 0x002fe80000100800 */
[----:B------:R-:W1:Y:S01]  /*33cf0*/  LDS.U8 R3, [R2+UR4+0x3288] ;  /* 0x0032880402037984 */ /* 0x000e620008000000 */
[----:B------:R-:W4:Y:S03]  /*33d00*/  S2R R60, SR_TID.X ;  /* 0x00000000003c7919 */ /* 0x000f260000002100 */
[----:B0-----:R-:W-:Y:S04]  /*33d10*/  STL [R1+0x2878], R0 ;  /* 0x0028780001007387 */ /* 0x001fe80000100800 */
[----:B------:R-:W0:Y:S01]  /*33d20*/  LDS.U8 R0, [R2+UR4+0x3380] ;  /* 0x0033800402007984 */ /* 0x000e220008000000 */
[----:B------:R-:W-:Y:S01]  /*33d30*/  BAR.SYNC.DEFER_BLOCKING 0x0 ;  /* 0x0000000000007b1d */ /* 0x000fe20000010000 */
[----:B----4-:R-:W-:-:S05]  /*33d40*/  LOP3.LUT R60, R60, 0x1f, RZ, 0xc0, !PT ;  /* 0x0000001f3c3c7812 */ /* 0x010fca00078ec0ff */
[----:B-1----:R-:W-:Y:S04]  /*33d50*/  STL [R1+0x2a7c], R3 ;  /* 0x002a7c0301007387 */ /* 0x002fe80000100800 */
[----:B--2---:R-:W-:Y:S04]  /*33d60*/  STS.U8 [R60+UR4], R52 ;  /* 0x000000343c007988 */ /* 0x004fe80008000004 */
[----:B---3--:R-:W-:Y:S04]  /*33d70*/  STS.U8 [R60+UR4+0x20], R54 ;  /* 0x000020363c007988 */ /* 0x008fe80008000004 */
[----:B------:R-:W-:Y:S04]  /*33d80*/  STS.U8 [R60+UR4+0x40], R58 ;  /* 0x0000403a3c007988 */ /* 0x000fe80008000004 */
[----:B------:R1:W-:Y:S04]  /*33d90*/  STS.U8 [R60+UR4+0x60], R59 ;  /* 0x0000603b3c007988 */ /* 0x0003e80008000004 */
[----:B0-----:R0:W-:Y:S04]  /*33da0*/  STL [R1+0x2a78], R0 ;  /* 0x002a780001007387 */ /* 0x0011e80000100800 */
[----:B-1----:R-:W2:Y:S04]  /*33db0*/  LDL.LU R59, [R1+0xe8] ;  /* 0x0000e800013b7983 */ /* 0x002ea80000300800 */
[----:B------:R-:W3:Y:S04]  /*33dc0*/  LDL.LU R15, [R1+0xe4] ;  /* 0x0000e400010f7983 */ /* 0x000ee80000300800 */
        /* <DEDUP_REMOVED lines=28> */
[----:B-1----:R-:W4:Y:S04]  /*33f90*/  LDL.LU R61, [R1+0x4] ;  /* 0x00000400013d7983 */ /* 0x002f280000300800 */
[----:B--2---:R0:W-:Y:S04]  /*33fa0*/  STS.U8 [R60+UR4+0x100], R59 ;  /* 0x0001003b3c007988 */ /* 0x0041e80008000004 */
[----:B---3--:R1:W-:Y:S04]  /*33fb0*/  STS.U8 [R60+UR4+0x160], R15 ;  /* 0x0001600f3c007988 */ /* 0x0083e80008000004 */
[----:B----4-:R2:W-:Y:S04]  /*33fc0*/  STS.U8 [R60+UR4+0x140], R14 ;  /* 0x0001400e3c007988 */ /* 0x0105e80008000004 */
[----:B------:R3:W-:Y:S04]  /*33fd0*/  STS.U8 [R60+UR4+0x200], R13 ;  /* 0x0002000d3c007988 */ /* 0x0007e80008000004 */
[----:B------:R4:W-:Y:S04]  /*33fe0*/  STS.U8 [R60+UR4+0x220], R12 ;  /* 0x0002200c3c007988 */ /* 0x0009e80008000004 */
[----:B------:R2:W-:Y:S04]  /*33ff0*/  STS.U8 [R60+UR4+0x240], R11 ;  /* 0x0002400b3c007988 */ /* 0x0005e80008000004 */
[----:B0-----:R-:W4:Y:S04]  /*34000*/  LDL.LU R59, [R1] ;  /* 0x00000000013b7983 */ /* 0x001f280000300800 */
[----:B-1----:R-:W4:Y:S04]  /*34010*/  LDL.LU R15, [R1+0x339c] ;  /* 0x00339c00010f7983 */ /* 0x002f280000300800 */
[----:B--2---:R-:W2:Y:S04]  /*34020*/  LDL.LU R14, [R1+0x3398] ;  /* 0x00339800010e7983 */ /* 0x004ea80000300800 */
[----:B---3--:R-:W3:Y:S04]  /*34030*/  LDL.LU R13, [R1+0x3394] ;  /* 0x00339400010d7983 */ /* 0x008ee80000300800 */
[----:B----4-:R-:W4:Y:S04]  /*34040*/  LDL.LU R12, [R1+0x3390] ;  /* 0x00339000010c7983 */ /* 0x010f280000300800 */
[----:B------:R-:W2:Y:S04]  /*34050*/  LDL.LU R11, [R1+0x338c] ;  /* 0x00338c00010b7983 */ /* 0x000ea80000300800 */
        /* <DEDUP_REMOVED lines=39> */
[----:B0-----:R-:W2:Y:S04]  /*342d0*/  LDL.LU R50, [R1+0x3340] ;  /* 0x0033400001327983 */ /* 0x001ea80000300800 */
[----:B-1----:R-:W2:Y:S04]  /*342e0*/  LDL.LU R52, [R1+0x333c] ;  /* 0x00333c0001347983 */ /* 0x002ea80000300800 */
[----:B------:R-:W2:Y:S04]  /*342f0*/  LDL.LU R54, [R1+0x3338] ;  /* 0x0033380001367983 */ /* 0x000ea80000300800 */
[----:B------:R0:W-:Y:S04]  /*34300*/  STS.U8 [R60+UR4+0x800], R58 ;  /* 0x0008003a3c007988 */ /* 0x0001e80008000004 */
[----:B------:R-:W-:Y:S04]  /*34310*/  STS.U8 [R60+UR4+0x820], R0 ;  /* 0x000820003c007988 */ /* 0x000fe80008000004 */
[----:B------:R1:W-:Y:S04]  /*34320*/  STS.U8 [R60+UR4+0x840], R61 ;  /* 0x0008403d3c007988 */ /* 0x0003e80008000004 */
[----:B0-----:R-:W3:Y:S04]  /*34330*/  LDL.LU R58, [R1+0x3334] ;  /* 0x00333400013a7983 */ /* 0x001ee80000300800 */
[----:B-1----:R-:W3:Y:S04]  /*34340*/  LDL.LU R61, [R1+0xfc] ;  /* 0x0000fc00013d7983 */ /* 0x002ee80000300800 */
[----:B------:R0:W-:Y:S04]  /*34350*/  STS.U8 [R60+UR4+0x860], R59 ;  /* 0x0008603b3c007988 */ /* 0x0001e80008000004 */
[----:B0-----:R-:W4:Y:S04]  /*34360*/  LDL.LU R59, [R1+0xf8] ;  /* 0x0000f800013b7983 */ /* 0x001f280000300800 */
[----:B--2---:R-:W-:Y:S04]  /*34370*/  STS.U8 [R60+UR4+0x920], R54 ;  /* 0x000920363c007988 */ /* 0x004fe80008000004 */
        /* <DEDUP_REMOVED lines=22> */
[----:B------:R-:W-:Y:S01]  /*344e0*/  STS.U8 [R60+UR4+0xe60], R39 ;  /* 0x000e60273c007988 */ /* 0x000fe20008000004 */
[----:B0-----:R-:W-:-:S03]  /*344f0*/  LOP3.LUT R6, R60, 0x10, RZ, 0x3c, !PT ;  /* 0x000000103c067812 */ /* 0x001fc600078e3cff */
[----:B------:R-:W-:Y:S04]  /*34500*/  STS.U8 [R60+UR4+0xf20], R49 ;  /* 0x000f20313c007988 */ /* 0x000fe80008000004 */
[----:B------:R-:W-:Y:S04]  /*34510*/  STS.U8 [R60+UR4+0xf00], R51 ;  /* 0x000f00333c007988 */ /* 0x000fe80008000004 */
[----:B------:R-:W-:Y:S04]  /*34520*/  STS.U8 [R60+UR4+0xf60], R53 ;  /* 0x000f60353c007988 */ /* 0x000fe80008000004 */
[----:B------:R0:W-:Y:S04]  /*34530*/  STS.U8 [R60+UR4+0xf40], R55 ;  /* 0x000f40373c007988 */ /* 0x0001e80008000004 */
[----:B---3--:R1:W-:Y:S04]  /*34540*/  STS.U8 [R6+UR4+0x80], R61 ;  /* 0x0000803d06007988 */ /* 0x0083e80008000004 */
[----:B0-----:R-:W2:Y:S04]  /*34550*/  LDL.LU R60, [R1+0xf4] ;  /* 0x0000f400013c7983 */ /* 0x001ea80000300800 */
[----:B-1----:R-:W3:Y:S04]  /*34560*/  LDL.LU R61, [R1+0xf0] ;  /* 0x0000f000013d7983 */ /* 0x002ee80000300800 */
        /* <DEDUP_REMOVED lines=24> */
[----:B------:R-:W3:Y:S04]  /*346f0*/  LDL R50, [R1+0x1c] ;  /* 0x00001c0001327983 */ /* 0x000ee80000100800 */
[----:B------:R-:W3:Y:S04]  /*34700*/  LDL R52, [R1+0x18] ;  /* 0x0000180001347983 */ /* 0x000ee80000100800 */
[----:B------:R-:W3:Y:S04]  /*34710*/  LDL.LU R54, [R1+0x14] ;  /* 0x0000140001367983 */ /* 0x000ee80000300800 */
[----:B------:R-:W3:Y:S04]  /*34720*/  LDL.LU R0, [R1+0x10] ;  /* 0x0000100001007983 */ /* 0x000ee80000300800 */
[----:B----4-:R0:W-:Y:S04]  /*34730*/  STS.U8 [R6+UR4+0xa0], R59 ;  /* 0x0000a03b06007988 */ /* 0x0101e80008000004 */
[----:B0-----:R-:W4:Y:S04]  /*34740*/  LDL.LU R59, [R1+0x3330] ;  /* 0x00333000013b7983 */ /* 0x001f280000300800 */
[----:B--2---:R0:W-:Y:S04]  /*34750*/  STS.U8 [R6+UR4+0xc0], R60 ;  /* 0x0000c03c06007988 */ /* 0x0041e80008000004 */
[----:B---3--:R1:W-:Y:S04]  /*34760*/  STS.U8 [R6+UR4+0xe0], R61 ;  /* 0x0000e03d06007988 */ /* 0x0083e80008000004 */
        /* <DEDUP_REMOVED lines=23> */
[----:B------:R1:W-:Y:S04]  /*348e0*/  STS.U8 [R6+UR4+0x6a0], R36 ;  /* 0x0006a02406007988 */ /* 0x0003e80008000004 */
[----:B0-----:R-:W4:Y:S04]  /*348f0*/  LDL.LU R7, [R1+0x110] ;  /* 0x0001100001077983 */ /* 0x001f280000300800 */
[----:B-1----:R-:W4:Y:S04]  /*34900*/  LDL.LU R36, [R1+0x114] ;  /* 0x0001140001247983 */ /* 0x002f280000300800 */
[----:B------:R0:W-:Y:S04]  /*34910*/  STS.U8 [R6+UR4+0x6c0], R38 ;  /* 0x0006c02606007988 */ /* 0x0001e80008000004 */
        /* <DEDUP_REMOVED lines=11> */
[----:B------:R-:W4:Y:S04]  /*349d0*/  LDL.LU.64 R32, [R1+0xec0] ;  /* 0x000ec00001207983 */ /* 0x000f280000300a00 */
[----:B------:R-:W4:Y:S01]  /*349e0*/  LDL.LU.64 R34, [R1+0xec8] ;  /* 0x000ec80001227983 */ /* 0x000f220000300a00 */
[----:B------:R-:W0:Y:S02]  /*349f0*/  S2R R14, SR_TID.X ;  /* 0x00000000000e7919 */ /* 0x000e240000002100 */
[----:B0-----:R-:W-:-:S02]  /*34a00*/  IMAD.SHL.U32 R39, R14, 0x40, RZ ;  /* 0x000000400e277824 */ /* 0x001fc400078e00ff */
[C---:B------:R-:W-:Y:S02]  /*34a10*/  IMAD.SHL.U32 R9, R14.reuse, 0x8, RZ ;  /* 0x000000080e097824 */ /* 0x040fe400078e00ff */
[----:B------:R-:W-:Y:S01]  /*34a20*/  IMAD.SHL.U32 R8, R14, 0x2, RZ ;  /* 0x000000020e087824 */ /* 0x000fe200078e00ff */
[----:B------:R-:W-:-:S04]  /*34a30*/  LOP3.LUT R39, R39, 0x1c0, RZ, 0xc0, !PT ;  /* 0x000001c027277812 */ /* 0x000fc800078ec0ff */
[----:B------:R-:W-:-:S04]  /*34a40*/  LOP3.LUT R39, R39, 0x30, R9, 0xf8, !PT ;  /* 0x0000003027277812 */ /* 0x000fc800078ef809 */
[----:B------:R-:W-:Y:S01]  /*34a50*/  LOP3.LUT R39, R39, 0x30, R8, 0x78, !PT ;  /* 0x0000003027277812 */ /* 0x000fe200078e7808 */
[----:B---3--:R-:W-:Y:S04]  /*34a60*/  STS.U8 [R6+UR4+0x880], R61 ;  /* 0x0008803d06007988 */ /* 0x008fe80008000004 */
[----:B--2---:R-:W-:Y:S04]  /*34a70*/  STS.U8 [R6+UR4+0x8a0], R60 ;  /* 0x0008a03c06007988 */ /* 0x004fe80008000004 */
[----:B----4-:R-:W-:Y:S04]  /*34a80*/  STS.U8 [R6+UR4+0x8c0], R59 ;  /* 0x0008c03b06007988 */ /* 0x010fe80008000004 */
        /* <DEDUP_REMOVED lines=29> */
[----:B------:R-:W-:Y:S06]  /*34c60*/  BAR.SYNC.DEFER_BLOCKING 0x0 ;  /* 0x0000000000007b1d */ /* 0x000fec0000010000 */
[----:B------:R-:W1:Y:S04]  /*34c70*/  LDSM.16.M88.4 R4, [R39+UR4] ;  /* 0x000000042704783b */ /* 0x000e680008000200 */
[----:B------:R-:W2:Y:S01]  /*34c80*/  LDSM.16.M88.4 R16, [R39+UR4+0x200] ;  /* 0x000200042710783b */ /* 0x000ea20008000200 */
[----:B0-----:R-:W-:-:S02]  /*34c90*/  IMAD R3, R52, 0x100, R50 ;  /* 0x0000010034037824 */ /* 0x001fc400078e0232 */
[----:B------:R-:W-:Y:S01]  /*34ca0*/  IMAD R2, R0, 0x100, R54 ;  /* 0x0000010000027824 */ /* 0x000fe200078e0236 */
[----:B-1----:R-:W-:Y:S04]  /*34cb0*/  STL.64 [R1+0x7e0], R4 ;  /* 0x0007e00401007387 */ /* 0x002fe80000100a00 */
[----:B------:R0:W-:Y:S04]  /*34cc0*/  STL.64 [R1+0x7e8], R6 ;  /* 0x0007e80601007387 */ /* 0x0001e80000100a00 */
[----:B------:R-:W3:Y:S04]  /*34cd0*/  LDL.LU.64 R8, [R1+0xed0] ;  /* 0x000ed00001087983 */ /* 0x000ee80000300a00 */
[----:B------:R-:W3:Y:S04]  /*34ce0*/  LDL.LU.64 R10, [R1+0xed8] ;  /* 0x000ed800010a7983 */ /* 0x000ee80000300a00 */
[----:B--2---:R-:W-:Y:S04]  /*34cf0*/  STL.64 [R1+0x7f0], R16 ;  /* 0x0007f01001007387 */ /* 0x004fe80000100a00 */
[----:B------:R-:W-:Y:S01]  /*34d00*/  STL.64 [R1+0x7f8], R18 ;  /* 0x0007f81201007387 */ /* 0x000fe20000100a00 */
[----:B0-----:R-:W-:-:S02]  /*34d10*/  IMAD.MOV.U32 R7, RZ, RZ, R16 ;  /* 0x000000ffff077224 */ /* 0x001fc400078e0010 */
[----:B------:R-:W-:Y:S02]  /*34d20*/  IMAD.MOV.U32 R6, RZ, RZ, R17 ;  /* 0x000000ffff067224 */ /* 0x000fe400078e0011 */
[----:B------:R-:W0:Y:S01]  /*34d30*/  LDSM.16.M88.4 R16, [R39+UR4+0x400] ;  /* 0x000400042710783b */ /* 0x000e220008000200 */
[----:B------:R-:W-:Y:S02]  /*34d40*/  IMAD.MOV.U32 R13, RZ, RZ, R4 ;  /* 0x000000ffff0d7224 */ /* 0x000fe400078e0004 */
[----:B------:R-:W-:Y:S02]  /*34d50*/  IMAD.MOV.U32 R12, RZ, RZ, R5 ;  /* 0x000000ffff0c7224 */ /* 0x000fe400078e0005 */
[----:B------:R-:W-:Y:S02]  /*34d60*/  IMAD R5, R30, 0x100, R31 ;  /* 0x000001001e057824 */ /* 0x000fe400078e021f */
[----:B------:R-:W-:Y:S01]  /*34d70*/  IMAD R4, R48, 0x100, R38 ;  /* 0x0000010030047824 */ /* 0x000fe200078e0226 */
[----:B------:R-:W-:-:S02]  /*34d80*/  F2FP.F16.E5M2.UNPACK_B R30, R3 ;  /* 0x00000003ff1e723e */ /* 0x000fc400020004ff */
[----:B------:R-:W-:Y:S02]  /*34d90*/  F2FP.F16.E5M2.UNPACK_B R31, R2 ;  /* 0x00000002ff1f723e */ /* 0x000fe400020004ff */
[----:B------:R-:W-:Y:S02]  /*34da0*/  F2FP.F16.E5M2.UNPACK_B R24, R13 ;  /* 0x0000000dff18723e */ /* 0x000fe400020004ff */
[----:B------:R-:W-:Y:S02]  /*34db0*/  F2FP.F16.E5M2.UNPACK_B R28, R5 ;  /* 0x00000005ff1c723e */ /* 0x000fe400020004ff */
[----:B------:R-:W-:Y:S02]  /*34dc0*/  F2FP.F16.E5M2.UNPACK_B R29, R4 ;  /* 0x00000004ff1d723e */ /* 0x000fe400020004ff */
[----:B------:R-:W-:Y:S02]  /*34dd0*/  F2FP.F16.E5M2.UNPACK_B R25, R12 ;  /* 0x0000000cff19723e */ /* 0x000fe400020004ff */
[----:B------:R-:W1:Y:S05]  /*34de0*/  LDSM.16.M88.4 R12, [R39+UR4+0x600] ;  /* 0x00060004270c783b */ /* 0x000e6a0008000200 */
[----:B------:R-:W-:Y:S01]  /*34df0*/  HMMA.16816.F32 R52, R28, R24, R32 ;  /* 0x000000181c34723c */ /* 0x000fe20000001820 */
[----:B0-----:R-:W-:Y:S04]  /*34e00*/  STL.64 [R1+0x800], R16 ;  /* 0x0008001001007387 */ /* 0x001fe80000100a00 */
[----:B------:R-:W-:Y:S04]  /*34e10*/  STL.64 [R1+0x808], R18 ;  /* 0x0008081201007387 */ /* 0x000fe80000100a00 */
[----:B------:R-:W2:Y:S04]  /*34e20*/  LDL.LU.64 R32, [R1+0xef0] ;  /* 0x000ef00001207983 */ /* 0x000ea80000300a00 */
[----:B------:R-:W2:Y:S01]  /*34e30*/  LDL.LU.64 R34, [R1+0xef8] ;  /* 0x000ef80001227983 */ /* 0x000ea20000300a00 */
[----:B------:R-:W-:-:S02]  /*34e40*/  F2FP.F16.E5M2.UNPACK_B R22, R7 ;  /* 0x00000007ff16723e */ /* 0x000fc400020004ff */
[----:B------:R-:W-:Y:S01]  /*34e50*/  F2FP.F16.E5M2.UNPACK_B R23, R6 ;  /* 0x00000006ff17723e */ /* 0x000fe200020004ff */
[----:B------:R-:W-:Y:S02]  /*34e60*/  IMAD.MOV.U32 R4, RZ, RZ, R16 ;  /* 0x000000ffff047224 */ /* 0x000fe400078e0010 */
[----:B------:R-:W-:Y:S04]  /*34e70*/  STL.64 [R1+0x3220], R54 ;  /* 0x0032203601007387 */ /* 0x000fe80000100a00 */
[----:B------:R-:W-:Y:S04]  /*34e80*/  STL.64 [R1+0x3218], R52 ;  /* 0x0032183401007387 */ /* 0x000fe80000100a00 */
[----:B-1----:R-:W-:Y:S01]  /*34e90*/  STL.64 [R1+0x810], R12 ;  /* 0x0008100c01007387 */ /* 0x002fe20000100a00 */
[----:B------:R-:W-:-:S03]  /*34ea0*/  IMAD.MOV.U32 R3, RZ, RZ, R12 ;  /* 0x000000ffff037224 */ /* 0x000fc600078e000c */
[----:B------:R-:W-:Y:S01]  /*34eb0*/  STL.64 [R1+0x818], R14 ;  /* 0x0008180e01007387 */ /* 0x000fe20000100a00 */
[----:B------:R-:W-:Y:S01]  /*34ec0*/  IMAD.MOV.U32 R2, RZ, RZ, R13 ;  /* 0x000000ffff027224 */ /* 0x000fe200078e000d */
[----:B------:R-:W-:Y:S02]  /*34ed0*/  F2FP.F16.E5M2.UNPACK_B R20, R4 ;  /* 0x00000004ff14723e */ /* 0x000fe400020004ff */
[----:B------:R-:W0:Y:S04]  /*34ee0*/  LDSM.16.M88.4 R12, [R39+UR4+0x800] ;  /* 0x00080004270c783b */ /* 0x000e280008000200 */
[----:B------:R-:W1:Y:S01]  /*34ef0*/  LDSM.16.M88.4 R4, [R39+UR4+0xa00] ;  /* 0x000a00042704783b */ /* 0x000e620008000200 */
[----:B------:R-:W-:-:S05]  /*34f00*/  IMAD.MOV.U32 R0, RZ, RZ, R17 ;  /* 0x000000ffff007224 */ /* 0x000fca00078e0011 */
[----:B------:R-:W-:Y:S01]  /*34f10*/  F2FP.F16.E5M2.UNPACK_B R21, R0 ;  /* 0x00000000ff15723e */ /* 0x000fe200020004ff */
[----:B0-----:R-:W-:Y:S02]  /*34f20*/  IMAD.MOV.U32 R16, RZ, RZ, R12 ;  /* 0x000000ffff107224 */ /* 0x001fe400078e000c */
[----:B------:R-:W-:Y:S01]  /*34f30*/  IMAD.MOV.U32 R17, RZ, RZ, R13 ;  /* 0x000000ffff117224 */ /* 0x000fe200078e000d */
[----:B------:R-:W-:Y:S02]  /*34f40*/  F2FP.F16.E5M2.UNPACK_B R18, R3 ;  /* 0x00000003ff12723e */ /* 0x000fe400020004ff */
[----:B------:R-:W-:Y:S01]  /*34f50*/  F2FP.F16.E5M2.UNPACK_B R19, R2 ;  /* 0x00000002ff13723e */ /* 0x000fe200020004ff */
[----:B---3--:R-:W-:-:S15]  /*34f60*/  HMMA.16816.F32 R8, R28, R22, R8 ;  /* 0x000000161c08723c */ /* 0x008fde0000001808 */
[----:B------:R-:W-:-:S04]  /*34f70*/  NOP ;  /* 0x0000000000007918 */ /* 0x000fc80000000000 */
[----:B------:R-:W-:Y:S04]  /*34f80*/  STL.64 [R1+0x3230], R10 ;  /* 0x0032300a01007387 */ /* 0x000fe80000100a00 */
[----:B------:R-:W-:Y:S04]  /*34f90*/  STL.64 [R1+0x3228], R8 ;  /* 0x0032280801007387 */ /* 0x000fe80000100a00 */
[----:B------:R-:W0:Y:S04]  /*34fa0*/  LDSM.16.M88.4 R8, [R39+UR4+0xc00] ;  /* 0x000c00042708783b */ /* 0x000e280008000200 */
[----:B------:R-:W-:Y:S04]  /*34fb0*/  STL.64 [R1+0x820], R12 ;  /* 0x0008200c01007387 */ /* 0x000fe80000100a00 */
[----:B------:R3:W-:Y:S04]  /*34fc0*/  STL.64 [R1+0x828], R14 ;  /* 0x0008280e01007387 */ /* 0x0007e80000100a00 */
[----:B-1----:R1:W-:Y:S04]  /*34fd0*/  STL.64 [R1+0x830], R4 ;  /* 0x0008300401007387 */ /* 0x0023e80000100a00 */
[----:B------:R4:W-:Y:S01]  /*34fe0*/  STL.64 [R1+0x838], R6 ;  /* 0x0008380601007387 */ /* 0x0009e20000100a00 */
[----:B---3--:R-:W-:-:S02]  /*34ff0*/  IMAD.MOV.U32 R14, RZ, RZ, R4 ;  /* 0x000000ffff0e7224 */ /* 0x008fc400078e0004 */
[----:B------:R-:W-:Y:S02]  /*35000*/  IMAD.MOV.U32 R15, RZ, RZ, R5 ;  /* 0x000000ffff0f7224 */ /* 0x000fe400078e0005 */
[----:B-1----:R-:W3:Y:S04]  /*35010*/  LDL.LU.64 R4, [R1+0xf70] ;  /* 0x000f700001047983 */ /* 0x002ee80000300a00 */
[----:B----4-:R-:W3:Y:S04]  /*35020*/  LDL.LU.64 R6, [R1+0xf78] ;  /* 0x000f780001067983 */ /* 0x010ee80000300a00 */
[----:B------:R-:W4:Y:S01]  /*35030*/  LDL.LU R37, [R1+0x164] ;  /* 0x0001640001257983 */ /* 0x000f220000300800 */
[----:B--2---:R-:W-:Y:S03]  /*35040*/  HMMA.16816.F32 R48, R28, R20, R32 ;  /* 0x000000141c30723c */ /* 0x004fe60000001820 */
[----:B------:R-:W4:Y:S04]  /*35050*/  LDL.LU R35, [R1+0x160] ;  /* 0x0001600001237983 */ /* 0x000f280000300800 */
[----:B------:R-:W2:Y:S04]  /*35060*/  LDL.LU R33, [R1+0x16c] ;  /* 0x00016c0001217983 */ /* 0x000ea80000300800 */
[----:B------:R-:W2:Y:S04]  /*35070*/  LDL.LU R32, [R1+0x168] ;  /* 0x0001680001207983 */ /* 0x000ea80000300800 */
[----:B------:R-:W2:Y:S04]  /*35080*/  LDL.LU R34, [R1+0x174] ;  /* 0x0001740001227983 */ /* 0x000ea80000300800 */
[----:B------:R-:W2:Y:S04]  /*35090*/  LDL.LU R36, [R1+0x170] ;  /* 0x0001700001247983 */ /* 0x000ea80000300800 */
[----:B------:R-:W2:Y:S04]  /*350a0*/  LDL.LU R38, [R1+0x17c] ;  /* 0x00017c0001267983 */ /* 0x000ea80000300800 */
[----:B------:R-:W2:Y:S01]  /*350b0*/  LDL.LU R0, [R1+0x178] ;  /* 0x0001780001007983 */ /* 0x000ea20000300800 */
[----:B0-----:R-:W-:-:S02]  /*350c0*/  IMAD.MOV.U32 R12, RZ, RZ, R8 ;  /* 0x000000ffff0c7224 */ /* 0x001fc400078e0008 */
[----:B------:R-:W-:Y:S01]  /*350d0*/  IMAD.MOV.U32 R13, RZ, RZ, R9 ;  /* 0x000000ffff0d7224 */ /* 0x000fe200078e0009 */
[----:B------:R-:W-:Y:S04]  /*350e0*/  STL.64 [R1+0x3240], R50 ;  /* 0x0032403201007387 */ /* 0x000fe80000100a00 */
[----:B------:R0:W-:Y:S04]  /*350f0*/  STL.64 [R1+0x3238], R48 ;  /* 0x0032383001007387 */ /* 0x0001e80000100a00 */
[----:B------:R-:W-:Y:S04]  /*35100*/  STL.64 [R1+0x840], R8 ;  /* 0x0008400801007387 */ /* 0x000fe80000100a00 */
[----:B------:R-:W-:Y:S04]  /*35110*/  STL.64 [R1+0x848], R10 ;  /* 0x0008480a01007387 */ /* 0x000fe80000100a00 */
[----:B------:R-:W1:Y:S04]  /*35120*/  LDSM.16.M88.4 R8, [R39+UR4+0xe00] ;  /* 0x000e00042708783b */ /* 0x000e680008000200 */
[----:B0-----:R-:W2:Y:S04]  /*35130*/  LDL.LU.64 R48, [R1+0xf80] ;  /* 0x000f800001307983 */ /* 0x001ea80000300a00 */
[----:B------:R-:W2:Y:S04]  /*35140*/  LDL.LU.64 R50, [R1+0xf88] ;  /* 0x000f880001327983 */ /* 0x000ea80000300a00 */
[----:B-1----:R0:W-:Y:S04]  /*35150*/  STL.64 [R1+0x850], R8 ;  /* 0x0008500801007387 */ /* 0x0021e80000100a00 */
[----:B------:R1:W-:Y:S04]  /*35160*/  STL.64 [R1+0x858], R10 ;  /* 0x0008580a01007387 */ /* 0x0003e80000100a00 */
[----:B------:R-:W4:Y:S04]  /*35170*/  LDL.LU.64 R44, [R1+0xf90] ;  /* 0x000f9000012c7983 */ /* 0x000f280000300a00 */
[----:B------:R-:W4:Y:S04]  /*35180*/  LDL.LU.64 R46, [R1+0xf98] ;  /* 0x000f9800012e7983 */ /* 0x000f280000300a00 */
[----:B------:R-:W4:Y:S04]  /*35190*/  LDL.LU.64 R40, [R1+0xfb0] ;  /* 0x000fb00001287983 */ /* 0x000f280000300a00 */
[----:B------:R-:W4:Y:S01]  /*351a0*/  LDL.LU.64 R42, [R1+0xfb8] ;  /* 0x000fb800012a7983 */ /* 0x000f220000300a00 */
[----:B------:R-:W-:-:S02]  /*351b0*/  IMAD.MOV.U32 R2, RZ, RZ, R8 ;  /* 0x000000ffff027224 */ /* 0x000fc400078e0008 */
[----:B------:R-:W-:Y:S02]  /*351c0*/  IMAD.MOV.U32 R3, RZ, RZ, R9 ;  /* 0x000000ffff037224 */ /* 0x000fe400078e0009 */
[----:B0-----:R-:W4:Y:S04]  /*351d0*/  LDL.LU.64 R8, [R1+0xfa0] ;  /* 0x000fa00001087983 */ /* 0x001f280000300a00 */
[----:B-1----:R-:W4:Y:S01]  /*351e0*/  LDL.LU.64 R10, [R1+0xfa8] ;  /* 0x000fa800010a7983 */ /* 0x002f220000300a00 */
[----:B------:R-:W-:Y:S02]  /*351f0*/  F2FP.F16.E5M2.UNPACK_B R16, R16 ;  /* 0x00000010ff10723e */ /* 0x000fe400020004ff */
[----:B------:R-:W-:Y:S02]  /*35200*/  F2FP.F16.E5M2.UNPACK_B R17, R17 ;  /* 0x00000011ff11723e */ /* 0x000fe400020004ff */
[----:B------:R-:W-:-:S02]  /*35210*/  F2FP.F16.E5M2.UNPACK_B R14, R14 ;  /* 0x0000000eff0e723e */ /* 0x000fc400020004ff */
[----:B------:R-:W-:Y:S02]  /*35220*/  F2FP.F16.E5M2.UNPACK_B R15, R15 ;  /* 0x0000000fff0f723e */ /* 0x000fe400020004ff */
[----:B------:R-:W-:Y:S02]  /*35230*/  F2FP.F16.E5M2.UNPACK_B R12, R12 ;  /* 0x0000000cff0c723e */ /* 0x000fe400020004ff */
[----:B------:R-:W-:Y:S02]  /*35240*/  F2FP.F16.E5M2.UNPACK_B R13, R13 ;  /* 0x0000000dff0d723e */ /* 0x000fe400020004ff */
[----:B------:R-:W-:Y:S02]  /*35250*/  F2FP.F16.E5M2.UNPACK_B R2, R2 ;  /* 0x00000002ff02723e */ /* 0x000fe400020004ff */
[----:B------:R-:W-:Y:S01]  /*35260*/  F2FP.F16.E5M2.UNPACK_B R3, R3 ;  /* 0x00000003ff03723e */ /* 0x000fe200020004ff */
[----:B---3--:R-:W-:-:S15]  /*35270*/  HMMA.16816.F32 R4, R28, R18, R4 ;  /* 0x000000121c04723c */ /* 0x008fde0000001804 */
[----:B------:R-:W-:-:S04]  /*35280*/  NOP ;  /* 0x0000000000007918 */ /* 0x000fc80000000000 */
[----:B------:R-:W-:Y:S04]  /*35290*/  STL [R1+0x31f4], R4 ;  /* 0x0031f40401007387 */ /* 0x000fe80000100800 */
[----:B------:R-:W-:Y:S04]  /*352a0*/  STL [R1+0x31f0], R5 ;  /* 0x0031f00501007387 */ /* 0x000fe80000100800 */
[----:B------:R-:W-:Y:S04]  /*352b0*/  STL [R1+0x31ec], R6 ;  /* 0x0031ec0601007387 */ /* 0x000fe80000100800 */
[----:B------:R2:W-:Y:S02]  /*352c0*/  STL [R1+0x31e8], R7 ;  /* 0x0031e80701007387 */ /* 0x0005e40000100800 */
[----:B--2---:R-:W-:-:S15]  /*352d0*/  HMMA.16816.F32 R4, R28, R16, R48 ;  /* 0x000000101c04723c */ /* 0x004fde0000001830 */
[----:B------:R-:W-:-:S04]  /*352e0*/  NOP ;  /* 0x0000000000007918 */ /* 0x000fc80000000000 */
[----:B------:R-:W-:Y:S04]  /*352f0*/  STL.64 [R1], R4 ;  /* 0x0000000401007387 */ /* 0x000fe80000100a00 */
[----:B------:R4:W-:Y:S02]  /*35300*/  STL.64 [R1+0x8], R6 ;  /* 0x0000080601007387 */ /* 0x0009e40000100a00 */
[----:B----4-:R-:W-:-:S15]  /*35310*/  HMMA.16816.F32 R4, R28, R14, R44 ;  /* 0x0000000e1c04723c */ /* 0x010fde000000182c */
[----:B------:R-:W-:-:S04]  /*35320*/  NOP ;  /* 0x0000000000007918 */ /* 0x000fc80000000000 */
[----:B------:R-:W-:Y:S04]  /*35330*/  STL.64 [R1+0x110], R4 ;  /* 0x0001100401007387 */ /* 0x000fe80000100a00 */
[----:B------:R0:W-:Y:S02]  /*35340*/  STL.64 [R1+0x118], R6 ;  /* 0x0001180601007387 */ /* 0x0001e40000100a00 */
[----:B0-----:R-:W-:Y:S02]  /*35350*/  HMMA.16816.F32 R4, R28, R12, R40 ;  /* 0x0000000c1c04723c */ /* 0x001fe40000001828 */
[----:B------:R-:W2:Y:S04]  /*35360*/  LDL.LU.64 R40, [R1+0xf60] ;  /* 0x000f600001287983 */ /* 0x000ea80000300a00 */
[----:B------:R-:W2:-:S13]  /*35370*/  LDL.LU.64 R42, [R1+0xf68] ;  /* 0x000f6800012a7983 */ /* 0x000e9a0000300a00 */
[----:B------:R-:W-:Y:S04]  /*35380*/  STL.64 [R1+0x750], R4 ;  /* 0x0007500401007387 */ /* 0x000fe80000100a00 */
[----:B------:R0:W-:Y:S02]  /*35390*/  STL.64 [R1+0x758], R6 ;  /* 0x0007580601007387 */ /* 0x0001e40000100a00 */
[----:B0-----:R-:W-:-:S15]  /*353a0*/  HMMA.16816.F32 R4, R28, R2, R8 ;  /* 0x000000021c04723c */ /* 0x001fde0000001808 */
[----:B------:R-:W-:-:S04]  /*353b0*/  NOP ;  /* 0x0000000000007918 */ /* 0x000fc80000000000 */
[----:B------:R0:W-:Y:S04]  /*353c0*/  STL.64 [R1+0x100], R4 ;  /* 0x0001000401007387 */ /* 0x0001e80000100a00 */
[----:B------:R1:W-:Y:S01]  /*353d0*/  STL [R1+0x108], R6 ;  /* 0x0001080601007387 */ /* 0x0003e20000100800 */
[----:B0-----:R-:W-:-:S05]  /*353e0*/  IMAD.MOV.U32 R4, RZ, RZ, R7 ;  /* 0x000000ffff047224 */ /* 0x001fca00078e0007 */
[----:B------:R-:W-:Y:S04]  /*353f0*/  STL [R1+0x31f8], R4 ;  /* 0x0031f80401007387 */ /* 0x000fe80000100800 */
[----:B------:R-:W3:Y:S04]  /*35400*/  LDL.LU.64 R8, [R1+0xf50] ;  /* 0x000f500001087983 */ /* 0x000ee80000300a00 */
[----:B------:R-:W3:Y:S01]  /*35410*/  LDL.LU.64 R10, [R1+0xf58] ;  /* 0x000f5800010a7983 */ /* 0x000ee20000300a00 */
[----:B------:R-:W-:Y:S02]  /*35420*/  IMAD R28, R35, 0x100, R37 ;  /* 0x00000100231c7824 */ /* 0x000fe400078e0225 */
[----:B------:R-:W-:-:S02]  /*35430*/  IMAD R29, R32, 0x100, R33 ;  /* 0x00000100201d7824 */ /* 0x000fc400078e0221 */
[----:B------:R-:W-:Y:S02]  /*35440*/  IMAD R30, R36, 0x100, R34 ;  /* 0x00000100241e7824 */ /* 0x000fe400078e0222 */
[----:B------:R-:W-:Y:S01]  /*35450*/  IMAD R31, R0, 0x100, R38 ;  /* 0x00000100001f7824 */ /* 0x000fe200078e0226 */
[----:B------:R-:W4:Y:S01]  /*35460*/  LDL.LU R37, [R1+0x184] ;  /* 0x0001840001257983 */ /* 0x000f220000300800 */
[----:B------:R-:W-:Y:S02]  /*35470*/  F2FP.F16.E5M2.UNPACK_B R28, R28 ;  /* 0x0000001cff1c723e */ /* 0x000fe400020004ff */
[----:B------:R-:W-:Y:S02]  /*35480*/  F2FP.F16.E5M2.UNPACK_B R29, R29 ;  /* 0x0000001dff1d723e */ /* 0x000fe400020004ff */
[----:B------:R-:W-:Y:S02]  /*35490*/  F2FP.F16.E5M2.UNPACK_B R30, R30 ;  /* 0x0000001eff1e723e */ /* 0x000fe400020004ff */
[----:B------:R-:W-:Y:S01]  /*354a0*/  F2FP.F16.E5M2.UNPACK_B R31, R31 ;  /* 0x0000001fff1f723e */ /* 0x000fe200020004ff */
[----:B------:R-:W4:Y:S04]  /*354b0*/  LDL.LU R35, [R1+0x180] ;  /* 0x0001800001237983 */ /* 0x000f280000300800 */
[----:B------:R-:W4:Y:S04]  /*354c0*/  LDL.LU R33, [R1+0x18c] ;  /* 0x00018c0001217983 */ /* 0x000f280000300800 */
[----:B------:R-:W4:Y:S04]  /*354d0*/  LDL.LU R32, [R1+0x188] ;  /* 0x0001880001207983 */ /* 0x000f280000300800 */
[----:B------:R-:W4:Y:S04]  /*354e0*/  LDL.LU R34, [R1+0x194] ;  /* 0x0001940001227983 */ /* 0x000f280000300800 */
[----:B------:R-:W4:Y:S04]  /*354f0*/  LDL.LU R36, [R1+0x190] ;  /* 0x0001900001247983 */ /* 0x000f280000300800 */
[----:B------:R-:W4:Y:S04]  /*35500*/  LDL.LU R38, [R1+0x19c] ;  /* 0x00019c0001267983 */ /* 0x000f280000300800 */
[----:B------:R-:W4:Y:S01]  /*35510*/  LDL.LU R0, [R1+0x198] ;  /* 0x0001980001007983 */ /* 0x000f220000300800 */
[----:B--2---:R-:W-:-:S15]  /*35520*/  HMMA.16816.F32 R40, R28, R24, R40 ;  /* 0x000000181c28723c */ /* 0x004fde0000001828 */
[----:B------:R-:W-:-:S04]  /*35530*/  NOP ;  /* 0x0000000000007918 */ /* 0x000fc80000000000 */
[----:B------:R0:W-:Y:S04]  /*35540*/  STL [R1+0x74c], R43 ;  /* 0x00074c2b01007387 */ /* 0x0001e80000100800 */
[----:B------:R-:W2:Y:S04]  /*35550*/  LDL.LU.64 R56, [R1+0xf40] ;  /* 0x000f400001387983 */ /* 0x000ea80000300a00 */
[----:B------:R-:W2:Y:S04]  /*35560*/  LDL.LU.64 R58, [R1+0xf48] ;  /* 0x000f4800013a7983 */ /* 0x000ea80000300a00 */
[----:B------:R-:W4:Y:S04]  /*35570*/  LDL.LU.64 R52, [R1+0xf30] ;  /* 0x000f300001347983 */ /* 0x000f280000300a00 */
[----:B------:R-:W4:Y:S04]  /*35580*/  LDL.LU.64 R54, [R1+0xf38] ;  /* 0x000f380001367983 */ /* 0x000f280000300a00 */
[----:B------:R-:W4:Y:S04]  /*35590*/  LDL.LU.64 R48, [R1+0xf20] ;  /* 0x000f200001307983 */ /* 0x000f280000300a00 */
[----:B------:R-:W4:Y:S01]  /*355a0*/  LDL.LU.64 R50, [R1+0xf28] ;  /* 0x000f280001327983 */ /* 0x000f220000300a00 */
[----:B------:R-:W-:-:S02]  /*355b0*/  IMAD.MOV.U32 R7, RZ, RZ, R42 ;  /* 0x000000ffff077224 */ /* 0x000fc400078e002a */
[----:B-1----:R-:W-:Y:S02]  /*355c0*/  IMAD.MOV.U32 R6, RZ, RZ, R41 ;  /* 0x000000ffff067224 */ /* 0x002fe400078e0029 */
[----:B------:R-:W-:Y:S01]  /*355d0*/  IMAD.MOV.U32 R5, RZ, RZ, R40 ;  /* 0x000000ffff057224 */ /* 0x000fe200078e0028 */
[----:B------:R-:W-:Y:S04]  /*355e0*/  STL [R1+0x3204], R7 ;  /* 0x0032040701007387 */ /* 0x000fe80000100800 */
[----:B------:R-:W-:Y:S04]  /*355f0*/  STL [R1+0x3200], R6 ;  /* 0x0032000601007387 */ /* 0x000fe80000100800 */
[----:B------:R-:W-:Y:S01]  /*35600*/  STL [R1+0x31fc], R5 ;  /* 0x0031fc0501007387 */ /* 0x000fe20000100800 */
[----:B---3--:R-:W-:-:S15]  /*35610*/  HMMA.16816.F32 R8, R28, R22, R8 ;  /* 0x000000161c08723c */ /* 0x008fde0000001808 */
[----:B------:R-:W-:-:S04]  /*35620*/  NOP ;  /* 0x0000000000007918 */ /* 0x000fc80000000000 */
[----:B------:R1:W-:Y:S04]  /*35630*/  STL.64 [R1+0x730], R8 ;  /* 0x0007300801007387 */ /* 0x0003e80000100a00 */
[----:B------:R3:W-:Y:S04]  /*35640*/  STL [R1+0x738], R10 ;  /* 0x0007380a01007387 */ /* 0x0007e80000100800 */
[----:B------:R-:W4:Y:S04]  /*35650*/  LDL.LU.64 R44, [R1+0xf10] ;  /* 0x000f1000012c7983 */ /* 0x000f280000300a00 */
[----:B------:R-:W4:Y:S04]  /*35660*/  LDL.LU.64 R46, [R1+0xf18] ;  /* 0x000f1800012e7983 */ /* 0x000f280000300a00 */
[----:B------:R-:W4:Y:S04]  /*35670*/  LDL.LU.64 R40, [R1+0xf00] ;  /* 0x000f000001287983 */ /* 0x000f280000300a00 */
[----:B0-----:R-:W4:Y:S01]  /*35680*/  LDL.LU.64 R42, [R1+0xf08] ;  /* 0x000f0800012a7983 */ /* 0x001f220000300a00 */
[----:B------:R-:W-:-:S03]  /*35690*/  IMAD.MOV.U32 R4, RZ, RZ, R11 ;  /* 0x000000ffff047224 */ /* 0x000fc600078e000b */
[----:B-1----:R-:W4:Y:S04]  /*356a0*/  LDL.LU.64 R8, [R1+0xee0] ;  /* 0x000ee00001087983 */ /* 0x002f280000300a00 */
[----:B---3--:R-:W3:Y:S04]  /*356b0*/  LDL.LU.64 R10, [R1+0xee8] ;  /* 0x000ee800010a7983 */ /* 0x008ee80000300a00 */
[----:B------:R0:W-:Y:S01]  /*356c0*/  STL [R1+0x3208], R4 ;  /* 0x0032080401007387 */ /* 0x0001e20000100800 */
[C---:B--2---:R-:W-:Y:S08]  /*356d0*/  HMMA.16816.F32 R56, R28.reuse, R20, R56 ;  /* 0x000000141c38723c */ /* 0x044ff00000001838 */
[C---:B----4-:R-:W-:Y:S08]  /*356e0*/  HMMA.16816.F32 R48, R28.reuse, R16, R48 ;  /* 0x000000101c30723c */ /* 0x050ff00000001830 */
[----:B------:R-:W-:Y:S03]  /*356f0*/  HMMA.16816.F32 R52, R28, R18, R52 ;  /* 0x000000121c34723c */ /* 0x000fe60000001834 */
[----:B------:R-:W-:-:S02]  /*35700*/  IMAD.MOV.U32 R6, RZ, RZ, R58 ;  /* 0x000000ffff067224 */ /* 0x000fc400078e003a */
[----:B------:R-:W-:Y:S01]  /*35710*/  IMAD.MOV.U32 R5, RZ, RZ, R59 ;  /* 0x000000ffff057224 */ /* 0x000fe200078e003b */
[----:B------:R-:W-:Y:S04]  /*35720*/  STL [R1+0x720], R56 ;  /* 0x0007203801007387 */ /* 0x000fe80000100800 */
[----:B------:R1:W-:Y:S01]  /*35730*/  STL [R1+0x3210], R6 ;  /* 0x0032100601007387 */ /* 0x0003e20000100800 */
[----:B------:R-:W-:Y:S02]  /*35740*/  IMAD.MOV.U32 R7, RZ, RZ, R57 ;  /* 0x000000ffff077224 */ /* 0x000fe400078e0039 */
[----:B0-----:R-:W-:Y:S01]  /*35750*/  IMAD.MOV.U32 R4, RZ, RZ, R51 ;  /* 0x000000ffff047224 */ /* 0x001fe200078e0033 */
[----:B------:R0:W-:Y:S05]  /*35760*/  STL [R1+0x320c], R5 ;  /* 0x00320c0501007387 */ /* 0x0001ea0000100800 */
[----:B------:R-:W-:Y:S04]  /*35770*/  STL.64 [R1+0x710], R52 ;  /* 0x0007103401007387 */ /* 0x000fe80000100a00 */
[----:B------:R-:W-:Y:S04]  /*35780*/  STL.64 [R1+0x718], R54 ;  /* 0x0007183601007387 */ /* 0x000fe80000100a00 */
[----:B------:R-:W-:Y:S01]  /*35790*/  STL [R1+0x708], R50 ;  /* 0x0007083201007387 */ /* 0x000fe20000100800 */
[----:B-1----:R-:W-:-:S02]  /*357a0*/  IMAD.MOV.U32 R6, RZ, RZ, R48 ;  /* 0x000000ffff067224 */ /* 0x002fc400078e0030 */
[----:B0-----:R-:W-:-:S03]  /*357b0*/  IMAD.MOV.U32 R5, RZ, RZ, R49 ;  /* 0x000000ffff057224 */ /* 0x001fc600078e0031 */
[----:B------:R-:W-:Y:S04]  /*357c0*/  STL.64 [R1+0x3250], R6 ;  /* 0x0032500601007387 */ /* 0x000fe80000100a00 */
[----:B------:R3:W-:Y:S01]  /*357d0*/  STL.64 [R1+0x3248], R4 ;  /* 0x0032480401007387 */ /* 0x0007e20000100a00 */
[C---:B------:R-:W-:Y:S08]  /*357e0*/  HMMA.16816.F32 R44, R28.reuse, R14, R44 ;  /* 0x0000000e1c2c723c */ /* 0x040ff0000000182c */
[C---:B------:R-:W-:Y:S08]  /*357f0*/  HMMA.16816.F32 R40, R28.reuse, R12, R40 ;  /* 0x0000000c1c28723c */ /* 0x040ff00000001828 */
[----:B---3--:R-:W-:Y:S03]  /*35800*/  HMMA.16816.F32 R4, R28, R2, R8 ;  /* 0x000000021c04723c */ /* 0x008fe60000001808 */
[----:B------:R0:W-:Y:S04]  /*35810*/  STL.64 [R1+0x6f0], R44 ;  /* 0x0006f02c01007387 */ /* 0x0001e80000100a00 */
[----:B------:R1:W-:Y:S04]  /*35820*/  STL.64 [R1+0x6f8], R46 ;  /* 0x0006f82e01007387 */ /* 0x0003e80000100a00 */
[----:B------:R2:W-:Y:S04]  /*35830*/  STL.64 [R1+0x6e0], R40 ;  /* 0x0006e02801007387 */ /* 0x0005e80000100a00 */
[----:B------:R3:W-:Y:S04]  /*35840*/  STL.64 [R1+0x6e8], R42 ;  /* 0x0006e82a01007387 */ /* 0x0007e80000100a00 */
[----:B------:R4:W-:Y:S04]  /*35850*/  STL.64 [R1+0xf0], R4 ;  /* 0x0000f00401007387 */ /* 0x0009e80000100a00 */
[----:B------:R0:W-:Y:S04]  /*35860*/  STL.64 [R1+0xf8], R6 ;  /* 0x0000f80601007387 */ /* 0x0001e80000100a00 */
[----:B------:R-:W4:Y:S04]  /*35870*/  LDL.LU.64 R56, [R1+0xeb0] ;  /* 0x000eb00001387983 */ /* 0x000f280000300a00 */
[----:B------:R-:W4:Y:S04]  /*35880*/  LDL.LU.64 R58, [R1+0xeb8] ;  /* 0x000eb800013a7983 */ /* 0x000f280000300a00 */
[----:B------:R-:W4:Y:S04]  /*35890*/  LDL.LU.64 R52, [R1+0xea0] ;  /* 0x000ea00001347983 */ /* 0x000f280000300a00 */
[----:B------:R-:W4:Y:S04]  /*358a0*/  LDL.LU.64 R54, [R1+0xea8] ;  /* 0x000ea80001367983 */ /* 0x000f280000300a00 */
[----:B------:R-:W4:Y:S04]  /*358b0*/  LDL.LU.64 R48, [R1+0xe90] ;  /* 0x000e900001307983 */ /* 0x000f280000300a00 */
[----:B------:R-:W4:Y:S04]  /*358c0*/  LDL.LU.64 R50, [R1+0xe98] ;  /* 0x000e980001327983 */ /* 0x000f280000300a00 */
[----:B0-----:R-:W4:Y:S04]  /*358d0*/  LDL.LU.64 R44, [R1+0xe80] ;  /* 0x000e8000012c7983 */ /* 0x001f280000300a00 */
[----:B-1----:R-:W4:Y:S04]  /*358e0*/  LDL.LU.64 R46, [R1+0xe88] ;  /* 0x000e8800012e7983 */ /* 0x002f280000300a00 */
[----:B--2---:R-:W2:Y:S04]  /*358f0*/  LDL.LU.64 R40, [R1+0xe70] ;  /* 0x000e700001287983 */ /* 0x004ea80000300a00 */
[----:B---3--:R-:W2:Y:S04]  /*35900*/  LDL.LU.64 R42, [R1+0xe78] ;  /* 0x000e7800012a7983 */ /* 0x008ea80000300a00 */
[----:B------:R-:W3:Y:S04]  /*35910*/  LDL.LU.64 R8, [R1+0xe60] ;  /* 0x000e600001087983 */ /* 0x000ee80000300a00 */
[----:B------:R-:W3:Y:S04]  /*35920*/  LDL.LU.64 R10, [R1+0xe68] ;  /* 0x000e6800010a7983 */ /* 0x000ee80000300a00 */
[----:B----4-:R-:W4:Y:S04]  /*35930*/  LDL.LU.64 R4, [R1+0xe50] ;  /* 0x000e500001047983 */ /* 0x010f280000300a00 */
[----:B------:R-:W4:Y:S04]  /*35940*/  LDL.LU.64 R6, [R1+0xe58] ;  /* 0x000e580001067983 */ /* 0x000f280000300a00 */
[----:B------:R-:W2:Y:S04]  /*35950*/  LDL.LU R27, [R1+0x1a8] ;  /* 0x0001a800011b7983 */ /* 0x000ea80000300800 */
[----:B------:R-:W2:Y:S04]  /*35960*/  LDL.LU R26, [R1+0x1b4] ;  /* 0x0001b400011a7983 */ /* 0x000ea80000300800 */
[----:B------:R-:W2:Y:S04]  /*35970*/  LDL.LU R60, [R1+0x1b0] ;  /* 0x0001b000013c7983 */ /* 0x000ea80000300800 */
[----:B------:R-:W2:Y:S01]  /*35980*/  LDL.LU R61, [R1+0x1bc] ;  /* 0x0001bc00013d7983 */ /* 0x000ea20000300800 */
[----:B------:R-:W-:-:S03]  /*35990*/  IMAD R28, R35, 0x100, R37 ;  /* 0x00000100231c7824 */ /* 0x000fc600078e0225 */
        /* <DEDUP_REMOVED lines=8> */
[----:B------:R-:W-:Y:S01]  /*35a20*/  IMAD R31, R0, 0x100, R38 ;  /* 0x00000100001f7824 */ /* 0x000fe200078e0226 */
[----:B------:R-:W-:Y:S02]  /*35a30*/  F2FP.F16.E5M2.UNPACK_B R28, R28 ;  /* 0x0000001cff1c723e */ /* 0x000fe400020004ff */
[----:B--2---:R-:W-:Y:S04]  /*35a40*/  STL.64 [R1+0x3310], R34 ;  /* 0x0033102201007387 */ /* 0x004fe80000100a00 */
[----:B------:R0:W-:Y:S04]  /*35a50*/  STL.64 [R1+0x3308], R32 ;  /* 0x0033082001007387 */ /* 0x0001e80000100a00 */
[----:B------:R-:W2:Y:S04]  /*35a60*/  LDL.LU R36, [R1+0x1d0] ;  /* 0x0001d00001247983 */ /* 0x000ea80000300800 */
[----:B------:R-:W2:Y:S01]  /*35a70*/  LDL.LU R38, [R1+0x1dc] ;  /* 0x0001dc0001267983 */ /* 0x000ea20000300800 */
[----:B------:R-:W-:-:S02]  /*35a80*/  F2FP.F16.E5M2.UNPACK_B R29, R29 ;  /* 0x0000001dff1d723e */ /* 0x000fc400020004ff */
[----:B------:R-:W-:Y:S02]  /*35a90*/  F2FP.F16.E5M2.UNPACK_B R30, R30 ;  /* 0x0000001eff1e723e */ /* 0x000fe400020004ff */
[----:B------:R-:W-:-:S07]  /*35aa0*/  F2FP.F16.E5M2.UNPACK_B R31, R31 ;  /* 0x0000001fff1f723e */ /* 0x000fce00020004ff */
[C---:B0-----:R-:W-:Y:S08]  /*35ab0*/  HMMA.16816.F32 R32, R28.reuse, R22, R52 ;  /* 0x000000161c20723c */ /* 0x041ff00000001834 */
[C---:B------:R-:W-:Y:S08]  /*35ac0*/  HMMA.16816.F32 R48, R28.reuse, R20, R48 ;  /* 0x000000141c30723c */ /* 0x040ff00000001830 */
[C---:B---3--:R-:W-:Y:S01]  /*35ad0*/  HMMA.16816.F32 R8, R28.reuse, R14, R8 ;  /* 0x0000000e1c08723c */ /* 0x048fe20000001808 */
[----:B--2---:R-:W-:Y:S04]  /*35ae0*/  STL.64 [R1+0x3320], R38 ;  /* 0x0033202601007387 */ /* 0x004fe80000100a00 */
[----:B------:R0:W-:Y:S04]  /*35af0*/  STL.64 [R1+0x3318], R36 ;  /* 0x0033182401007387 */ /* 0x0001e80000100a00 */
[----:B------:R-:W2:Y:S01]  /*35b00*/  LDL.LU R0, [R1+0x1d8] ;  /* 0x0001d80001007983 */ /* 0x000ea20000300800 */
[----:B0-----:R-:W-:-:S15]  /*35b10*/  HMMA.16816.F32 R36, R28, R24, R56 ;  /* 0x000000181c24723c */ /* 0x001fde0000001838 */
[----:B------:R-:W-:-:S04]  /*35b20*/  NOP ;  /* 0x0000000000007918 */ /* 0x000fc80000000000 */
[----:B------:R-:W-:Y:S04]  /*35b30*/  STL.64 [R1+0x6d0], R36 ;  /* 0x0006d02401007387 */ /* 0x000fe80000100a00 */
[----:B------:R0:W-:Y:S04]  /*35b40*/  STL.64 [R1+0x6d8], R38 ;  /* 0x0006d82601007387 */ /* 0x0001e80000100a00 */
[----:B------:R-:W-:Y:S04]  /*35b50*/  STL.64 [R1+0x6c0], R32 ;  /* 0x0006c02001007387 */ /* 0x000fe80000100a00 */
[----:B------:R1:W-:Y:S01]  /*35b60*/  STL.64 [R1+0x6c8], R34 ;  /* 0x0006c82201007387 */ /* 0x0003e20000100a00 */
[C---:B0-----:R-:W-:Y:S08]  /*35b70*/  HMMA.16816.F32 R36, R28.reuse, R18, R44 ;  /* 0x000000121c24723c */ /* 0x041ff0000000182c */
[C---:B-1----:R-:W-:Y:S01]  /*35b80*/  HMMA.16816.F32 R32, R28.reuse, R16, R40 ;  /* 0x000000101c20723c */ /* 0x042fe20000001828 */
[----:B------:R-:W-:Y:S04]  /*35b90*/  STL.64 [R1+0x6b0], R48 ;  /* 0x0006b03001007387 */ /* 0x000fe80000100a00 */
[----:B------:R-:W-:Y:S06]  /*35ba0*/  STL.64 [R1+0x6b8], R50 ;  /* 0x0006b83201007387 */ /* 0x000fec0000100a00 */
[----:B------:R0:W-:Y:S04]  /*35bb0*/  STL.64 [R1+0x6a0], R36 ;  /* 0x0006a02401007387 */ /* 0x0001e80000100a00 */
[----:B------:R1:W-:Y:S04]  /*35bc0*/  STL.64 [R1+0x6a8], R38 ;  /* 0x0006a82601007387 */ /* 0x0003e80000100a00 */
[----:B------:R3:W-:Y:S04]  /*35bd0*/  STL.64 [R1+0x690], R32 ;  /* 0x0006902001007387 */ /* 0x0007e80000100a00 */
[----:B------:R1:W-:Y:S04]  /*35be0*/  STL.64 [R1+0x698], R34 ;  /* 0x0006982201007387 */ /* 0x0003e80000100a00 */
[----:B0-----:R-:W2:Y:S04]  /*35bf0*/  LDL.LU.64 R36, [R1+0xe40] ;  /* 0x000e400001247983 */ /* 0x001ea80000300a00 */
[----:B------:R0:W-:Y:S04]  /*35c00*/  STL.64 [R1+0x680], R8 ;  /* 0x0006800801007387 */ /* 0x0001e80000100a00 */
[----:B------:R0:W-:Y:S04]  /*35c10*/  STL.64 [R1+0x688], R10 ;  /* 0x0006880a01007387 */ /* 0x0001e80000100a00 */
[----:B-1----:R-:W2:Y:S01]  /*35c20*/  LDL.LU.64 R38, [R1+0xe48] ;  /* 0x000e480001267983 */ /* 0x002ea20000300a00 */
[----:B----4-:R-:W-:-:S15]  /*35c30*/  HMMA.16816.F32 R4, R28, R12, R4 ;  /* 0x0000000c1c04723c */ /* 0x010fde0000001804 */
[----:B------:R-:W-:-:S04]  /*35c40*/  NOP ;  /* 0x0000000000007918 */ /* 0x000fc80000000000 */
[----:B------:R1:W-:Y:S04]  /*35c50*/  STL.64 [R1+0x670], R4 ;  /* 0x0006700401007387 */ /* 0x0003e80000100a00 */
[----:B------:R4:W-:Y:S04]  /*35c60*/  STL.64 [R1+0x678], R6 ;  /* 0x0006780601007387 */ /* 0x0009e80000100a00 */
[----:B---3--:R-:W3:Y:S04]  /*35c70*/  LDL.LU.64 R32, [R1+0xe30] ;  /* 0x000e300001207983 */ /* 0x008ee80000300a00 */
[----:B------:R-:W3:Y:S04]  /*35c80*/  LDL.LU.64 R34, [R1+0xe38] ;  /* 0x000e380001227983 */ /* 0x000ee80000300a00 */
        /* <DEDUP_REMOVED lines=10> */
[----:B0-----:R-:W3:Y:S04]  /*35d30*/  LDL.LU.64 R8, [R1+0xdd0] ;  /* 0x000dd00001087983 */ /* 0x001ee80000300a00 */
[----:B------:R-:W3:Y:S04]  /*35d40*/  LDL.LU.64 R10, [R1+0xdd8] ;  /* 0x000dd800010a7983 */ /* 0x000ee80000300a00 */
[----:B-1----:R-:W3:Y:S04]  /*35d50*/  LDL.LU.64 R4, [R1+0xdc0] ;  /* 0x000dc00001047983 */ /* 0x002ee80000300a00 */
[----:B----4-:R-:W4:Y:S01]  /*35d60*/  LDL.LU.64 R6, [R1+0xdc8] ;  /* 0x000dc80001067983 */ /* 0x010f220000300a00 */
[----:B--2---:R-:W-:Y:S03]  /*35d70*/  HMMA.16816.F32 R28, R28, R2, R36 ;  /* 0x000000021c1c723c */ /* 0x004fe60000001824 */
[----:B------:R-:W2:Y:S04]  /*35d80*/  LDL.LU.64 R38, [R1+0x3320] ;  /* 0x0033200001267983 */ /* 0x000ea80000300a00 */
[----:B------:R-:W2:-:S12]  /*35d90*/  LDL.LU.64 R36, [R1+0x3318] ;  /* 0x0033180001247983 */ /* 0x000e980000300a00 */
[----:B------:R0:W-:Y:S04]  /*35da0*/  STL.64 [R1+0xe0], R28 ;  /* 0x0000e01c01007387 */ /* 0x0001e80000100a00 */
[----:B------:R1:W-:Y:S04]  /*35db0*/  STL.64 [R1+0xe8], R30 ;  /* 0x0000e81e01007387 */ /* 0x0003e80000100a00 */
[----:B0-----:R-:W2:Y:S04]  /*35dc0*/  LDL.LU R29, [R1+0x1a4] ;  /* 0x0001a400011d7983 */ /* 0x001ea80000300800 */
[----:B-1----:R-:W2:Y:S04]  /*35dd0*/  LDL.LU R30, [R1+0x1a0] ;  /* 0x0001a000011e7983 */ /* 0x002ea80000300800 */
[----:B------:R-:W3:Y:S01]  /*35de0*/  LDL.LU R31, [R1+0x1ac] ;  /* 0x0001ac00011f7983 */ /* 0x000ee20000300800 */
[----:B--2---:R-:W-:-:S02]  /*35df0*/  IMAD R28, R30, 0x100, R29 ;  /* 0x000001001e1c7824 */ /* 0x004fc400078e021d */
[----:B---3--:R-:W-:Y:S02]  /*35e00*/  IMAD R29, R27, 0x100, R31 ;  /* 0x000001001b1d7824 */ /* 0x008fe400078e021f */
[----:B------:R-:W-:Y:S02]  /*35e10*/  IMAD R30, R60, 0x100, R26 ;  /* 0x000001003c1e7824 */ /* 0x000fe400078e021a */
[----:B------:R-:W-:Y:S01]  /*35e20*/  IMAD R31, R39, 0x100, R61 ;  /* 0x00000100271f7824 */ /* 0x000fe200078e023d */
[----:B------:R-:W-:Y:S02]  /*35e30*/  F2FP.F16.E5M2.UNPACK_B R28, R28 ;  /* 0x0000001cff1c723e */ /* 0x000fe400020004ff */
[----:B------:R-:W-:Y:S02]  /*35e40*/  F2FP.F16.E5M2.UNPACK_B R29, R29 ;  /* 0x0000001dff1d723e */ /* 0x000fe400020004ff */
[----:B------:R-:W-:Y:S02]  /*35e50*/  F2FP.F16.E5M2.UNPACK_B R30, R30 ;  /* 0x0000001eff1e723e */ /* 0x000fe400020004ff */
[----:B------:R-:W-:-:S07]  /*35e60*/  F2FP.F16.E5M2.UNPACK_B R31, R31 ;  /* 0x0000001fff1f723e */ /* 0x000fce00020004ff */
[----:B------:R-:W-:-:S15]  /*35e70*/  HMMA.16816.F32 R32, R28, R24, R32 ;  /* 0x000000181c20723c */ /* 0x000fde0000001820 */
[----:B------:R-:W-:-:S04]  /*35e80*/  NOP ;  /* 0x0000000000007918 */ /* 0x000fc80000000000 */
[----:B------:R-:W-:Y:S04]  /*35e90*/  STL.64 [R1+0x660], R32 ;  /* 0x0006602001007387 */ /* 0x000fe80000100a00 */
[----:B------:R0:W-:Y:S04]  /*35ea0*/  STL.64 [R1+0x668], R34 ;  /* 0x0006682201007387 */ /* 0x0001e80000100a00 */
[----:B0-----:R-:W2:Y:S04]  /*35eb0*/  LDL.LU.64 R34, [R1+0x3310] ;  /* 0x0033100001227983 */ /* 0x001ea80000300a00 */
[----:B------:R-:W3:Y:S01]  /*35ec0*/  LDL.LU.64 R32, [R1+0x3308] ;  /* 0x0033080001207983 */ /* 0x000ee20000300a00 */
[C---:B------:R-:W-:Y:S08]  /*35ed0*/  HMMA.16816.F32 R56, R28.reuse, R22, R56 ;  /* 0x000000161c38723c */ /* 0x040ff00000001838 */
[C---:B------:R-:W-:Y:S08]  /*35ee0*/  HMMA.16816.F32 R52, R28.reuse, R20, R52 ;  /* 0x000000141c34723c */ /* 0x040ff00000001834 */
[C---:B------:R-:W-:Y:S08]  /*35ef0*/  HMMA.16816.F32 R48, R28.reuse, R18, R48 ;  /* 0x000000121c30723c */ /* 0x040ff00000001830 */
[C---:B------:R-:W-:Y:S08]  /*35f00*/  HMMA.16816.F32 R44, R28.reuse, R16, R44 ;  /* 0x000000101c2c723c */ /* 0x040ff0000000182c */
[C---:B------:R-:W-:Y:S08]  /*35f10*/  HMMA.16816.F32 R40, R28.reuse, R14, R40 ;  /* 0x0000000e1c28723c */ /* 0x040ff00000001828 */
[C---:B------:R-:W-:Y:S08]  /*35f20*/  HMMA.16816.F32 R8, R28.reuse, R12, R8 ;  /* 0x0000000c1c08723c */ /* 0x040ff00000001808 */
[----:B----4-:R-:W-:Y:S01]  /*35f30*/  HMMA.16816.F32 R4, R28, R2, R4 ;  /* 0x000000021c04723c */ /* 0x010fe20000001804 */
[----:B------:R0:W-:Y:S04]  /*35f40*/  STL.64 [R1+0x650], R56 ;  /* 0x0006503801007387 */ /* 0x0001e80000100a00 */
        /* <DEDUP_REMOVED lines=13> */
[----:B0-----:R-:W3:Y:S04]  /*36020*/  LDL.LU.64 R56, [R1+0xdb0] ;  /* 0x000db00001387983 */ /* 0x001ee80000300a00 */
[----:B-1----:R-:W3:Y:S04]  /*36030*/  LDL.LU.64 R58, [R1+0xdb8] ;  /* 0x000db800013a7983 */ /* 0x002ee80000300a00 */
[----:B----4-:R-:W4:Y:S04]  /*36040*/  LDL.LU.64 R52, [R1+0xda0] ;  /* 0x000da00001347983 */ /* 0x010f280000300a00 */
[----:B------:R-:W4:Y:S04]  /*36050*/  LDL.LU.64 R54, [R1+0xda8] ;  /* 0x000da80001367983 */ /* 0x000f280000300a00 */
        /* <DEDUP_REMOVED lines=10> */
[----:B------:R-:W4:Y:S04]  /*36100*/  LDL.LU R27, [R1+0x1e8] ;  /* 0x0001e800011b7983 */ /* 0x000f280000300800 */
[----:B------:R-:W4:Y:S04]  /*36110*/  LDL.LU R26, [R1+0x1f4] ;  /* 0x0001f400011a7983 */ /* 0x000f280000300800 */
[----:B------:R-:W4:Y:S04]  /*36120*/  LDL.LU R60, [R1+0x1f0] ;  /* 0x0001f000013c7983 */ /* 0x000f280000300800 */
[----:B------:R-:W4:Y:S04]  /*36130*/  LDL.LU R61, [R1+0x1fc] ;  /* 0x0001fc00013d7983 */ /* 0x000f280000300800 */
[----:B------:R-:W4:Y:S01]  /*36140*/  LDL.LU R39, [R1+0x1f8] ;  /* 0x0001f80001277983 */ /* 0x000f220000300800 */
[----:B--2---:R-:W-:-:S02]  /*36150*/  IMAD R28, R35, 0x100, R37 ;  /* 0x00000100231c7824 */ /* 0x004fc400078e0225 */
[----:B---3--:R-:W-:Y:S01]  /*36160*/  IMAD R29, R32, 0x100, R33 ;  /* 0x00000100201d7824 */ /* 0x008fe200078e0221 */
[----:B------:R-:W2:Y:S04]  /*36170*/  LDL.LU R37, [R1+0x204] ;  /* 0x0002040001257983 */ /* 0x000ea80000300800 */
[----:B------:R-:W3:Y:S04]  /*36180*/  LDL.LU R35, [R1+0x200] ;  /* 0x0002000001237983 */ /* 0x000ee80000300800 */
[----:B------:R-:W2:Y:S01]  /*36190*/  LDL.LU R33, [R1+0x20c] ;  /* 0x00020c0001217983 */ /* 0x000ea20000300800 */
[----:B------:R-:W-:-:S03]  /*361a0*/  IMAD R30, R36, 0x100, R34 ;  /* 0x00000100241e7824 */ /* 0x000fc600078e0222 */
[----:B------:R-:W2:Y:S04]  /*361b0*/  LDL.LU R32, [R1+0x208] ;  /* 0x0002080001207983 */ /* 0x000ea80000300800 */
[----:B------:R-:W3:Y:S01]  /*361c0*/  LDL.LU R34, [R1+0x214] ;  /* 0x0002140001227983 */ /* 0x000ee20000300800 */
[----:B------:R-:W-:Y:S01]  /*361d0*/  IMAD R31, R0, 0x100, R38 ;  /* 0x00000100001f7824 */ /* 0x000fe200078e0226 */
[----:B------:R-:W-:Y:S02]  /*361e0*/  F2FP.F16.E5M2.UNPACK_B R28, R28 ;  /* 0x0000001cff1c723e */ /* 0x000fe400020004ff */
[----:B---3--:R-:W-:Y:S04]  /*361f0*/  STL.64 [R1+0x32f0], R34 ;  /* 0x0032f02201007387 */ /* 0x008fe80000100a00 */
[----:B--2---:R4:W-:Y:S04]  /*36200*/  STL.64 [R1+0x32e8], R32 ;  /* 0x0032e82001007387 */ /* 0x0049e80000100a00 */
[----:B------:R-:W2:Y:S04]  /*36210*/  LDL.LU R36, [R1+0x210] ;  /* 0x0002100001247983 */ /* 0x000ea80000300800 */
[----:B------:R-:W3:Y:S01]  /*36220*/  LDL.LU R38, [R1+0x21c] ;  /* 0x00021c0001267983 */ /* 0x000ee20000300800 */
[----:B------:R-:W-:-:S02]  /*36230*/  F2FP.F16.E5M2.UNPACK_B R29, R29 ;  /* 0x0000001dff1d723e */ /* 0x000fc400020004ff */
[----:B------:R-:W-:Y:S02]  /*36240*/  F2FP.F16.E5M2.UNPACK_B R30, R30 ;  /* 0x0000001eff1e723e */ /* 0x000fe400020004ff */
[----:B------:R-:W-:-:S07]  /*36250*/  F2FP.F16.E5M2.UNPACK_B R31, R31 ;  /* 0x0000001fff1f723e */ /* 0x000fce00020004ff */
[C---:B----4-:R-:W-:Y:S08]  /*36260*/  HMMA.16816.F32 R32, R28.reuse, R22, R52 ;  /* 0x000000161c20723c */ /* 0x050ff00000001834 */
[C---:B------:R-:W-:Y:S08]  /*36270*/  HMMA.16816.F32 R48, R28.reuse, R20, R48 ;  /* 0x000000141c30723c */ /* 0x040ff00000001830 */
[C---:B------:R-:W-:Y:S01]  /*36280*/  HMMA.16816.F32 R8, R28.reuse, R14, R8 ;  /* 0x0000000e1c08723c */ /* 0x040fe20000001808 */
[----:B---3--:R-:W-:Y:S04]  /*36290*/  STL.64 [R1+0x3300], R38 ;  /* 0x0033002601007387 */ /* 0x008fe80000100a00 */
[----:B--2---:R0:W-:Y:S04]  /*362a0*/  STL.64 [R1+0x32f8], R36 ;  /* 0x0032f82401007387 */ /* 0x0041e80000100a00 */
        /* <DEDUP_REMOVED lines=19> */
[----:B------:R-:W-:-:S15]  /*363e0*/  HMMA.16816.F32 R4, R28, R12, R4 ;  /* 0x0000000c1c04723c */ /* 0x000fde0000001804 */
[----:B------:R-:W-:-:S04]  /*363f0*/  NOP ;  /* 0x0000000000007918 */ /* 0x000fc80000000000 */
[----:B------:R1:W-:Y:S04]  /*36400*/  STL.64 [R1+0x590], R4 ;  /* 0x0005900401007387 */ /* 0x0003e80000100a00 */
[----:B------:R0:W-:Y:S04]  /*36410*/  STL.64 [R1+0x598], R6 ;  /* 0x0005980601007387 */ /* 0x0001e80000100a00 */
[----:B---3--:R-:W3:Y:S04]  /*36420*/  LDL.LU.64 R32, [R1+0xd30] ;  /* 0x000d300001207983 */ /* 0x008ee80000300a00 */
[----:B----4-:R-:W3:Y:S04]  /*36430*/  LDL.LU.64 R34, [R1+0xd38] ;  /* 0x000d380001227983 */ /* 0x010ee80000300a00 */
[----:B------:R-:W4:Y:S04]  /*36440*/  LDL.LU.64 R56, [R1+0xd20] ;  /* 0x000d200001387983 */ /* 0x000f280000300a00 */
[----:B------:R-:W4:Y:S04]  /*36450*/  LDL.LU.64 R58, [R1+0xd28] ;  /* 0x000d2800013a7983 */ /* 0x000f280000300a00 */
        /* <DEDUP_REMOVED lines=11> */
[----:B------:R-:W3:Y:S01]  /*36510*/  LDL.LU.64 R6, [R1+0xcc8] ;  /* 0x000cc80001067983 */ /* 0x000ee20000300a00 */
        /* <DEDUP_REMOVED lines=22> */
[C---:B----4-:R-:W-:Y:S08]  /*36680*/  HMMA.16816.F32 R56, R28.reuse, R22, R56 ;  /* 0x000000161c38723c */ /* 0x050ff00000001838 */
[C---:B------:R-:W-:Y:S08]  /*36690*/  HMMA.16816.F32 R52, R28.reuse, R20, R52 ;  /* 0x000000141c34723c */ /* 0x040ff00000001834 */
[C---:B------:R-:W-:Y:S08]  /*366a0*/  HMMA.16816.F32 R48, R28.reuse, R18, R48 ;  /* 0x000000121c30723c */ /* 0x040ff00000001830 */
[C---:B------:R-:W-:Y:S08]  /*366b0*/  HMMA.16816.F32 R44, R28.reuse, R16, R44 ;  /* 0x000000101c2c723c */ /* 0x040ff0000000182c */
[C---:B------:R-:W-:Y:S08]  /*366c0*/  HMMA.16816.F32 R40, R28.reuse, R14, R40 ;  /* 0x0000000e1c28723c */ /* 0x040ff00000001828 */
[C---:B------:R-:W-:Y:S08]  /*366d0*/  HMMA.16816.F32 R8, R28.reuse, R12, R8 ;  /* 0x0000000c1c08723c */ /* 0x040ff00000001808 */
[----:B------:R-:W-:Y:S01]  /*366e0*/  HMMA.16816.F32 R4, R28, R2, R4 ;  /* 0x000000021c04723c */ /* 0x000fe20000001804 */
        /* <DEDUP_REMOVED lines=43> */
[----:B------:R-:W-:Y:S02]  /*369a0*/  F2FP.F16.E5M2.UNPACK_B R29, R29 ;  /* 0x0000001dff1d723e */ /* 0x000fe400020004ff */
[----:B------:R-:W-:-:S02]  /*369b0*/  F2FP.F16.E5M2.UNPACK_B R30, R30 ;  /* 0x0000001eff1e723e */ /* 0x000fc400020004ff */
[----:B------:R-:W-:-:S07]  /*369c0*/  F2FP.F16.E5M2.UNPACK_B R31, R31 ;  /* 0x0000001fff1f723e */ /* 0x000fce00020004ff */
[C---:B----4-:R-:W-:Y:S08]  /*369d0*/  HMMA.16816.F32 R48, R28.reuse, R20, R48 ;  /* 0x000000141c30723c */ /* 0x050ff00000001830 */
[C---:B------:R-:W-:Y:S01]  /*369e0*/  HMMA.16816.F32 R8, R28.reuse, R14, R8 ;  /* 0x0000000e1c08723c */ /* 0x040fe20000001808 */
[----:B---3--:R-:W-:Y:S04]  /*369f0*/  STL.64 [R1+0x32d0], R34 ;  /* 0x0032d02201007387 */ /* 0x008fe80000100a00 */
[----:B--2---:R0:W-:Y:S04]  /*36a00*/  STL.64 [R1+0x32c8], R32 ;  /* 0x0032c82001007387 */ /* 0x0041e80000100a00 */
[----:B------:R-:W2:Y:S04]  /*36a10*/  LDL.LU R36, [R1+0x250] ;  /* 0x0002500001247983 */ /* 0x000ea80000300800 */
[----:B------:R-:W-:Y:S04]  /*36a20*/  STL.64 [R1+0x32e0], R26 ;  /* 0x0032e01a01007387 */ /* 0x000fe80000100a00 */
[----:B------:R1:W-:Y:S01]  /*36a30*/  STL.64 [R1+0x32d8], R24 ;  /* 0x0032d81801007387 */ /* 0x0003e20000100a00 */
[C---:B0-----:R-:W-:Y:S08]  /*36a40*/  HMMA.16816.F32 R32, R28.reuse, R24, R56 ;  /* 0x000000181c20723c */ /* 0x041ff00000001838 */
[C---:B-1----:R-:W-:Y:S11]  /*36a50*/  HMMA.16816.F32 R24, R28.reuse, R22, R52 ;  /* 0x000000161c18723c */ /* 0x042ff60000001834 */
[----:B------:R-:W-:Y:S04]  /*36a60*/  STL.64 [R1+0x510], R32 ;  /* 0x0005102001007387 */ /* 0x000fe80000100a00 */
[----:B------:R0:W-:Y:S04]  /*36a70*/  STL.64 [R1+0x518], R34 ;  /* 0x0005182201007387 */ /* 0x0001e80000100a00 */
[----:B------:R-:W3:Y:S04]  /*36a80*/  LDL.LU R38, [R1+0x25c] ;  /* 0x00025c0001267983 */ /* 0x000ee80000300800 */
[----:B------:R-:W3:Y:S04]  /*36a90*/  LDL.LU R0, [R1+0x258] ;  /* 0x0002580001007983 */ /* 0x000ee80000300800 */
[----:B------:R-:W-:Y:S04]  /*36aa0*/  STL.64 [R1+0x500], R24 ;  /* 0x0005001801007387 */ /* 0x000fe80000100a00 */
[----:B------:R1:W-:Y:S01]  /*36ab0*/  STL.64 [R1+0x508], R26 ;  /* 0x0005081a01007387 */ /* 0x0003e20000100a00 */
[C---:B0-----:R-:W-:Y:S08]  /*36ac0*/  HMMA.16816.F32 R32, R28.reuse, R18, R44 ;  /* 0x000000121c20723c */ /* 0x041ff0000000182c */
[C---:B-1----:R-:W-:Y:S01]  /*36ad0*/  HMMA.16816.F32 R24, R28.reuse, R16, R40 ;  /* 0x000000101c18723c */ /* 0x042fe20000001828 */
[----:B------:R-:W-:Y:S04]  /*36ae0*/  STL.64 [R1+0x4f0], R48 ;  /* 0x0004f03001007387 */ /* 0x000fe80000100a00 */
[----:B------:R-:W-:Y:S06]  /*36af0*/  STL.64 [R1+0x4f8], R50 ;  /* 0x0004f83201007387 */ /* 0x000fec0000100a00 */
[----:B------:R-:W-:Y:S04]  /*36b00*/  STL.64 [R1+0x4e0], R32 ;  /* 0x0004e02001007387 */ /* 0x000fe80000100a00 */
[----:B------:R-:W-:Y:S04]  /*36b10*/  STL.64 [R1+0x4e8], R34 ;  /* 0x0004e82201007387 */ /* 0x000fe80000100a00 */
[----:B------:R0:W-:Y:S04]  /*36b20*/  STL.64 [R1+0x4d0], R24 ;  /* 0x0004d01801007387 */ /* 0x0001e80000100a00 */
[----:B------:R1:W-:Y:S04]  /*36b30*/  STL.64 [R1+0x4d8], R26 ;  /* 0x0004d81a01007387 */ /* 0x0003e80000100a00 */
[----:B0-----:R-:W4:Y:S04]  /*36b40*/  LDL.LU.64 R24, [R1+0xc40] ;  /* 0x000c400001187983 */ /* 0x001f280000300a00 */
[----:B------:R0:W-:Y:S04]  /*36b50*/  STL.64 [R1+0x4c0], R8 ;  /* 0x0004c00801007387 */ /* 0x0001e80000100a00 */
[----:B------:R0:W-:Y:S04]  /*36b60*/  STL.64 [R1+0x4c8], R10 ;  /* 0x0004c80a01007387 */ /* 0x0001e80000100a00 */
[----:B-1----:R-:W4:Y:S01]  /*36b70*/  LDL.LU.64 R26, [R1+0xc48] ;  /* 0x000c4800011a7983 */ /* 0x002f220000300a00 */
[----:B------:R-:W-:-:S15]  /*36b80*/  HMMA.16816.F32 R4, R28, R12, R4 ;  /* 0x0000000c1c04723c */ /* 0x000fde0000001804 */
[----:B------:R-:W-:-:S04]  /*36b90*/  NOP ;  /* 0x0000000000007918 */ /* 0x000fc80000000000 */
[----:B------:R1:W-:Y:S04]  /*36ba0*/  STL.64 [R1+0x4b0], R4 ;  /* 0x0004b00401007387 */ /* 0x0003e80000100a00 */
[----:B------:R0:W-:Y:S04]  /*36bb0*/  STL.64 [R1+0x4b8], R6 ;  /* 0x0004b80601007387 */ /* 0x0001e80000100a00 */
[----:B------:R-:W2:Y:S04]  /*36bc0*/  LDL.LU.64 R32, [R1+0xc30] ;  /* 0x000c300001207983 */ /* 0x000ea80000300a00 */
        /* <DEDUP_REMOVED lines=11> */
[----:B0-----:R-:W2:Y:S04]  /*36c80*/  LDL.LU.64 R8, [R1+0xbd0] ;  /* 0x000bd00001087983 */ /* 0x001ea80000300a00 */
[----:B------:R-:W2:Y:S04]  /*36c90*/  LDL.LU.64 R10, [R1+0xbd8] ;  /* 0x000bd800010a7983 */ /* 0x000ea80000300a00 */
[----:B-1----:R-:W2:Y:S04]  /*36ca0*/  LDL.LU.64 R4, [R1+0xbc0] ;  /* 0x000bc00001047983 */ /* 0x002ea80000300a00 */
[----:B------:R-:W2:Y:S01]  /*36cb0*/  LDL.LU.64 R6, [R1+0xbc8] ;  /* 0x000bc80001067983 */ /* 0x000ea20000300a00 */
[----:B----4-:R-:W-:Y:S03]  /*36cc0*/  HMMA.16816.F32 R28, R28, R2, R24 ;  /* 0x000000021c1c723c */ /* 0x010fe60000001818 */
[----:B------:R-:W4:Y:S04]  /*36cd0*/  LDL.LU.64 R26, [R1+0x32e0] ;  /* 0x0032e000011a7983 */ /* 0x000f280000300a00 */
[----:B------:R-:W2:-:S12]  /*36ce0*/  LDL.LU.64 R24, [R1+0x32d8] ;  /* 0x0032d80001187983 */ /* 0x000e980000300a00 */
[----:B------:R0:W-:Y:S04]  /*36cf0*/  STL.64 [R1+0xa0], R28 ;  /* 0x0000a01c01007387 */ /* 0x0001e80000100a00 */
[----:B------:R1:W-:Y:S04]  /*36d00*/  STL.64 [R1+0xa8], R30 ;  /* 0x0000a81e01007387 */ /* 0x0003e80000100a00 */
[----:B0-----:R-:W2:Y:S04]  /*36d10*/  LDL.LU R29, [R1+0x224] ;  /* 0x00022400011d7983 */ /* 0x001ea80000300800 */
[----:B-1----:R-:W2:Y:S04]  /*36d20*/  LDL.LU R30, [R1+0x220] ;  /* 0x00022000011e7983 */ /* 0x002ea80000300800 */
[----:B------:R-:W4:Y:S01]  /*36d30*/  LDL.LU R31, [R1+0x22c] ;  /* 0x00022c00011f7983 */ /* 0x000f220000300800 */
[----:B--2---:R-:W-:-:S02]  /*36d40*/  IMAD R28, R30, 0x100, R29 ;  /* 0x000001001e1c7824 */ /* 0x004fc400078e021d */
[----:B----4-:R-:W-:Y:S02]  /*36d50*/  IMAD R29, R27, 0x100, R31 ;  /* 0x000001001b1d7824 */ /* 0x010fe400078e021f */
[----:B------:R-:W-:Y:S02]  /*36d60*/  IMAD R30, R60, 0x100, R26 ;  /* 0x000001003c1e7824 */ /* 0x000fe400078e021a */
[----:B------:R-:W-:Y:S01]  /*36d70*/  IMAD R31, R39, 0x100, R61 ;  /* 0x00000100271f7824 */ /* 0x000fe200078e023d */
[----:B------:R-:W-:Y:S02]  /*36d80*/  F2FP.F16.E5M2.UNPACK_B R28, R28 ;  /* 0x0000001cff1c723e */ /* 0x000fe400020004ff */
[----:B------:R-:W-:Y:S02]  /*36d90*/  F2FP.F16.E5M2.UNPACK_B R29, R29 ;  /* 0x0000001dff1d723e */ /* 0x000fe400020004ff */
[----:B------:R-:W-:Y:S02]  /*36da0*/  F2FP.F16.E5M2.UNPACK_B R30, R30 ;  /* 0x0000001eff1e723e */ /* 0x000fe400020004ff */
[----:B------:R-:W-:-:S07]  /*36db0*/  F2FP.F16.E5M2.UNPACK_B R31, R31 ;  /* 0x0000001fff1f723e */ /* 0x000fce00020004ff */
[C---:B------:R-:W-:Y:S08]  /*36dc0*/  HMMA.16816.F32 R32, R28.reuse, R24, R32 ;  /* 0x000000181c20723c */ /* 0x040ff00000001820 */
[C---:B------:R-:W-:Y:S08]  /*36dd0*/  HMMA.16816.F32 R56, R28.reuse, R22, R56 ;  /* 0x000000161c38723c */ /* 0x040ff00000001838 */
[C---:B------:R-:W-:Y:S08]  /*36de0*/  HMMA.16816.F32 R52, R28.reuse, R20, R52 ;  /* 0x000000141c34723c */ /* 0x040ff00000001834 */
[C---:B------:R-:W-:Y:S08]  /*36df0*/  HMMA.16816.F32 R48, R28.reuse, R18, R48 ;  /* 0x000000121c30723c */ /* 0x040ff00000001830 */
[C---:B------:R-:W-:Y:S08]  /*36e00*/  HMMA.16816.F32 R44, R28.reuse, R16, R44 ;  /* 0x000000101c2c723c */ /* 0x040ff0000000182c */
[C---:B------:R-:W-:Y:S08]  /*36e10*/  HMMA.16816.F32 R40, R28.reuse, R14, R40 ;  /* 0x0000000e1c28723c */ /* 0x040ff00000001828 */
[C---:B------:R-:W-:Y:S08]  /*36e20*/  HMMA.16816.F32 R8, R28.reuse, R12, R8 ;  /* 0x0000000c1c08723c */ /* 0x040ff00000001808 */
[----:B------:R-:W-:Y:S01]  /*36e30*/  HMMA.16816.F32 R4, R28, R2, R4 ;  /* 0x000000021c04723c */ /* 0x000fe20000001804 */
[----:B------:R-:W-:Y:S04]  /*36e40*/  STL.64 [R1+0x4a0], R32 ;  /* 0x0004a02001007387 */ /* 0x000fe80000100a00 */
[----:B------:R0:W-:Y:S04]  /*36e50*/  STL.64 [R1+0x4a8], R34 ;  /* 0x0004a82201007387 */ /* 0x0001e80000100a00 */
[----:B0-----:R-:W2:Y:S04]  /*36e60*/  LDL.LU.64 R34, [R1+0x32d0] ;  /* 0x0032d00001227983 */ /* 0x001ea80000300a00 */
[----:B------:R-:W4:Y:S04]  /*36e70*/  LDL.LU.64 R32, [R1+0x32c8] ;  /* 0x0032c80001207983 */ /* 0x000f280000300a00 */
[----:B------:R-:W-:Y:S04]  /*36e80*/  STL.64 [R1+0x490], R56 ;  /* 0x0004903801007387 */ /* 0x000fe80000100a00 */
[----:B------:R-:W-:Y:S04]  /*36e90*/  STL.64 [R1+0x498], R58 ;  /* 0x0004983a01007387 */ /* 0x000fe80000100a00 */
        /* <DEDUP_REMOVED lines=8> */
[----:B------:R-:W-:Y:S04]  /*36f20*/  STL [R1+0x32b0], R2 ;  /* 0x0032b00201007387 */ /* 0x000fe80000100800 */
[----:B------:R0:W-:Y:S04]  /*36f30*/  STL.64 [R1+0x440], R8 ;  /* 0x0004400801007387 */ /* 0x0001e80000100a00 */
[----:B------:R0:W-:Y:S04]  /*36f40*/  STL.64 [R1+0x448], R10 ;  /* 0x0004480a01007387 */ /* 0x0001e80000100a00 */
[----:B------:R-:W-:Y:S04]  /*36f50*/  STL [R1+0x32ac], R3 ;  /* 0x0032ac0301007387 */ /* 0x000fe80000100800 */
[----:B------:R1:W-:Y:S04]  /*36f60*/  STL.64 [R1+0x90], R4 ;  /* 0x0000900401007387 */ /* 0x0003e80000100a00 */
[----:B------:R3:W-:Y:S04]  /*36f70*/  STL.64 [R1+0x98], R6 ;  /* 0x0000980601007387 */ /* 0x0007e80000100a00 */
[----:B0-----:R-:W2:Y:S04]  /*36f80*/  LDL.LU.64 R52, [R1+0xbb0] ;  /* 0x000bb00001347983 */ /* 0x001ea80000300a00 */
[----:B-1----:R-:W2:Y:S04]  /*36f90*/  LDL.LU.64 R54, [R1+0xbb8] ;  /* 0x000bb80001367983 */ /* 0x002ea80000300a00 */
        /* <DEDUP_REMOVED lines=9> */
[----:B---3--:R-:W3:Y:S04]  /*37030*/  LDL.LU.64 R6, [R1+0xb68] ;  /* 0x000b680001067983 */ /* 0x008ee80000300a00 */
[----:B------:R-:W3:Y:S04]  /*37040*/  LDL.LU R26, [R1+0x260] ;  /* 0x00026000011a7983 */ /* 0x000ee80000300800 */
[----:B------:R-:W3:Y:S01]  /*37050*/  LDL.LU R2, [R1+0x26c] ;  /* 0x00026c0001027983 */ /* 0x000ee20000300800 */
[----:B------:R-:W-:-:S02]  /*37060*/  IMAD R31, R0, 0x100, R38 ;  /* 0x00000100001f7824 */ /* 0x000fc400078e0226 */
[----:B----4-:R-:W-:Y:S02]  /*37070*/  IMAD R29, R32, 0x100, R33 ;  /* 0x00000100201d7824 */ /* 0x010fe400078e0221 */
[----:B--2---:R-:W-:Y:S02]  /*37080*/  IMAD R28, R35, 0x100, R37 ;  /* 0x00000100231c7824 */ /* 0x004fe400078e0225 */
[----:B------:R-:W-:Y:S01]  /*37090*/  IMAD R30, R36, 0x100, R34 ;  /* 0x00000100241e7824 */ /* 0x000fe200078e0222 */
[----:B---3--:R0:W-:Y:S04]  /*370a0*/  STL [R1+0x32b4], R2 ;  /* 0x0032b40201007387 */ /* 0x0081e80000100800 */
[----:B0-----:R-:W2:Y:S04]  /*370b0*/  LDL.LU R2, [R1+0x264] ;  /* 0x0002640001027983 */ /* 0x001ea80000300800 */
[----:B------:R-:W3:Y:S04]  /*370c0*/  LDL.LU R27, [R1+0x268] ;  /* 0x00026800011b7983 */ /* 0x000ee80000300800 */
[----:B------:R-:W4:Y:S04]  /*370d0*/  LDL.LU R3, [R1+0x274] ;  /* 0x0002740001037983 */ /* 0x000f280000300800 */
[----:B------:R-:W4:Y:S04]  /*370e0*/  LDL.LU R32, [R1+0x270] ;  /* 0x0002700001207983 */ /* 0x000f280000300800 */
[----:B------:R-:W2:Y:S04]  /*370f0*/  LDL.LU R0, [R1+0x27c] ;  /* 0x00027c0001007983 */ /* 0x000ea80000300800 */
[----:B------:R-:W2:Y:S04]  /*37100*/  LDL.LU R33, [R1+0x278] ;  /* 0x0002780001217983 */ /* 0x000ea80000300800 */
[----:B------:R-:W2:Y:S04]  /*37110*/  LDL.LU R39, [R1+0x284] ;  /* 0x0002840001277983 */ /* 0x000ea80000300800 */
[----:B------:R-:W2:Y:S04]  /*37120*/  LDL.LU R37, [R1+0x280] ;  /* 0x0002800001257983 */ /* 0x000ea80000300800 */
[----:B------:R-:W2:Y:S04]  /*37130*/  LDL.LU R36, [R1+0x28c] ;  /* 0x00028c0001247983 */ /* 0x000ea80000300800 */
[----:B------:R-:W2:Y:S01]  /*37140*/  LDL.LU R38, [R1+0x288] ;  /* 0x0002880001267983 */ /* 0x000ea20000300800 */
[----:B------:R-:W-:-:S02]  /*37150*/  F2FP.F16.E5M2.UNPACK_B R28, R28 ;  /* 0x0000001cff1c723e */ /* 0x000fc400020004ff */
[----:B------:R-:W-:Y:S02]  /*37160*/  F2FP.F16.E5M2.UNPACK_B R29, R29 ;  /* 0x0000001dff1d723e */ /* 0x000fe400020004ff */
[----:B------:R-:W-:Y:S02]  /*37170*/  F2FP.F16.E5M2.UNPACK_B R30, R30 ;  /* 0x0000001eff1e723e */ /* 0x000fe400020004ff */
[----:B------:R-:W-:-:S07]  /*37180*/  F2FP.F16.E5M2.UNPACK_B R31, R31 ;  /* 0x0000001fff1f723e */ /* 0x000fce00020004ff */
[C---:B------:R-:W-:Y:S08]  /*37190*/  HMMA.16816.F32 R48, R28.reuse, R22, R48 ;  /* 0x000000161c30723c */ /* 0x040ff00000001830 */
[C---:B------:R-:W-:Y:S01]  /*371a0*/  HMMA.16816.F32 R8, R28.reuse, R16, R8 ;  /* 0x000000101c08723c */ /* 0x040fe20000001808 */
[----:B--2---:R-:W-:Y:S04]  /*371b0*/  STL.64 [R1+0x32a0], R38 ;  /* 0x0032a02601007387 */ /* 0x004fe80000100a00 */
[----:B------:R0:W-:Y:S03]  /*371c0*/  STL.64 [R1+0x3298], R36 ;  /* 0x0032982401007387 */ /* 0x0001e60000100a00 */
[C---:B0-----:R-:W-:Y:S01]  /*371d0*/  HMMA.16816.F32 R36, R28.reuse, R24, R52 ;  /* 0x000000181c24723c */ /* 0x041fe20000001834 */
[----:B---3--:R-:W-:Y:S04]  /*371e0*/  STL.64 [R1+0x32c0], R26 ;  /* 0x0032c01a01007387 */ /* 0x008fe80000100a00 */
[----:B------:R0:W-:Y:S03]  /*371f0*/  STL.64 [R1+0x32b8], R24 ;  /* 0x0032b81801007387 */ /* 0x0001e60000100a00 */
[C---:B0-----:R-:W-:Y:S11]  /*37200*/  HMMA.16816.F32 R24, R28.reuse, R18, R40 ;  /* 0x000000121c18723c */ /* 0x041ff60000001828 */
[----:B------:R-:W-:Y:S04]  /*37210*/  STL.64 [R1+0x430], R36 ;  /* 0x0004302401007387 */ /* 0x000fe80000100a00 */
[----:B------:R0:W-:Y:S02]  /*37220*/  STL.64 [R1+0x438], R38 ;  /* 0x0004382601007387 */ /* 0x0001e40000100a00 */
[C---:B0-----:R-:W-:Y:S02]  /*37230*/  HMMA.16816.F32 R36, R28.reuse, R20, R44 ;  /* 0x000000141c24723c */ /* 0x041fe4000000182c */
[----:B------:R-:W-:Y:S04]  /*37240*/  STL.64 [R1+0x420], R48 ;  /* 0x0004203001007387 */ /* 0x000fe80000100a00 */
[----:B------:R-:W-:Y:S04]  /*37250*/  STL.64 [R1+0x428], R50 ;  /* 0x0004283201007387 */ /* 0x000fe80000100a00 */
[----:B------:R-:W2:Y:S09]  /*37260*/  LDL.LU R60, [R1+0x294] ;  /* 0x00029400013c7983 */ /* 0x000eb20000300800 */
[----:B------:R-:W-:Y:S04]  /*37270*/  STL.64 [R1+0x410], R36 ;  /* 0x0004102401007387 */ /* 0x000fe80000100a00 */
[----:B------:R-:W-:Y:S04]  /*37280*/  STL.64 [R1+0x418], R38 ;  /* 0x0004182601007387 */ /* 0x000fe80000100a00 */
[----:B------:R-:W2:Y:S04]  /*37290*/  LDL.LU R61, [R1+0x290] ;  /* 0x00029000013d7983 */ /* 0x000ea80000300800 */
[----:B------:R0:W-:Y:S04]  /*372a0*/  STL.64 [R1+0x400], R24 ;  /* 0x0004001801007387 */ /* 0x0001e80000100a00 */
[----:B------:R1:W-:Y:S04]  /*372b0*/  STL.64 [R1+0x408], R26 ;  /* 0x0004081a01007387 */ /* 0x0003e80000100a00 */
[----:B------:R-:W3:Y:S04]  /*372c0*/  LDL.LU R35, [R1+0x29c] ;  /* 0x00029c0001237983 */ /* 0x000ee80000300800 */
[----:B------:R-:W3:Y:S04]  /*372d0*/  LDL.LU R34, [R1+0x298] ;  /* 0x0002980001227983 */ /* 0x000ee80000300800 */
        /* <DEDUP_REMOVED lines=24> */
[----:B--2---:R-:W-:-:S15]  /*37460*/  HMMA.16816.F32 R24, R28, R12, R24 ;  /* 0x0000000c1c18723c */ /* 0x004fde0000001818 */
[----:B------:R-:W-:-:S04]  /*37470*/  NOP ;  /* 0x0000000000007918 */ /* 0x000fc80000000000 */
[----:B------:R-:W-:Y:S04]  /*37480*/  STL.64 [R1+0x3d0], R24 ;  /* 0x0003d01801007387 */ /* 0x000fe80000100a00 */
[----:B------:R0:W-:Y:S04]  /*37490*/  STL.64 [R1+0x3d8], R26 ;  /* 0x0003d81a01007387 */ /* 0x0001e80000100a00 */
[----:B0-----:R-:W2:Y:S04]  /*374a0*/  LDL.LU.64 R26, [R1+0x32c0] ;  /* 0x0032c000011a7983 */ /* 0x001ea80000300a00 */
[----:B------:R-:W3:Y:S01]  /*374b0*/  LDL.LU.64 R24, [R1+0x32b8] ;  /* 0x0032b80001187983 */ /* 0x000ee20000300a00 */
[----:B--2---:R-:W-:-:S03]  /*374c0*/  IMAD R26, R26, 0x100, R2 ;  /* 0x000001001a1a7824 */ /* 0x004fc600078e0202 */
[----:B------:R-:W2:Y:S01]  /*374d0*/  LDL.LU R2, [R1+0x32b4] ;  /* 0x0032b40001027983 */ /* 0x000ea20000300800 */
[----:B----4-:R-:W-:Y:S02]  /*374e0*/  IMAD R32, R32, 0x100, R3 ;  /* 0x0000010020207824 */ /* 0x010fe400078e0203 */
[----:B--2---:R-:W-:Y:S02]  /*374f0*/  IMAD R27, R27, 0x100, R2 ;  /* 0x000001001b1b7824 */ /* 0x004fe400078e0202 */
[----:B------:R-:W3:Y:S04]  /*37500*/  LDL.LU R2, [R1+0x32b0] ;  /* 0x0032b00001027983 */ /* 0x000ee80000300800 */
[----:B------:R-:W3:Y:S01]  /*37510*/  LDL.LU R3, [R1+0x32ac] ;  /* 0x0032ac0001037983 */ /* 0x000ee20000300800 */
[----:B------:R-:W-:-:S03]  /*37520*/  IMAD R33, R33, 0x100, R0 ;  /* 0x0000010021217824 */ /* 0x000fc600078e0200 */
[----:B------:R-:W2:Y:S01]  /*37530*/  LDL.LU R0, [R1+0x32a8] ;  /* 0x0032a80001007983 */ /* 0x000ea20000300800 */
[----:B---3--:R-:W-:Y:S03]  /*37540*/  HMMA.16816.F32 R28, R28, R2, R36 ;  /* 0x000000021c1c723c */ /* 0x008fe60000001824 */
[----:B------:R-:W3:Y:S04]  /*37550*/  LDL.LU.64 R38, [R1+0x32a0] ;  /* 0x0032a00001267983 */ /* 0x000ee80000300a00 */
[----:B------:R-:W3:-:S12]  /*37560*/  LDL.LU.64 R36, [R1+0x3298] ;  /* 0x0032980001247983 */ /* 0x000ed80000300a00 */
[----:B------:R0:W-:Y:S04]  /*37570*/  STL.64 [R1+0x80], R28 ;  /* 0x0000801c01007387 */ /* 0x0001e80000100a00 */
[----:B------:R1:W-:Y:S01]  /*37580*/  STL.64 [R1+0x88], R30 ;  /* 0x0000881e01007387 */ /* 0x0003e20000100a00 */
[----:B0-----:R-:W-:Y:S02]  /*37590*/  F2FP.F16.E5M2.UNPACK_B R28, R26 ;  /* 0x0000001aff1c723e */ /* 0x001fe400020004ff */
[----:B------:R-:W-:Y:S02]  /*375a0*/  F2FP.F16.E5M2.UNPACK_B R29, R27 ;  /* 0x0000001bff1d723e */ /* 0x000fe400020004ff */
[----:B-1----:R-:W-:Y:S02]  /*375b0*/  F2FP.F16.E5M2.UNPACK_B R30, R32 ;  /* 0x00000020ff1e723e */ /* 0x002fe400020004ff */
[----:B------:R-:W-:-:S07]  /*375c0*/  F2FP.F16.E5M2.UNPACK_B R31, R33 ;  /* 0x00000021ff1f723e */ /* 0x000fce00020004ff */
        /* <DEDUP_REMOVED lines=16> */
[----:B------:R0:W-:Y:S04]  /*376d0*/  STL.64 [R1+0x388], R42 ;  /* 0x0003882a01007387 */ /* 0x0001e80000100a00 */
[----:B------:R-:W-:Y:S04]  /*376e0*/  STL.64 [R1+0x370], R8 ;  /* 0x0003700801007387 */ /* 0x000fe80000100a00 */
[----:B------:R-:W-:Y:S04]  /*376f0*/  STL.64 [R1+0x378], R10 ;  /* 0x0003780a01007387 */ /* 0x000fe80000100a00 */
[----:B------:R1:W-:Y:S04]  /*37700*/  STL.64 [R1+0x360], R4 ;  /* 0x0003600401007387 */ /* 0x0003e80000100a00 */
[----:B------:R4:W-:Y:S01]  /*37710*/  STL.64 [R1+0x368], R6 ;  /* 0x0003680601007387 */ /* 0x0009e20000100a00 */
[----:B---3--:R-:W-:-:S02]  /*37720*/  IMAD R26, R37, 0x100, R39 ;  /* 0x00000100251a7824 */ /* 0x008fc400078e0227 */
[----:B------:R-:W-:Y:S02]  /*37730*/  IMAD R27, R38, 0x100, R36 ;  /* 0x00000100261b7824 */ /* 0x000fe400078e0224 */
[----:B------:R-:W3:Y:S04]  /*37740*/  LDL.LU.64 R36, [R1+0xac0] ;  /* 0x000ac00001247983 */ /* 0x000ee80000300a00 */
[----:B------:R-:W3:Y:S04]  /*37750*/  LDL.LU.64 R38, [R1+0xac8] ;  /* 0x000ac80001267983 */ /* 0x000ee80000300a00 */
[----:B0-----:R-:W2:Y:S04]  /*37760*/  LDL.LU R43, [R1+0x2a4] ;  /* 0x0002a400012b7983 */ /* 0x001ea80000300800 */
[----:B------:R-:W2:Y:S04]  /*37770*/  LDL.LU R41, [R1+0x2a0] ;  /* 0x0002a00001297983 */ /* 0x000ea80000300800 */
[----:B------:R-:W2:Y:S04]  /*37780*/  LDL.LU R40, [R1+0x2ac] ;  /* 0x0002ac0001287983 */ /* 0x000ea80000300800 */
[----:B------:R-:W2:Y:S04]  /*37790*/  LDL.LU R42, [R1+0x2a8] ;  /* 0x0002a800012a7983 */ /* 0x000ea80000300800 */
[----:B------:R-:W2:Y:S04]  /*377a0*/  LDL.LU R44, [R1+0x2b4] ;  /* 0x0002b400012c7983 */ /* 0x000ea80000300800 */
[----:B------:R-:W2:Y:S04]  /*377b0*/  LDL.LU R46, [R1+0x2b0] ;  /* 0x0002b000012e7983 */ /* 0x000ea80000300800 */
[----:B-1----:R-:W2:Y:S04]  /*377c0*/  LDL.LU.64 R4, [R1+0xaa0] ;  /* 0x000aa00001047983 */ /* 0x002ea80000300a00 */
[----:B----4-:R-:W2:Y:S04]  /*377d0*/  LDL.LU.64 R6, [R1+0xaa8] ;  /* 0x000aa80001067983 */ /* 0x010ea80000300a00 */
[----:B------:R-:W4:Y:S04]  /*377e0*/  LDL.LU.64 R56, [R1+0xa90] ;  /* 0x000a900001387983 */ /* 0x000f280000300a00 */
[----:B------:R-:W4:Y:S04]  /*377f0*/  LDL.LU.64 R58, [R1+0xa98] ;  /* 0x000a9800013a7983 */ /* 0x000f280000300a00 */
[----:B------:R-:W2:Y:S04]  /*37800*/  LDL.LU.64 R52, [R1+0xa80] ;  /* 0x000a800001347983 */ /* 0x000ea80000300a00 */
[----:B------:R-:W2:Y:S04]  /*37810*/  LDL.LU.64 R54, [R1+0xa88] ;  /* 0x000a880001367983 */ /* 0x000ea80000300a00 */
[----:B------:R-:W2:Y:S04]  /*37820*/  LDL.LU.64 R48, [R1+0xa70] ;  /* 0x000a700001307983 */ /* 0x000ea80000300a00 */
[----:B------:R-:W2:Y:S04]  /*37830*/  LDL.LU.64 R50, [R1+0xa78] ;  /* 0x000a780001327983 */ /* 0x000ea80000300a00 */
[----:B------:R-:W2:Y:S01]  /*37840*/  LDL.LU.64 R8, [R1+0xa60] ;  /* 0x000a600001087983 */ /* 0x000ea20000300a00 */
[----:B------:R-:W-:-:S02]  /*37850*/  IMAD R32, R61, 0x100, R60 ;  /* 0x000001003d207824 */ /* 0x000fc400078e023c */
[----:B------:R-:W-:Y:S01]  /*37860*/  IMAD R33, R34, 0x100, R35 ;  /* 0x0000010022217824 */ /* 0x000fe200078e0223 */
[----:B------:R-:W2:Y:S01]  /*37870*/  LDL.LU.64 R10, [R1+0xa68] ;  /* 0x000a6800010a7983 */ /* 0x000ea20000300a00 */
[----:B---3--:R-:W-:Y:S03]  /*37880*/  HMMA.16816.F32 R28, R28, R2, R36 ;  /* 0x000000021c1c723c */ /* 0x008fe60000001824 */
[----:B------:R-:W3:Y:S04]  /*37890*/  LDL.LU R36, [R1+0x2bc] ;  /* 0x0002bc0001247983 */ /* 0x000ee80000300800 */
[----:B------:R-:W3:-:S12]  /*378a0*/  LDL.LU R38, [R1+0x2b8] ;  /* 0x0002b80001267983 */ /* 0x000ed80000300800 */
[----:B------:R-:W-:Y:S04]  /*378b0*/  STL.64 [R1+0x70], R28 ;  /* 0x0000701c01007387 */ /* 0x000fe80000100a00 */
[----:B------:R0:W-:Y:S02]  /*378c0*/  STL.64 [R1+0x78], R30 ;  /* 0x0000781e01007387 */ /* 0x0001e40000100a00 */
[----:B0-----:R-:W-:Y:S02]  /*378d0*/  F2FP.F16.E5M2.UNPACK_B R30, R32 ;  /* 0x00000020ff1e723e */ /* 0x001fe400020004ff */
[----:B------:R-:W-:Y:S02]  /*378e0*/  F2FP.F16.E5M2.UNPACK_B R31, R33 ;  /* 0x00000021ff1f723e */ /* 0x000fe400020004ff */
[----:B------:R-:W2:Y:S04]  /*378f0*/  LDL.LU.64 R32, [R1+0xab0] ;  /* 0x000ab00001207983 */ /* 0x000ea80000300a00 */
[----:B------:R-:W2:Y:S01]  /*37900*/  LDL.LU.64 R34, [R1+0xab8] ;  /* 0x000ab80001227983 */ /* 0x000ea20000300a00 */
[----:B------:R-:W-:-:S02]  /*37910*/  F2FP.F16.E5M2.UNPACK_B R28, R26 ;  /* 0x0000001aff1c723e */ /* 0x000fc400020004ff */
[----:B------:R-:W-:-:S07]  /*37920*/  F2FP.F16.E5M2.UNPACK_B R29, R27 ;  /* 0x0000001bff1d723e */ /* 0x000fce00020004ff */
[----:B--2---:R-:W-:-:S15]  /*37930*/  HMMA.16816.F32 R32, R28, R24, R32 ;  /* 0x000000181c20723c */ /* 0x004fde0000001820 */
        /* <DEDUP_REMOVED lines=8> */
[C---:B----4-:R-:W-:Y:S02]  /*379c0*/  HMMA.16816.F32 R32, R28.reuse, R20, R56 ;  /* 0x000000141c20723c */ /* 0x050fe40000001838 */
[----:B------:R-:W-:Y:S04]  /*379d0*/  STL.64 [R1+0x3290], R22 ;  /* 0x0032901601007387 */ /* 0x000fe80000100a00 */
[----:B------:R0:W-:Y:S02]  /*379e0*/  STL.64 [R1+0x3288], R20 ;  /* 0x0032881401007387 */ /* 0x0001e40000100a00 */
[C---:B------:R-:W-:Y:S08]  /*379f0*/  HMMA.16816.F32 R52, R28.reuse, R18, R52 ;  /* 0x000000121c34723c */ /* 0x040ff00000001834 */
[C---:B0-----:R-:W-:Y:S03]  /*37a00*/  HMMA.16816.F32 R20, R28.reuse, R14, R8 ;  /* 0x0000000e1c14723c */ /* 0x041fe60000001808 */
[----:B------:R-:W-:Y:S04]  /*37a10*/  STL.64 [R1+0x330], R32 ;  /* 0x0003302001007387 */ /* 0x000fe80000100a00 */
[----:B------:R0:W-:Y:S02]  /*37a20*/  STL.64 [R1+0x338], R34 ;  /* 0x0003382201007387 */ /* 0x0001e40000100a00 */
[C---:B0-----:R-:W-:Y:S02]  /*37a30*/  HMMA.16816.F32 R32, R28.reuse, R16, R48 ;  /* 0x000000101c20723c */ /* 0x041fe40000001830 */
[----:B------:R-:W-:Y:S04]  /*37a40*/  STL.64 [R1+0x320], R52 ;  /* 0x0003203401007387 */ /* 0x000fe80000100a00 */
[----:B------:R-:W-:Y:S04]  /*37a50*/  STL.64 [R1+0x328], R54 ;  /* 0x0003283601007387 */ /* 0x000fe80000100a00 */
[----:B------:R-:W4:Y:S09]  /*37a60*/  LDL.LU.64 R8, [R1+0xa40] ;  /* 0x000a400001087983 */ /* 0x000f320000300a00 */
[----:B------:R-:W-:Y:S04]  /*37a70*/  STL.64 [R1+0x310], R32 ;  /* 0x0003102001007387 */ /* 0x000fe80000100a00 */
[----:B------:R0:W-:Y:S04]  /*37a80*/  STL.64 [R1+0x318], R34 ;  /* 0x0003182201007387 */ /* 0x0001e80000100a00 */
[----:B------:R-:W4:Y:S04]  /*37a90*/  LDL.LU.64 R10, [R1+0xa48] ;  /* 0x000a4800010a7983 */ /* 0x000f280000300a00 */
[----:B------:R1:W-:Y:S04]  /*37aa0*/  STL.64 [R1+0x300], R20 ;  /* 0x0003001401007387 */ /* 0x0003e80000100a00 */
[----:B------:R0:W-:Y:S04]  /*37ab0*/  STL.64 [R1+0x308], R22 ;  /* 0x0003081601007387 */ /* 0x0001e80000100a00 */
[----:B------:R-:W4:Y:S04]  /*37ac0*/  LDL.LU R58, [R1+0xfd4] ;  /* 0x000fd400013a7983 */ /* 0x000f280000300800 */
[----:B------:R-:W4:Y:S04]  /*37ad0*/  LDL.LU R59, [R1+0xfd0] ;  /* 0x000fd000013b7983 */ /* 0x000f280000300800 */
[----:B------:R-:W4:Y:S04]  /*37ae0*/  LDL.LU R60, [R1+0xfdc] ;  /* 0x000fdc00013c7983 */ /* 0x000f280000300800 */
[----:B------:R-:W4:Y:S04]  /*37af0*/  LDL.LU R61, [R1+0xfd8] ;  /* 0x000fd800013d7983 */ /* 0x000f280000300800 */
[----:B------:R-:W4:Y:S04]  /*37b00*/  LDL.LU R39, [R1+0xfe4] ;  /* 0x000fe40001277983 */ /* 0x000f280000300800 */
[----:B------:R-:W4:Y:S04]  /*37b10*/  LDL.LU R37, [R1+0xfe0] ;  /* 0x000fe00001257983 */ /* 0x000f280000300800 */
[----:B0-----:R-:W4:Y:S04]  /*37b20*/  LDL.LU R35, [R1+0xfec] ;  /* 0x000fec0001237983 */ /* 0x001f280000300800 */
[----:B------:R-:W4:Y:S01]  /*37b30*/  LDL.LU R34, [R1+0xfe8] ;  /* 0x000fe80001227983 */ /* 0x000f220000300800 */
[----:B--2---:R-:W-:-:S15]  /*37b40*/  HMMA.16816.F32 R4, R28, R12, R4 ;  /* 0x0000000c1c04723c */ /* 0x004fde0000001804 */
[----:B------:R-:W-:-:S04]  /*37b50*/  NOP ;  /* 0x0000000000007918 */ /* 0x000fc80000000000 */
[----:B------:R0:W-:Y:S04]  /*37b60*/  STL.64 [R1+0x2f0], R4 ;  /* 0x0002f00401007387 */ /* 0x0001e80000100a00 */
[----:B------:R2:W-:Y:S04]  /*37b70*/  STL.64 [R1+0x2f8], R6 ;  /* 0x0002f80601007387 */ /* 0x0005e80000100a00 */
[----:B-1----:R-:W4:Y:S04]  /*37b80*/  LDL.LU.64 R20, [R1+0xa30] ;  /* 0x000a300001147983 */ /* 0x002f280000300a00 */
[----:B------:R-:W4:Y:S01]  /*37b90*/  LDL.LU.64 R22, [R1+0xa38] ;  /* 0x000a380001167983 */ /* 0x000f220000300a00 */
[----:B------:R-:W-:-:S02]  /*37ba0*/  IMAD R26, R41, 0x100, R43 ;  /* 0x00000100291a7824 */ /* 0x000fc400078e022b */
[----:B------:R-:W-:Y:S02]  /*37bb0*/  IMAD R27, R42, 0x100, R40 ;  /* 0x000001002a1b7824 */ /* 0x000fe400078e0228 */
[----:B------:R-:W-:Y:S02]  /*37bc0*/  IMAD R32, R46, 0x100, R44 ;  /* 0x000001002e207824 */ /* 0x000fe400078e022c */
[----:B---3--:R-:W-:Y:S01]  /*37bd0*/  IMAD R33, R38, 0x100, R36 ;  /* 0x0000010026217824 */ /* 0x008fe200078e0224 */
[----:B------:R-:W3:Y:S04]  /*37be0*/  LDL.LU.64 R52, [R1+0xa20] ;  /* 0x000a200001347983 */ /* 0x000ee80000300a00 */
[----:B------:R-:W3:Y:S04]  /*37bf0*/  LDL.LU.64 R54, [R1+0xa28] ;  /* 0x000a280001367983 */ /* 0x000ee80000300a00 */
[----:B0-----:R-:W3:Y:S04]  /*37c00*/  LDL.LU.64 R4, [R1+0xa10] ;  /* 0x000a100001047983 */ /* 0x001ee80000300a00 */
[----:B--2---:R-:W2:Y:S04]  /*37c10*/  LDL.LU.64 R6, [R1+0xa18] ;  /* 0x000a180001067983 */ /* 0x004ea80000300a00 */
[----:B------:R-:W2:Y:S04]  /*37c20*/  LDL.LU.64 R48, [R1+0xa00] ;  /* 0x000a000001307983 */ /* 0x000ea80000300a00 */
[----:B------:R-:W2:Y:S01]  /*37c30*/  LDL.LU.64 R50, [R1+0xa08] ;  /* 0x000a080001327983 */ /* 0x000ea20000300a00 */
[----:B----4-:R-:W-:Y:S01]  /*37c40*/  HMMA.16816.F32 R8, R28, R2, R8 ;  /* 0x000000021c08723c */ /* 0x010fe20000001808 */
[----:B------:R-:W-:-:S02]  /*37c50*/  F2FP.F16.E5M2.UNPACK_B R28, R26 ;  /* 0x0000001aff1c723e */ /* 0x000fc400020004ff */
[----:B------:R-:W-:Y:S02]  /*37c60*/  F2FP.F16.E5M2.UNPACK_B R29, R27 ;  /* 0x0000001bff1d723e */ /* 0x000fe400020004ff */
[----:B------:R-:W-:Y:S02]  /*37c70*/  F2FP.F16.E5M2.UNPACK_B R30, R32 ;  /* 0x00000020ff1e723e */ /* 0x000fe400020004ff */
[----:B------:R-:W-:-:S12]  /*37c80*/  F2FP.F16.E5M2.UNPACK_B R31, R33 ;  /* 0x00000021ff1f723e */ /* 0x000fd800020004ff */
[----:B------:R0:W-:Y:S04]  /*37c90*/  STL.64 [R1+0x60], R8 ;  /* 0x0000600801007387 */ /* 0x0001e80000100a00 */
[----:B------:R1:W-:Y:S04]  /*37ca0*/  STL.64 [R1+0x68], R10 ;  /* 0x0000680a01007387 */ /* 0x0003e80000100a00 */
[----:B------:R-:W4:Y:S04]  /*37cb0*/  LDL.LU.64 R44, [R1+0x9f0] ;  /* 0x0009f000012c7983 */ /* 0x000f280000300a00 */
[----:B------:R-:W4:Y:S04]  /*37cc0*/  LDL.LU.64 R46, [R1+0x9f8] ;  /* 0x0009f800012e7983 */ /* 0x000f280000300a00 */
[----:B------:R-:W3:Y:S04]  /*37cd0*/  LDL.LU.64 R40, [R1+0x9e0] ;  /* 0x0009e00001287983 */ /* 0x000ee80000300a00 */
[----:B------:R-:W3:Y:S04]  /*37ce0*/  LDL.LU.64 R42, [R1+0x9e8] ;  /* 0x0009e800012a7983 */ /* 0x000ee80000300a00 */
[----:B0-----:R-:W3:Y:S04]  /*37cf0*/  LDL.LU.64 R8, [R1+0x9d0] ;  /* 0x0009d00001087983 */ /* 0x001ee80000300a00 */
[----:B-1----:R-:W3:Y:S01]  /*37d00*/  LDL.LU.64 R10, [R1+0x9d8] ;  /* 0x0009d800010a7983 */ /* 0x002ee20000300a00 */
[----:B------:R-:W-:-:S15]  /*37d10*/  HMMA.16816.F32 R20, R28, R24, R20 ;  /* 0x000000181c14723c */ /* 0x000fde0000001814 */
[----:B------:R-:W-:-:S04]  /*37d20*/  NOP ;  /* 0x0000000000007918 */ /* 0x000fc80000000000 */
[----:B------:R-:W-:Y:S04]  /*37d30*/  STL.64 [R1+0x2e0], R20 ;  /* 0x0002e01401007387 */ /* 0x000fe80000100a00 */
[----:B------:R0:W-:Y:S04]  /*37d40*/  STL.64 [R1+0x2e8], R22 ;  /* 0x0002e81601007387 */ /* 0x0001e80000100a00 */
[----:B0-----:R-:W3:Y:S04]  /*37d50*/  LDL.LU.64 R22, [R1+0x3290] ;  /* 0x0032900001167983 */ /* 0x001ee80000300a00 */
[----:B------:R-:W3:Y:S01]  /*37d60*/  LDL.LU.64 R20, [R1+0x3288] ;  /* 0x0032880001147983 */ /* 0x000ee20000300a00 */
[----:B--2---:R-:W-:Y:S01]  /*37d70*/  HMMA.16816.F32 R48, R28, R18, R48 ;  /* 0x000000121c30723c */ /* 0x004fe20000001830 */
[----:B------:R-:W-:-:S07]  /*37d80*/  IMAD R26, R59, 0x100, R58 ;  /* 0x000001003b1a7824 */ /* 0x000fce00078e023a */
[C---:B----4-:R-:W-:Y:S08]  /*37d90*/  HMMA.16816.F32 R44, R28.reuse, R16, R44 ;  /* 0x000000101c2c723c */ /* 0x050ff0000000182c */
[C---:B---3--:R-:W-:Y:S08]  /*37da0*/  HMMA.16816.F32 R8, R28.reuse, R12, R8 ;  /* 0x0000000c1c08723c */ /* 0x048ff00000001808 */
[----:B------:R-:W-:-:S15]  /*37db0*/  HMMA.16816.F32 R52, R28, R22, R52 ;  /* 0x000000161c34723c */ /* 0x000fde0000001834 */
[----:B------:R-:W-:-:S04]  /*37dc0*/  NOP ;  /* 0x0000000000007918 */ /* 0x000fc80000000000 */
[----:B------:R-:W-:Y:S04]  /*37dd0*/  STL.64 [R1+0x2d0], R52 ;  /* 0x0002d03401007387 */ /* 0x000fe80000100a00 */
[----:B------:R0:W-:Y:S02]  /*37de0*/  STL.64 [R1+0x2d8], R54 ;  /* 0x0002d83601007387 */ /* 0x0001e40000100a00 */
[----:B0-----:R-:W-:Y:S02]  /*37df0*/  HMMA.16816.F32 R52, R28, R20, R4 ;  /* 0x000000141c34723c */ /* 0x001fe40000001804 */
[----:B------:R-:W2:Y:S04]  /*37e00*/  LDL.LU.64 R4, [R1+0x9c0] ;  /* 0x0009c00001047983 */ /* 0x000ea80000300a00 */
[----:B------:R-:W2:-:S13]  /*37e10*/  LDL.LU.64 R6, [R1+0x9c8] ;  /* 0x0009c80001067983 */ /* 0x000e9a0000300a00 */
[----:B------:R-:W-:Y:S04]  /*37e20*/  STL.64 [R1+0x2c0], R52 ;  /* 0x0002c03401007387 */ /* 0x000fe80000100a00 */
[----:B------:R-:W-:Y:S04]  /*37e30*/  STL.64 [R1+0x2c8], R54 ;  /* 0x0002c83601007387 */ /* 0x000fe80000100a00 */
[----:B------:R-:W-:Y:S04]  /*37e40*/  STL.64 [R1+0x3280], R22 ;  /* 0x0032801601007387 */ /* 0x000fe80000100a00 */
[----:B------:R0:W-:Y:S04]  /*37e50*/  STL.64 [R1+0x3278], R20 ;  /* 0x0032781401007387 */ /* 0x0001e80000100a00 */
[----:B------:R-:W3:Y:S04]  /*37e60*/  LDL.LU R36, [R1+0xff4] ;  /* 0x000ff40001247983 */ /* 0x000ee80000300800 */
[----:B------:R-:W3:Y:S01]  /*37e70*/  LDL.LU R38, [R1+0xff0] ;  /* 0x000ff00001267983 */ /* 0x000ee20000300800 */
[----:B0-----:R-:W-:Y:S03]  /*37e80*/  HMMA.16816.F32 R20, R28, R14, R40 ;  /* 0x0000000e1c14723c */ /* 0x001fe60000001828 */
[----:B------:R-:W-:Y:S04]  /*37e90*/  STL.64 [R1+0x2b0], R48 ;  /* 0x0002b03001007387 */ /* 0x000fe80000100a00 */
[----:B------:R-:W-:Y:S04]  /*37ea0*/  STL.64 [R1+0x2b8], R50 ;  /* 0x0002b83201007387 */ /* 0x000fe80000100a00 */
[----:B------:R0:W-:Y:S04]  /*37eb0*/  STL.64 [R1+0x2a0], R44 ;  /* 0x0002a02c01007387 */ /* 0x0001e80000100a00 */
[----:B------:R1:W-:Y:S04]  /*37ec0*/  STL.64 [R1+0x2a8], R46 ;  /* 0x0002a82e01007387 */ /* 0x0003e80000100a00 */
[----:B0-----:R-:W4:Y:S04]  /*37ed0*/  LDL.LU R44, [R1+0xffc] ;  /* 0x000ffc00012c7983 */ /* 0x001f280000300800 */
[----:B------:R0:W-:Y:S04]  /*37ee0*/  STL.64 [R1+0x290], R20 ;  /* 0x0002901401007387 */ /* 0x0001e80000100a00 */
[----:B------:R0:W-:Y:S04]  /*37ef0*/  STL.64 [R1+0x298], R22 ;  /* 0x0002981601007387 */ /* 0x0001e80000100a00 */
[----:B-1----:R-:W4:Y:S04]  /*37f00*/  LDL.LU R46, [R1+0xff8] ;  /* 0x000ff800012e7983 */ /* 0x002f280000300800 */
[----:B------:R1:W-:Y:S04]  /*37f10*/  STL.64 [R1+0x280], R8 ;  /* 0x0002800801007387 */ /* 0x0003e80000100a00 */
[----:B------:R0:W-:Y:S04]  /*37f20*/  STL.64 [R1+0x288], R10 ;  /* 0x0002880a01007387 */ /* 0x0001e80000100a00 */
[----:B------:R-:W3:Y:S04]  /*37f30*/  LDL.LU R58, [R1+0x1004] ;  /* 0x00100400013a7983 */ /* 0x000ee80000300800 */
[----:B------:R-:W3:Y:S04]  /*37f40*/  LDL.LU R59, [R1+0x1000] ;  /* 0x00100000013b7983 */ /* 0x000ee80000300800 */
[----:B0-----:R-:W3:Y:S04]  /*37f50*/  LDL.LU.64 R20, [R1+0x9b0] ;  /* 0x0009b00001147983 */ /* 0x001ee80000300a00 */
[----:B------:R-:W3:Y:S01]  /*37f60*/  LDL.LU.64 R22, [R1+0x9b8] ;  /* 0x0009b80001167983 */ /* 0x000ee20000300a00 */
[----:B------:R-:W-:-:S02]  /*37f70*/  IMAD R27, R61, 0x100, R60 ;  /* 0x000001003d1b7824 */ /* 0x000fc400078e023c */
[----:B------:R-:W-:Y:S02]  /*37f80*/  IMAD R32, R37, 0x100, R39 ;  /* 0x0000010025207824 */ /* 0x000fe400078e0227 */
[----:B------:R-:W-:Y:S01]  /*37f90*/  IMAD R33, R34, 0x100, R35 ;  /* 0x0000010022217824 */ /* 0x000fe200078e0223 */
[----:B--2---:R-:W-:Y:S01]  /*37fa0*/  HMMA.16816.F32 R4, R28, R2, R4 ;  /* 0x000000021c04723c */ /* 0x004fe20000001804 */
[----:B------:R-:W-:Y:S02]  /*37fb0*/  F2FP.F16.E5M2.UNPACK_B R28, R26 ;  /* 0x0000001aff1c723e */ /* 0x000fe400020004ff */
[----:B------:R-:W-:Y:S02]  /*37fc0*/  F2FP.F16.E5M2.UNPACK_B R29, R27 ;  /* 0x0000001bff1d723e */ /* 0x000fe400020004ff */
[----:B------:R-:W-:Y:S02]  /*37fd0*/  F2FP.F16.E5M2.UNPACK_B R30, R32 ;  /* 0x00000020ff1e723e */ /* 0x000fe400020004ff */
[----:B------:R-:W-:-:S12]  /*37fe0*/  F2FP.F16.E5M2.UNPACK_B R31, R33 ;  /* 0x00000021ff1f723e */ /* 0x000fd800020004ff */
        /* <DEDUP_REMOVED lines=8> */
[----:B-1----:R-:W4:Y:S04]  /*38070*/  LDL.LU.64 R8, [R1+0x960] ;  /* 0x0009600001087983 */ /* 0x002f280000300a00 */
[----:B------:R-:W4:Y:S04]  /*38080*/  LDL.LU.64 R10, [R1+0x968] ;  /* 0x00096800010a7983 */ /* 0x000f280000300a00 */
[----:B0-----:R-:W4:Y:S04]  /*38090*/  LDL.LU.64 R4, [R1+0x950] ;  /* 0x0009500001047983 */ /* 0x001f280000300a00 */
[----:B--2---:R-:W2:Y:S04]  /*380a0*/  LDL.LU.64 R6, [R1+0x958] ;  /* 0x0009580001067983 */ /* 0x004ea80000300a00 */
[----:B------:R-:W2:Y:S04]  /*380b0*/  LDL.LU.64 R32, [R1+0x9a0] ;  /* 0x0009a00001207983 */ /* 0x000ea80000300a00 */
[----:B------:R-:W2:Y:S01]  /*380c0*/  LDL.LU.64 R34, [R1+0x9a8] ;  /* 0x0009a80001227983 */ /* 0x000ea20000300a00 */
[----:B---3--:R-:W-:-:S15]  /*380d0*/  HMMA.16816.F32 R20, R28, R24, R20 ;  /* 0x000000181c14723c */ /* 0x008fde0000001814 */
[----:B------:R-:W-:-:S04]  /*380e0*/  NOP ;  /* 0x0000000000007918 */ /* 0x000fc80000000000 */
[----:B------:R-:W-:Y:S04]  /*380f0*/  STL.64 [R1+0x270], R20 ;  /* 0x0002701401007387 */ /* 0x000fe80000100a00 */
[----:B------:R0:W-:Y:S04]  /*38100*/  STL.64 [R1+0x278], R22 ;  /* 0x0002781601007387 */ /* 0x0001e80000100a00 */
[----:B0-----:R-:W3:Y:S04]  /*38110*/  LDL.LU.64 R22, [R1+0x3280] ;  /* 0x0032800001167983 */ /* 0x001ee80000300a00 */
[----:B------:R-:W3:Y:S04]  /*38120*/  LDL.LU.64 R20, [R1+0x3278] ;  /* 0x0032780001147983 */ /* 0x000ee80000300a00 */
[----:B------:R-:W3:Y:S04]  /*38130*/  LDL.LU R61, [R1+0x1054] ;  /* 0x00105400013d7983 */ /* 0x000ee80000300800 */
[----:B------:R-:W3:Y:S01]  /*38140*/  LDL.LU R39, [R1+0x1050] ;  /* 0x0010500001277983 */ /* 0x000ee20000300800 */
[----:B------:R-:W-:Y:S01]  /*38150*/  IMAD R26, R38, 0x100, R36 ;  /* 0x00000100261a7824 */ /* 0x000fe200078e0224 */
[C---:B----4-:R-:W-:Y:S08]  /*38160*/  HMMA.16816.F32 R48, R28.reuse, R18, R48 ;  /* 0x000000121c30723c */ /* 0x050ff00000001830 */
[C---:B------:R-:W-:Y:S08]  /*38170*/  HMMA.16816.F32 R8, R28.reuse, R14, R8 ;  /* 0x0000000e1c08723c */ /* 0x040ff00000001808 */
[C---:B--2---:R-:W-:Y:S08]  /*38180*/  HMMA.16816.F32 R4, R28.reuse, R12, R4 ;  /* 0x0000000c1c04723c */ /* 0x044ff00000001804 */
[C---:B---3--:R-:W-:Y:S08]  /*38190*/  HMMA.16816.F32 R32, R28.reuse, R22, R32 ;  /* 0x000000161c20723c */ /* 0x048ff00000001820 */
[C---:B------:R-:W-:Y:S11]  /*381a0*/  HMMA.16816.F32 R52, R28.reuse, R20, R52 ;  /* 0x000000141c34723c */ /* 0x040ff60000001834 */
[----:B------:R0:W-:Y:S04]  /*381b0*/  STL.64 [R1+0x260], R32 ;  /* 0x0002602001007387 */ /* 0x0001e80000100a00 */
[----:B------:R-:W-:Y:S04]  /*381c0*/  STL.64 [R1+0x268], R34 ;  /* 0x0002682201007387 */ /* 0x000fe80000100a00 */
[----:B0-----:R-:W2:Y:S04]  /*381d0*/  LDL.LU R33, [R1+0x100c] ;  /* 0x00100c0001217983 */ /* 0x001ea80000300800 */
[----:B------:R-:W2:Y:S04]  /*381e0*/  LDL.LU R60, [R1+0x1008] ;  /* 0x00100800013c7983 */ /* 0x000ea80000300800 */
[----:B------:R-:W-:Y:S04]  /*381f0*/  STL.64 [R1+0x250], R52 ;  /* 0x0002503401007387 */ /* 0x000fe80000100a00 */
[----:B------:R-:W-:Y:S04]  /*38200*/  STL.64 [R1+0x258], R54 ;  /* 0x0002583601007387 */ /* 0x000fe80000100a00 */
[----:B------:R-:W-:Y:S04]  /*38210*/  STL.64 [R1+0x3270], R22 ;  /* 0x0032701601007387 */ /* 0x000fe80000100a00 */
[----:B------:R0:W-:Y:S02]  /*38220*/  STL.64 [R1+0x3268], R20 ;  /* 0x0032681401007387 */ /* 0x0001e40000100a00 */
[----:B0-----:R-:W-:Y:S02]  /*38230*/  HMMA.16816.F32 R20, R28, R16, R40 ;  /* 0x000000101c14723c */ /* 0x001fe40000001828 */
[----:B------:R-:W-:Y:S04]  /*38240*/  STL.64 [R1+0x240], R48 ;  /* 0x0002403001007387 */ /* 0x000fe80000100a00 */
[----:B------:R-:W-:-:S13]  /*38250*/  STL.64 [R1+0x248], R50 ;  /* 0x0002483201007387 */ /* 0x000fda0000100a00 */
[----:B------:R0:W-:Y:S04]  /*38260*/  STL.64 [R1+0x230], R20 ;  /* 0x0002301401007387 */ /* 0x0001e80000100a00 */
[----:B------:R1:W-:Y:S04]  /*38270*/  STL.64 [R1+0x238], R22 ;  /* 0x0002381601007387 */ /* 0x0003e80000100a00 */
[----:B------:R-:W-:Y:S04]  /*38280*/  STL.64 [R1+0x220], R8 ;  /* 0x0002200801007387 */ /* 0x000fe80000100a00 */
[----:B------:R-:W-:Y:S04]  /*38290*/  STL.64 [R1+0x228], R10 ;  /* 0x0002280a01007387 */ /* 0x000fe80000100a00 */
[----:B------:R-:W3:Y:S04]  /*382a0*/  LDL.LU R37, [R1+0x105c] ;  /* 0x00105c0001257983 */ /* 0x000ee80000300800 */
[----:B------:R4:W-:Y:S04]  /*382b0*/  STL.64 [R1+0x210], R4 ;  /* 0x0002100401007387 */ /* 0x0009e80000100a00 */
[----:B------:R0:W-:Y:S04]  /*382c0*/  STL.64 [R1+0x218], R6 ;  /* 0x0002180601007387 */ /* 0x0001e80000100a00 */
[----:B------:R-:W3:Y:S04]  /*382d0*/  LDL.LU R35, [R1+0x1058] ;  /* 0x0010580001237983 */ /* 0x000ee80000300800 */
[----:B------:R-:W2:Y:S04]  /*382e0*/  LDL.LU R34, [R1+0x1064] ;  /* 0x0010640001227983 */ /* 0x000ea80000300800 */
[----:B------:R-:W2:Y:S04]  /*382f0*/  LDL.LU R36, [R1+0x1060] ;  /* 0x0010600001247983 */ /* 0x000ea80000300800 */
[----:B------:R-:W2:Y:S04]  /*38300*/  LDL.LU R38, [R1+0x106c] ;  /* 0x00106c0001267983 */ /* 0x000ea80000300800 */
[----:B0-----:R-:W2:Y:S04]  /*38310*/  LDL.LU.64 R20, [R1+0x940] ;  /* 0x0009400001147983 */ /* 0x001ea80000300a00 */
[----:B-1----:R-:W2:Y:S01]  /*38320*/  LDL.LU.64 R22, [R1+0x948] ;  /* 0x0009480001167983 */ /* 0x002ea20000300a00 */
[----:B------:R-:W-:-:S03]  /*38330*/  IMAD R32, R59, 0x100, R58 ;  /* 0x000001003b207824 */ /* 0x000fc600078e023a */
[----:B------:R-:W3:Y:S04]  /*38340*/  LDL.LU.64 R56, [R1+0x930] ;  /* 0x0009300001387983 */ /* 0x000ee80000300a00 */
[----:B------:R-:W3:Y:S04]  /*38350*/  LDL.LU.64 R58, [R1+0x938] ;  /* 0x00093800013a7983 */ /* 0x000ee80000300a00 */
[----:B------:R-:W3:Y:S04]  /*38360*/  LDL.LU.64 R52, [R1+0x920] ;  /* 0x0009200001347983 */ /* 0x000ee80000300a00 */
[----:B------:R-:W3:Y:S04]  /*38370*/  LDL.LU.64 R54, [R1+0x928] ;  /* 0x0009280001367983 */ /* 0x000ee80000300a00 */
[----:B----4-:R-:W4:Y:S04]  /*38380*/  LDL.LU.64 R4, [R1+0x910] ;  /* 0x0009100001047983 */ /* 0x010f280000300a00 */
[----:B------:R-:W4:Y:S04]  /*38390*/  LDL.LU.64 R6, [R1+0x918] ;  /* 0x0009180001067983 */ /* 0x000f280000300a00 */
[----:B------:R-:W3:Y:S01]  /*383a0*/  LDL.LU.64 R48, [R1+0x900] ;  /* 0x0009000001307983 */ /* 0x000ee20000300a00 */
[----:B------:R-:W-:-:S03]  /*383b0*/  IMAD R27, R46, 0x100, R44 ;  /* 0x000001002e1b7824 */ /* 0x000fc600078e022c */
[----:B------:R-:W3:Y:S04]  /*383c0*/  LDL.LU.64 R50, [R1+0x908] ;  /* 0x0009080001327983 */ /* 0x000ee80000300a00 */
[----:B------:R-:W3:Y:S04]  /*383d0*/  LDL.LU.64 R44, [R1+0x8f0] ;  /* 0x0008f000012c7983 */ /* 0x000ee80000300a00 */
[----:B------:R-:W3:Y:S04]  /*383e0*/  LDL.LU.64 R46, [R1+0x8f8] ;  /* 0x0008f800012e7983 */ /* 0x000ee80000300a00 */
[----:B------:R-:W3:Y:S04]  /*383f0*/  LDL.LU.64 R40, [R1+0x8e0] ;  /* 0x0008e00001287983 */ /* 0x000ee80000300a00 */
[----:B------:R-:W4:Y:S04]  /*38400*/  LDL.LU.64 R42, [R1+0x8e8] ;  /* 0x0008e800012a7983 */ /* 0x000f280000300a00 */
[----:B------:R-:W4:Y:S04]  /*38410*/  LDL.LU.64 R8, [R1+0x8d0] ;  /* 0x0008d00001087983 */ /* 0x000f280000300a00 */
[----:B------:R-:W4:Y:S01]  /*38420*/  LDL.LU.64 R10, [R1+0x8d8] ;  /* 0x0008d800010a7983 */ /* 0x000f220000300a00 */
[----:B--2---:R-:W-:Y:S03]  /*38430*/  HMMA.16816.F32 R28, R28, R2, R20 ;  /* 0x000000021c1c723c */ /* 0x004fe60000001814 */
[----:B------:R-:W2:Y:S04]  /*38440*/  LDL.LU.64 R22, [R1+0x3270] ;  /* 0x0032700001167983 */ /* 0x000ea80000300a00 */
[----:B------:R-:W2:Y:S01]  /*38450*/  LDL.LU.64 R20, [R1+0x3268] ;  /* 0x0032680001147983 */ /* 0x000ea20000300a00 */
[----:B------:R-:W-:-:S11]  /*38460*/  IMAD R33, R60, 0x100, R33 ;  /* 0x000001003c217824 */ /* 0x000fd600078e0221 */
[----:B------:R0:W-:Y:S04]  /*38470*/  STL.64 [R1+0x40], R28 ;  /* 0x0000401c01007387 */ /* 0x0001e80000100a00 */
[----:B------:R1:W-:Y:S01]  /*38480*/  STL.64 [R1+0x48], R30 ;  /* 0x0000481e01007387 */ /* 0x0003e20000100a00 */
[----:B0-----:R-:W-:Y:S02]  /*38490*/  F2FP.F16.E5M2.UNPACK_B R28, R26 ;  /* 0x0000001aff1c723e */ /* 0x001fe400020004ff */
[----:B------:R-:W-:Y:S02]  /*384a0*/  F2FP.F16.E5M2.UNPACK_B R29, R27 ;  /* 0x0000001bff1d723e */ /* 0x000fe400020004ff */
[----:B-1----:R-:W-:Y:S02]  /*384b0*/  F2FP.F16.E5M2.UNPACK_B R30, R32 ;  /* 0x00000020ff1e723e */ /* 0x002fe400020004ff */
[----:B------:R-:W-:-:S07]  /*384c0*/  F2FP.F16.E5M2.UNPACK_B R31, R33 ;  /* 0x00000021ff1f723e */ /* 0x000fce00020004ff */
[----:B---3--:R-:W-:-:S15]  /*384d0*/  HMMA.16816.F32 R56, R28, R24, R56 ;  /* 0x000000181c38723c */ /* 0x008fde0000001838 */
[----:B------:R-:W-:-:S04]  /*384e0*/  NOP ;  /* 0x0000000000007918 */ /* 0x000fc80000000000 */
[----:B------:R-:W-:Y:S04]  /*384f0*/  STL.64 [R1+0x200], R56 ;  /* 0x0002003801007387 */ /* 0x000fe80000100a00 */
[----:B------:R2:W-:Y:S01]  /*38500*/  STL.64 [R1+0x208], R58 ;  /* 0x0002083a01007387 */ /* 0x0005e20000100a00 */
[C---:B------:R-:W-:Y:S08]  /*38510*/  HMMA.16816.F32 R48, R28.reuse, R18, R48 ;  /* 0x000000121c30723c */ /* 0x040ff00000001830 */
[C---:B------:R-:W-:Y:S08]  /*38520*/  HMMA.16816.F32 R44, R28.reuse, R16, R44 ;  /* 0x000000101c2c723c */ /* 0x040ff0000000182c */
[----:B----4-:R-:W-:Y:S01]  /*38530*/  HMMA.16816.F32 R8, R28, R12, R8 ;  /* 0x0000000c1c08723c */ /* 0x010fe20000001808 */
[----:B------:R-:W-:-:S07]  /*38540*/  IMAD R26, R39, 0x100, R61 ;  /* 0x00000100271a7824 */ /* 0x000fce00078e023d */
[C---:B--2---:R-:W-:Y:S08]  /*38550*/  HMMA.16816.F32 R56, R28.reuse, R22, R52 ;  /* 0x000000161c38723c */ /* 0x044ff00000001834 */
[C---:B------:R-:W-:Y:S01]  /*38560*/  HMMA.16816.F32 R52, R28.reuse, R20, R4 ;  /* 0x000000141c34723c */ /* 0x040fe20000001804 */
[----:B------:R-:W2:Y:S10]  /*38570*/  LDL.LU.64 R4, [R1+0x8c0] ;  /* 0x0008c00001047983 */ /* 0x000eb40000300a00 */
[----:B------:R-:W-:Y:S04]  /*38580*/  STL.64 [R1+0x1f0], R56 ;  /* 0x0001f03801007387 */ /* 0x000fe80000100a00 */
[----:B------:R-:W-:Y:S04]  /*38590*/  STL.64 [R1+0x1f8], R58 ;  /* 0x0001f83a01007387 */ /* 0x000fe80000100a00 */
[----:B------:R-:W2:Y:S04]  /*385a0*/  LDL.LU.64 R6, [R1+0x8c8] ;  /* 0x0008c80001067983 */ /* 0x000ea80000300a00 */
[----:B------:R-:W-:Y:S04]  /*385b0*/  STL.64 [R1+0x1e0], R52 ;  /* 0x0001e03401007387 */ /* 0x000fe80000100a00 */
[----:B------:R-:W-:Y:S04]  /*385c0*/  STL.64 [R1+0x1e8], R54 ;  /* 0x0001e83601007387 */ /* 0x000fe80000100a00 */
[----:B------:R-:W-:Y:S04]  /*385d0*/  STL.64 [R1+0x3260], R22 ;  /* 0x0032601601007387 */ /* 0x000fe80000100a00 */
[----:B------:R0:W-:Y:S02]  /*385e0*/  STL.64 [R1+0x3258], R20 ;  /* 0x0032581401007387 */ /* 0x0001e40000100a00 */
[----:B0-----:R-:W-:Y:S02]  /*385f0*/  HMMA.16816.F32 R20, R28, R14, R40 ;  /* 0x0000000e1c14723c */ /* 0x001fe40000001828 */
[----:B------:R-:W-:Y:S04]  /*38600*/  STL.64 [R1+0x1d0], R48 ;  /* 0x0001d03001007387 */ /* 0x000fe80000100a00 */
[----:B------:R-:W-:Y:S04]  /*38610*/  STL.64 [R1+0x1d8], R50 ;  /* 0x0001d83201007387 */ /* 0x000fe80000100a00 */
[----:B------:R0:W-:Y:S04]  /*38620*/  STL.64 [R1+0x1c0], R44 ;  /* 0x0001c02c01007387 */ /* 0x0001e80000100a00 */
[----:B------:R1:W-:Y:S05]  /*38630*/  STL.64 [R1+0x1c8], R46 ;  /* 0x0001c82e01007387 */ /* 0x0003ea0000100a00 */
[----:B------:R3:W-:Y:S04]  /*38640*/  STL.64 [R1+0x1b0], R20 ;  /* 0x0001b01401007387 */ /* 0x0007e80000100a00 */
[----:B------:R4:W-:Y:S04]  /*38650*/  STL.64 [R1+0x1b8], R22 ;  /* 0x0001b81601007387 */ /* 0x0009e80000100a00 */
[----:B------:R-:W2:Y:S04]  /*38660*/  LDL.LU R40, [R1+0x1074] ;  /* 0x0010740001287983 */ /* 0x000ea80000300800 */
[----:B------:R-:W-:Y:S04]  /*38670*/  STL.64 [R1+0x1a0], R8 ;  /* 0x0001a00801007387 */ /* 0x000fe80000100a00 */
[----:B------:R-:W-:Y:S04]  /*38680*/  STL.64 [R1+0x1a8], R10 ;  /* 0x0001a80a01007387 */ /* 0x000fe80000100a00 */
[----:B------:R-:W2:Y:S04]  /*38690*/  LDL.LU R42, [R1+0x1070] ;  /* 0x00107000012a7983 */ /* 0x000ea80000300800 */
[----:B0-----:R-:W2:Y:S04]  /*386a0*/  LDL.LU R44, [R1+0x107c] ;  /* 0x00107c00012c7983 */ /* 0x001ea80000300800 */
[----:B-1----:R-:W2:Y:S04]  /*386b0*/  LDL.LU R46, [R1+0x1078] ;  /* 0x00107800012e7983 */ /* 0x002ea80000300800 */
[----:B------:R-:W2:Y:S04]  /*386c0*/  LDL.LU R58, [R1+0x1084] ;  /* 0x00108400013a7983 */ /* 0x000ea80000300800 */
[----:B------:R-:W2:Y:S04]  /*386d0*/  LDL.LU R59, [R1+0x1080] ;  /* 0x00108000013b7983 */ /* 0x000ea80000300800 */
[----:B------:R-:W2:Y:S04]  /*386e0*/  LDL.LU R60, [R1+0x108c] ;  /* 0x00108c00013c7983 */ /* 0x000ea80000300800 */
[----:B------:R-:W2:Y:S04]  /*386f0*/  LDL.LU R61, [R1+0x1088] ;  /* 0x00108800013d7983 */ /* 0x000ea80000300800 */
[----:B---3--:R-:W3:Y:S04]  /*38700*/  LDL.LU.64 R20, [R1+0x8b0] ;  /* 0x0008b00001147983 */ /* 0x008ee80000300a00 */
[----:B----4-:R-:W3:Y:S01]  /*38710*/  LDL.LU.64 R22, [R1+0x8b8] ;  /* 0x0008b80001167983 */ /* 0x010ee20000300a00 */
        /* <DEDUP_REMOVED lines=10> */
[----:B0-----:R-:W2:Y:S04]  /*387c0*/  LDL.LU.64 R4, [R1+0x8a0] ;  /* 0x0008a00001047983 */ /* 0x001ea80000300a00 */
[----:B-1----:R-:W2:Y:S04]  /*387d0*/  LDL.LU.64 R6, [R1+0x8a8] ;  /* 0x0008a80001067983 */ /* 0x002ea80000300a00 */
[----:B------:R-:W4:Y:S04]  /*387e0*/  LDL.LU.64 R36, [R1+0x890] ;  /* 0x0008900001247983 */ /* 0x000f280000300a00 */
[----:B------:R-:W4:Y:S04]  /*387f0*/  LDL.LU.64 R38, [R1+0x898] ;  /* 0x0008980001267983 */ /* 0x000f280000300a00 */
[----:B------:R-:W2:Y:S04]  /*38800*/  LDL.LU.64 R48, [R1+0x880] ;  /* 0x0008800001307983 */ /* 0x000ea80000300a00 */
[----:B------:R-:W2:Y:S04]  /*38810*/  LDL.LU.64 R50, [R1+0x888] ;  /* 0x0008880001327983 */ /* 0x000ea80000300a00 */
[----:B------:R-:W4:Y:S04]  /*38820*/  LDL.LU.64 R8, [R1+0x140] ;  /* 0x0001400001087983 */ /* 0x000f280000300a00 */
[----:B------:R-:W4:Y:S04]  /*38830*/  LDL.LU.64 R10, [R1+0x148] ;  /* 0x00014800010a7983 */ /* 0x000f280000300a00 */
[----:B------:R-:W4:Y:S04]  /*38840*/  LDL.LU.64 R52, [R1+0x130] ;  /* 0x0001300001347983 */ /* 0x000f280000300a00 */
[----:B------:R-:W4:Y:S04]  /*38850*/  LDL.LU.64 R54, [R1+0x138] ;  /* 0x0001380001367983 */ /* 0x000f280000300a00 */
[----:B------:R-:W4:Y:S04]  /*38860*/  LDL.LU.64 R32, [R1+0x870] ;  /* 0x0008700001207983 */ /* 0x000f280000300a00 */
[----:B------:R-:W4:Y:S01]  /*38870*/  LDL.LU.64 R34, [R1+0x878] ;  /* 0x0008780001227983 */ /* 0x000f220000300a00 */
[----:B---3--:R-:W-:-:S15]  /*38880*/  HMMA.16816.F32 R20, R28, R24, R20 ;  /* 0x000000181c14723c */ /* 0x008fde0000001814 */
[----:B------:R-:W-:-:S04]  /*38890*/  NOP ;  /* 0x0000000000007918 */ /* 0x000fc80000000000 */
[----:B------:R-:W-:Y:S04]  /*388a0*/  STL.64 [R1+0x190], R20 ;  /* 0x0001901401007387 */ /* 0x000fe80000100a00 */
[----:B------:R0:W-:Y:S01]  /*388b0*/  STL [R1+0x198], R22 ;  /* 0x0001981601007387 */ /* 0x0001e20000100800 */
[----:B------:R-:W-:-:S03]  /*388c0*/  IMAD.MOV.U32 R0, RZ, RZ, R23 ;  /* 0x000000ffff007224 */ /* 0x000fc600078e0017 */
[----:B0-----:R-:W3:Y:S04]  /*388d0*/  LDL.LU.64 R22, [R1+0x3260] ;  /* 0x0032600001167983 */ /* 0x001ee80000300a00 */
[----:B------:R-:W3:Y:S04]  /*388e0*/  LDL.LU.64 R20, [R1+0x3258] ;  /* 0x0032580001147983 */ /* 0x000ee80000300a00 */
[----:B------:R0:W-:Y:S01]  /*388f0*/  STL [R1+0x2f30], R0 ;  /* 0x002f300001007387 */ /* 0x0001e20000100800 */
[C---:B--2---:R-:W-:Y:S08]  /*38900*/  HMMA.16816.F32 R48, R28.reuse, R18, R48 ;  /* 0x000000121c30723c */ /* 0x044ff00000001830 */
[C---:B----4-:R-:W-:Y:S08]  /*38910*/  HMMA.16816.F32 R32, R28.reuse, R16, R32 ;  /* 0x000000101c20723c */ /* 0x050ff00000001820 */
[C---:B---3--:R-:W-:Y:S08]  /*38920*/  HMMA.16816.F32 R4, R28.reuse, R22, R4 ;  /* 0x000000161c04723c */ /* 0x048ff00000001804 */
[----:B------:R-:W-:Y:S11]  /*38930*/  HMMA.16816.F32 R36, R28, R20, R36 ;  /* 0x000000141c24723c */ /* 0x000ff60000001824 */
[----:B------:R-:W-:Y:S04]  /*38940*/  STL.64 [R1+0x180], R4 ;  /* 0x0001800401007387 */ /* 0x000fe80000100a00 */
[----:B------:R1:W-:Y:S04]  /*38950*/  STL.64 [R1+0x188], R6 ;  /* 0x0001880601007387 */ /* 0x0003e80000100a00 */
[----:B0-----:R-:W-:Y:S01]  /*38960*/  IMAD.MOV.U32 R0, RZ, RZ, R39 ;  /* 0x000000ffff007224 */ /* 0x001fe200078e0027 */
[----:B-1----:R-:W2:Y:S04]  /*38970*/  LDL.LU.64 R6, [R1+0x3250] ;  /* 0x0032500001067983 */ /* 0x002ea80000300a00 */
[----:B------:R-:W3:Y:S04]  /*38980*/  LDL.LU.64 R4, [R1+0x3248] ;  /* 0x0032480001047983 */ /* 0x000ee80000300a00 */
[----:B------:R0:W-:Y:S04]  /*38990*/  STL.64 [R1+0x170], R36 ;  /* 0x0001702401007387 */ /* 0x0001e80000100a00 */
[----:B------:R1:W-:Y:S04]  /*389a0*/  STL [R1+0x178], R38 ;  /* 0x0001782601007387 */ /* 0x0003e80000100800 */
[----:B0-----:R-:W4:Y:S04]  /*389b0*/  LDL.LU.64 R36, [R1+0x7d0] ;  /* 0x0007d00001247983 */ /* 0x001f280000300a00 */
[----:B-1----:R-:W4:Y:S04]  /*389c0*/  LDL.LU.64 R38, [R1+0x7d8] ;  /* 0x0007d80001267983 */ /* 0x002f280000300a00 */
[----:B------:R0:W-:Y:S04]  /*389d0*/  STL [R1+0x2f34], R0 ;  /* 0x002f340001007387 */ /* 0x0001e80000100800 */
[----:B------:R-:W-:Y:S04]  /*389e0*/  STL.64 [R1+0x160], R48 ;  /* 0x0001603001007387 */ /* 0x000fe80000100a00 */
[----:B------:R1:W-:Y:S01]  /*389f0*/  STL.64 [R1+0x168], R50 ;  /* 0x0001683201007387 */ /* 0x0003e20000100a00 */
[----:B0-----:R-:W-:-:S03]  /*38a00*/  IMAD.MOV.U32 R0, RZ, RZ, R35 ;  /* 0x000000ffff007224 */ /* 0x001fc600078e0023 */
[----:B-1----:R-:W2:Y:S04]  /*38a10*/  LDL.LU.64 R50, [R1+0x3240] ;  /* 0x0032400001327983 */ /* 0x002ea80000300a00 */
[----:B------:R-:W2:Y:S04]  /*38a20*/  LDL.LU.64 R48, [R1+0x3238] ;  /* 0x0032380001307983 */ /* 0x000ea80000300a00 */
[----:B------:R0:W-:Y:S04]  /*38a30*/  STL.64 [R1+0x150], R32 ;  /* 0x0001502001007387 */ /* 0x0001e80000100a00 */
[----:B------:R1:W-:Y:S04]  /*38a40*/  STL [R1+0x158], R34 ;  /* 0x0001582201007387 */ /* 0x0003e80000100800 */
[----:B0-----:R-:W2:Y:S04]  /*38a50*/  LDL.LU.64 R32, [R1+0x7c0] ;  /* 0x0007c00001207983 */ /* 0x001ea80000300a00 */
[----:B-1----:R-:W2:Y:S01]  /*38a60*/  LDL.LU.64 R34, [R1+0x7c8] ;  /* 0x0007c80001227983 */ /* 0x002ea20000300a00 */
[----:B------:R-:W-:Y:S01]  /*38a70*/  HMMA.16816.F32 R8, R28, R14, R8 ;  /* 0x0000000e1c08723c */ /* 0x000fe20000001808 */
[----:B------:R-:W-:-:S02]  /*38a80*/  IMAD R58, R59, 0x100, R58 ;  /* 0x000001003b3a7824 */ /* 0x000fc400078e023a */
[----:B------:R-:W-:Y:S02]  /*38a90*/  IMAD R56, R42, 0x100, R40 ;  /* 0x000001002a387824 */ /* 0x000fe400078e0228 */
[----:B------:R-:W-:Y:S02]  /*38aa0*/  IMAD R57, R46, 0x100, R44 ;  /* 0x000001002e397824 */ /* 0x000fe400078e022c */
[----:B------:R-:W-:Y:S01]  /*38ab0*/  IMAD R59, R61, 0x100, R60 ;  /* 0x000001003d3b7824 */ /* 0x000fe200078e023c */
[----:B------:R-:W-:Y:S01]  /*38ac0*/  HMMA.16816.F32 R52, R28, R12, R52 ;  /* 0x0000000c1c34723c */ /* 0x000fe20000001834 */
[----:B------:R-:W-:Y:S02]  /*38ad0*/  F2FP.F16.E5M2.UNPACK_B R58, R58 ;  /* 0x0000003aff3a723e */ /* 0x000fe400020004ff */
[----:B------:R-:W-:Y:S02]  /*38ae0*/  F2FP.F16.E5M2.UNPACK_B R56, R56 ;  /* 0x00000038ff38723e */ /* 0x000fe400020004ff */
[----:B------:R-:W-:-:S02]  /*38af0*/  F2FP.F16.E5M2.UNPACK_B R57, R57 ;  /* 0x00000039ff39723e */ /* 0x000fc400020004ff */
[----:B------:R-:W-:Y:S01]  /*38b00*/  F2FP.F16.E5M2.UNPACK_B R59, R59 ;  /* 0x0000003bff3b723e */ /* 0x000fe200020004ff */
[----:B------:R0:W-:Y:S04]  /*38b10*/  STL [R1+0x2f38], R0 ;  /* 0x002f380001007387 */ /* 0x0001e80000100800 */
[----:B------:R-:W-:Y:S04]  /*38b20*/  STL.64 [R1+0x140], R8 ;  /* 0x0001400801007387 */ /* 0x000fe80000100a00 */
[----:B------:R1:W-:Y:S03]  /*38b30*/  STL.64 [R1+0x148], R10 ;  /* 0x0001480a01007387 */ /* 0x0003e60000100a00 */
[----:B0-----:R-:W-:Y:S01]  /*38b40*/  IMAD.MOV.U32 R0, RZ, RZ, R55 ;  /* 0x000000ffff007224 */ /* 0x001fe200078e0037 */
[----:B-1----:R-:W3:Y:S04]  /*38b50*/  LDL.LU.64 R10, [R1+0x3230] ;  /* 0x00323000010a7983 */ /* 0x002ee80000300a00 */
[----:B------:R-:W3:Y:S04]  /*38b60*/  LDL.LU.64 R8, [R1+0x3228] ;  /* 0x0032280001087983 */ /* 0x000ee80000300a00 */
[----:B------:R-:W-:Y:S04]  /*38b70*/  STL.64 [R1+0x130], R52 ;  /* 0x0001303401007387 */ /* 0x000fe80000100a00 */
[----:B------:R0:W-:Y:S04]  /*38b80*/  STL [R1+0x138], R54 ;  /* 0x0001383601007387 */ /* 0x0001e80000100800 */
[----:B0-----:R-:W3:Y:S04]  /*38b90*/  LDL.LU.64 R54, [R1+0x3220] ;  /* 0x0032200001367983 */ /* 0x001ee80000300a00 */
[----:B------:R-:W3:Y:S04]  /*38ba0*/  LDL.LU.64 R52, [R1+0x3218] ;  /* 0x0032180001347983 */ /* 0x000ee80000300a00 */
[----:B------:R-:W-:Y:S04]  /*38bb0*/  STL [R1+0x3120], R0 ;  /* 0x0031200001007387 */ /* 0x000fe80000100800 */
[----:B------:R-:W3:Y:S04]  /*38bc0*/  LDL.LU.64 R40, [R1+0x7b0] ;  /* 0x0007b00001287983 */ /* 0x000ee80000300a00 */
[----:B------:R-:W3:Y:S01]  /*38bd0*/  LDL.LU.64 R42, [R1+0x7b8] ;  /* 0x0007b800012a7983 */ /* 0x000ee20000300a00 */
[----:B----4-:R-:W-:Y:S08]  /*38be0*/  HMMA.16816.F32 R28, R28, R2, R36 ;  /* 0x000000021c1c723c */ /* 0x010ff00000001824 */
[----:B--2---:R-:W-:Y:S11]  /*38bf0*/  HMMA.16816.F32 R24, R56, R24, R32 ;  /* 0x000000183818723c */ /* 0x004ff60000001820 */
[----:B------:R0:W-:Y:S04]  /*38c00*/  STL.64 [R1+0x20], R28 ;  /* 0x0000201c01007387 */ /* 0x0001e80000100a00 */
[----:B------:R1:W-:Y:S04]  /*38c10*/  STL.64 [R1+0x28], R30 ;  /* 0x0000281e01007387 */ /* 0x0003e80000100a00 */
[----:B------:R2:W-:Y:S04]  /*38c20*/  STL.64 [R1+0x10], R24 ;  /* 0x0000101801007387 */ /* 0x0005e80000100a00 */
[----:B0-----:R-:W4:Y:S04]  /*38c30*/  LDL.LU.64 R28, [R1+0x7a0] ;  /* 0x0007a000011c7983 */ /* 0x001f280000300a00 */
[----:B-1----:R-:W4:Y:S04]  /*38c40*/  LDL.LU.64 R30, [R1+0x7a8] ;  /* 0x0007a800011e7983 */ /* 0x002f280000300a00 */
[----:B------:R-:W4:Y:S04]  /*38c50*/  LDL.LU.64 R32, [R1+0x790] ;  /* 0x0007900001207983 */ /* 0x000f280000300a00 */
[----:B------:R-:W4:Y:S01]  /*38c60*/  LDL.LU.64 R34, [R1+0x798] ;  /* 0x0007980001227983 */ /* 0x000f220000300a00 */
[----:B------:R-:W-:-:S03]  /*38c70*/  IMAD.MOV.U32 R60, RZ, RZ, R27 ;  /* 0x000000ffff3c7224 */ /* 0x000fc600078e001b */
[----:B------:R-:W4:Y:S01]  /*38c80*/  LDL.LU R36, [R1+0x1090] ;  /* 0x0010900001247983 */ /* 0x000f220000300800 */
[----:B------:R-:W-:-:S03]  /*38c90*/  IMAD.MOV.U32 R61, RZ, RZ, R26 ;  /* 0x000000ffff3d7224 */ /* 0x000fc600078e001a */
[----:B------:R-:W4:Y:S04]  /*38ca0*/  LDL.LU R37, [R1+0x1098] ;  /* 0x0010980001257983 */ /* 0x000f280000300800 */
[----:B------:R-:W4:Y:S04]  /*38cb0*/  LDL.LU R38, [R1+0x10a0] ;  /* 0x0010a00001267983 */ /* 0x000f280000300800 */
[----:B------:R-:W4:Y:S04]  /*38cc0*/  LDL.LU R0, [R1+0x10ac] ;  /* 0x0010ac0001007983 */ /* 0x000f280000300800 */
[----:B------:R-:W4:Y:S04]  /*38cd0*/  LDL.LU R39, [R1+0x10a8] ;  /* 0x0010a80001277983 */ /* 0x000f280000300800 */
[----:B------:R-:W-:Y:S04]  /*38ce0*/  STL [R1+0x2eb0], R60 ;  /* 0x002eb03c01007387 */ /* 0x000fe80000100800 */
[----:B------:R-:W-:Y:S04]  /*38cf0*/  STL [R1+0x2e28], R61 ;  /* 0x002e283d01007387 */ /* 0x000fe80000100800 */
[----:B--2---:R-:W2:Y:S04]  /*38d00*/  LDL.LU.64 R24, [R1+0x780] ;  /* 0x0007800001187983 */ /* 0x004ea80000300a00 */
[----:B------:R-:W2:Y:S01]  /*38d10*/  LDL.LU.64 R26, [R1+0x788] ;  /* 0x00078800011a7983 */ /* 0x000ea20000300a00 */
[----:B---3--:R-:W-:-:S15]  /*38d20*/  HMMA.16816.F32 R44, R56, R22, R40 ;  /* 0x00000016382c723c */ /* 0x008fde0000001828 */
[----:B------:R-:W-:-:S04]  /*38d30*/  NOP ;  /* 0x0000000000007918 */ /* 0x000fc80000000000 */
[----:B------:R-:W-:Y:S04]  /*38d40*/  STL.64 [R1+0x2e20], R46 ;  /* 0x002e202e01007387 */ /* 0x000fe80000100a00 */
[----:B------:R-:W-:Y:S01]  /*38d50*/  STL.64 [R1+0x2e18], R44 ;  /* 0x002e182c01007387 */ /* 0x000fe20000100a00 */
[C---:B----4-:R-:W-:Y:S08]  /*38d60*/  HMMA.16816.F32 R40, R56.reuse, R20, R28 ;  /* 0x000000143828723c */ /* 0x050ff0000000181c */
[C---:B------:R-:W-:Y:S01]  /*38d70*/  HMMA.16816.F32 R20, R56.reuse, R18, R32 ;  /* 0x000000123814723c */ /* 0x040fe20000001820 */
[----:B------:R-:W3:Y:S04]  /*38d80*/  LDL.LU.64 R28, [R1+0x770] ;  /* 0x00077000011c7983 */ /* 0x000ee80000300a00 */
[----:B------:R-:W3:Y:S03]  /*38d90*/  LDL.LU.64 R30, [R1+0x778] ;  /* 0x00077800011e7983 */ /* 0x000ee60000300a00 */
[----:B--2---:R-:W-:Y:S03]  /*38da0*/  HMMA.16816.F32 R24, R56, R16, R24 ;  /* 0x000000103818723c */ /* 0x004fe60000001818 */
[----:B------:R0:W-:Y:S04]  /*38db0*/  STL.64 [R1+0x2e38], R42 ;  /* 0x002e382a01007387 */ /* 0x0001e80000100a00 */
[----:B0-----:R-:W2:Y:S04]  /*38dc0*/  LDL.LU R42, [R1+0x10a4] ;  /* 0x0010a400012a7983 */ /* 0x001ea80000300800 */
[----:B------:R0:W-:Y:S04]  /*38dd0*/  STL.64 [R1+0x2e30], R40 ;  /* 0x002e302801007387 */ /* 0x0001e80000100a00 */
[----:B0-----:R-:W4:Y:S04]  /*38de0*/  LDL.LU R40, [R1+0x1094] ;  /* 0x0010940001287983 */ /* 0x001f280000300800 */
[----:B------:R-:W4:Y:S04]  /*38df0*/  LDL.LU R41, [R1+0x109c] ;  /* 0x00109c0001297983 */ /* 0x000f280000300800 */
[----:B------:R-:W4:Y:S04]  /*38e00*/  LDL.LU.64 R32, [R1+0x760] ;  /* 0x0007600001207983 */ /* 0x000f280000300a00 */
[----:B------:R-:W4:Y:S04]  /*38e10*/  LDL.LU.64 R34, [R1+0x768] ;  /* 0x0007680001227983 */ /* 0x000f280000300a00 */
[----:B------:R-:W4:Y:S04]  /*38e20*/  LDL.LU R43, [R1+0x7e0] ;  /* 0x0007e000012b7983 */ /* 0x000f280000300800 */
[----:B------:R-:W4:Y:S04]  /*38e30*/  LDL.LU R44, [R1+0x7e4] ;  /* 0x0007e400012c7983 */ /* 0x000f280000300800 */
[----:B------:R-:W4:Y:S04]  /*38e40*/  LDL.LU R45, [R1+0x7f0] ;  /* 0x0007f000012d7983 */ /* 0x000f280000300800 */
[----:B------:R-:W-:Y:S04]  /*38e50*/  STL.64 [R1+0x2e48], R22 ;  /* 0x002e481601007387 */ /* 0x000fe80000100a00 */
[----:B------:R0:W-:Y:S04]  /*38e60*/  STL.64 [R1+0x2e40], R20 ;  /* 0x002e401401007387 */ /* 0x0001e80000100a00 */
[----:B0-----:R-:W4:Y:S04]  /*38e70*/  LDL.LU.64 R20, [R1+0x120] ;  /* 0x0001200001147983 */ /* 0x001f280000300a00 */
[----:B------:R-:W4:Y:S04]  /*38e80*/  LDL.LU.64 R22, [R1+0x128] ;  /* 0x0001280001167983 */ /* 0x000f280000300a00 */
[----:B------:R-:W-:Y:S04]  /*38e90*/  STL.64 [R1+0x2e58], R26 ;  /* 0x002e581a01007387 */ /* 0x000fe80000100a00 */
[----:B------:R-:W-:Y:S04]  /*38ea0*/  STL.64 [R1+0x2e50], R24 ;  /* 0x002e501801007387 */ /* 0x000fe80000100a00 */
[----:B------:R-:W4:Y:S04]  /*38eb0*/  LDL.LU R46, [R1+0x7f4] ;  /* 0x0007f400012e7983 */ /* 0x000f280000300800 */
[----:B------:R-:W4:Y:S04]  /*38ec0*/  LDL.LU R47, [R1+0x800] ;  /* 0x00080000012f7983 */ /* 0x000f280000300800 */
[----:B------:R-:W4:Y:S01]  /*38ed0*/  LDL.LU R61, [R1+0x804] ;  /* 0x00080400013d7983 */ /* 0x000f220000300800 */
[----:B------:R-:W-:-:S03]  /*38ee0*/  IMAD R39, R39, 0x100, R0 ;  /* 0x0000010027277824 */ /* 0x000fc600078e0200 */
[----:B------:R-:W4:Y:S02]  /*38ef0*/  LDL.LU R60, [R1+0x810] ;  /* 0x00081000013c7983 */ /* 0x000f240000300800 */
[----:B------:R-:W-:Y:S01]  /*38f00*/  F2FP.F16.E5M2.UNPACK_B R39, R39 ;  /* 0x00000027ff27723e */ /* 0x000fe200020004ff */
[----:B---3--:R-:W-:Y:S01]  /*38f10*/  HMMA.16816.F32 R28, R56, R14, R28 ;  /* 0x0000000e381c723c */ /* 0x008fe2000000181c */
[----:B--2---:R-:W-:-:S05]  /*38f20*/  IMAD R38, R38, 0x100, R42 ;  /* 0x0000010026267824 */ /* 0x004fca00078e022a */
[----:B------:R-:W-:Y:S01]  /*38f30*/  F2FP.F16.E5M2.UNPACK_B R38, R38 ;  /* 0x00000026ff26723e */ /* 0x000fe200020004ff */
[----:B----4-:R-:W-:Y:S02]  /*38f40*/  IMAD R36, R36, 0x100, R40 ;  /* 0x0000010024247824 */ /* 0x010fe400078e0228 */
[----:B------:R-:W-:Y:S01]  /*38f50*/  IMAD R37, R37, 0x100, R41 ;  /* 0x0000010025257824 */ /* 0x000fe200078e0229 */
[----:B------:R-:W-:Y:S01]  /*38f60*/  HMMA.16816.F32 R32, R56, R12, R32 ;  /* 0x0000000c3820723c */ /* 0x000fe20000001820 */
[----:B------:R-:W-:Y:S02]  /*38f70*/  F2FP.F16.E5M2.UNPACK_B R16, R43.H1 ;  /* 0x0000002bff10723e */ /* 0x000fe400030004ff */
[----:B------:R-:W-:Y:S02]  /*38f80*/  F2FP.F16.E5M2.UNPACK_B R36, R36 ;  /* 0x00000024ff24723e */ /* 0x000fe400020004ff */
[----:B------:R-:W-:Y:S02]  /*38f90*/  F2FP.F16.E5M2.UNPACK_B R37, R37 ;  /* 0x00000025ff25723e */ /* 0x000fe400020004ff */
[----:B------:R-:W-:-:S02]  /*38fa0*/  F2FP.F16.E5M2.UNPACK_B R17, R44.H1 ;  /* 0x0000002cff11723e */ /* 0x000fc400030004ff */
[----:B------:R-:W-:-:S05]  /*38fb0*/  F2FP.F16.E5M2.UNPACK_B R14, R45.H1 ;  /* 0x0000002dff0e723e */ /* 0x000fca00030004ff */
[----:B------:R-:W-:Y:S08]  /*38fc0*/  HMMA.16816.F32 R52, R36, R16, R52 ;  /* 0x000000102434723c */ /* 0x000ff00000001834 */
[----:B------:R-:W-:Y:S01]  /*38fd0*/  HMMA.16816.F32 R56, R56, R2, R20 ;  /* 0x000000023838723c */ /* 0x000fe20000001814 */
[----:B------:R-:W-:Y:S01]  /*38fe0*/  F2FP.F16.E5M2.UNPACK_B R15, R46.H1 ;  /* 0x0000002eff0f723e */ /* 0x000fe200030004ff */
[----:B------:R-:W-:Y:S06]  /*38ff0*/  STL.64 [R1+0x2e68], R30 ;  /* 0x002e681e01007387 */ /* 0x000fec0000100a00 */
[----:B------:R-:W-:Y:S01]  /*39000*/  HMMA.16816.F32 R20, R36, R14, R8 ;  /* 0x0000000e2414723c */ /* 0x000fe20000001808 */
[----:B------:R-:W-:Y:S04]  /*39010*/  STL.64 [R1+0x2e60], R28 ;  /* 0x002e601c01007387 */ /* 0x000fe80000100a00 */
[----:B------:R-:W-:Y:S04]  /*39020*/  STL.64 [R1+0x2e78], R34 ;  /* 0x002e782201007387 */ /* 0x000fe80000100a00 */
[----:B------:R-:W-:Y:S04]  /*39030*/  STL.64 [R1+0x2e70], R32 ;  /* 0x002e702001007387 */ /* 0x000fe80000100a00 */
[----:B------:R-:W2:Y:S04]  /*39040*/  LDL.LU R0, [R1+0x814] ;  /* 0x0008140001007983 */ /* 0x000ea80000300800 */
[----:B------:R-:W-:Y:S04]  /*39050*/  STL [R1+0x2e14], R56 ;  /* 0x002e143801007387 */ /* 0x000fe80000100800 */
[----:B------:R-:W-:Y:S04]  /*39060*/  STL [R1+0x2e10], R57 ;  /* 0x002e103901007387 */ /* 0x000fe80000100800 */
[----:B------:R-:W-:Y:S04]  /*39070*/  STL [R1+0x2e0c], R58 ;  /* 0x002e0c3a01007387 */ /* 0x000fe80000100800 */
[----:B------:R-:W-:Y:S01]  /*39080*/  STL [R1+0x2e08], R59 ;  /* 0x002e083b01007387 */ /* 0x000fe20000100800 */
[----:B------:R-:W-:-:S02]  /*39090*/  F2FP.F16.E5M2.UNPACK_B R12, R47.H1 ;  /* 0x0000002fff0c723e */ /* 0x000fc400030004ff */
[----:B------:R-:W-:Y:S01]  /*390a0*/  F2FP.F16.E5M2.UNPACK_B R13, R61.H1 ;  /* 0x0000003dff0d723e */ /* 0x000fe200030004ff */
[----:B------:R-:W-:Y:S04]  /*390b0*/  STL [R1+0x2e04], R52 ;  /* 0x002e043401007387 */ /* 0x000fe80000100800 */
[----:B------:R-:W-:Y:S04]  /*390c0*/  STL [R1+0x2e00], R53 ;  /* 0x002e003501007387 */ /* 0x000fe80000100800 */
[----:B------:R-:W-:Y:S04]  /*390d0*/  STL [R1+0x2dfc], R54 ;  /* 0x002dfc3601007387 */ /* 0x000fe80000100800 */
[----:B------:R-:W-:Y:S04]  /*390e0*/  STL [R1+0x2df8], R55 ;  /* 0x002df83701007387 */ /* 0x000fe80000100800 */
[----:B------:R-:W-:Y:S04]  /*390f0*/  STL.64 [R1+0x120], R20 ;  /* 0x0001201401007387 */ /* 0x000fe80000100a00 */
[----:B------:R0:W-:Y:S02]  /*39100*/  STL.64 [R1+0x128], R22 ;  /* 0x0001281601007387 */ /* 0x0001e40000100a00 */
[----:B0-----:R-:W-:Y:S02]  /*39110*/  HMMA.16816.F32 R20, R36, R12, R48 ;  /* 0x0000000c2414723c */ /* 0x001fe40000001830 */
[----:B------:R-:W-:Y:S04]  /*39120*/  STL.64 [R1+0x31e0], R14 ;  /* 0x0031e00e01007387 */ /* 0x000fe80000100a00 */
[----:B------:R-:W-:Y:S01]  /*39130*/  STL.64 [R1+0x31d8], R12 ;  /* 0x0031d80c01007387 */ /* 0x000fe20000100a00 */
[----:B------:R-:W-:-:S02]  /*39140*/  IMAD.MOV.U32 R44, RZ, RZ, R6 ;  /* 0x000000ffff2c7224 */ /* 0x000fc400078e0006 */
[----:B------:R-:W-:Y:S02]  /*39150*/  IMAD.MOV.U32 R45, RZ, RZ, R5 ;  /* 0x000000ffff2d7224 */ /* 0x000fe400078e0005 */
[----:B------:R-:W-:-:S08]  /*39160*/  IMAD.MOV.U32 R47, RZ, RZ, R4 ;  /* 0x000000ffff2f7224 */ /* 0x000fd000078e0004 */
[----:B------:R-:W-:Y:S02]  /*39170*/  IMAD.MOV.U32 R58, RZ, RZ, R22 ;  /* 0x000000ffff3a7224 */ /* 0x000fe400078e0016 */
[----:B------:R-:W-:Y:S02]  /*39180*/  IMAD.MOV.U32 R59, RZ, RZ, R23 ;  /* 0x000000ffff3b7224 */ /* 0x000fe400078e0017 */
[----:B------:R-:W-:Y:S02]  /*39190*/  IMAD.MOV.U32 R56, RZ, RZ, R20 ;  /* 0x000000ffff387224 */ /* 0x000fe400078e0014 */
[----:B------:R-:W-:Y:S01]  /*391a0*/  IMAD.MOV.U32 R57, RZ, RZ, R21 ;  /* 0x000000ffff397224 */ /* 0x000fe200078e0015 */
[----:B------:R-:W-:Y:S04]  /*391b0*/  STL.64 [R1+0x2e88], R58 ;  /* 0x002e883a01007387 */ /* 0x000fe80000100a00 */
[----:B------:R0:W-:Y:S04]  /*391c0*/  STL.64 [R1+0x2e80], R56 ;  /* 0x002e803801007387 */ /* 0x0001e80000100a00 */
[----:B------:R-:W3:Y:S04]  /*391d0*/  LDL.LU R6, [R1+0x3210] ;  /* 0x0032100001067983 */ /* 0x000ee80000300800 */
[----:B------:R-:W4:Y:S04]  /*391e0*/  LDL.LU R5, [R1+0x320c] ;  /* 0x00320c0001057983 */ /* 0x000f280000300800 */
[----:B------:R-:W2:Y:S04]  /*391f0*/  LDL.LU R46, [R1+0x708] ;  /* 0x00070800012e7983 */ /* 0x000ea80000300800 */
[----:B------:R-:W2:Y:S04]  /*39200*/  LDL.LU R4, [R1+0x3208] ;  /* 0x0032080001047983 */ /* 0x000ea80000300800 */
[----:B------:R-:W2:Y:S01]  /*39210*/  LDL.LU R20, [R1+0x720] ;  /* 0x0007200001147983 */ /* 0x000ea20000300800 */
[----:B------:R-:W-:-:S03]  /*39220*/  IMAD.MOV.U32 R21, RZ, RZ, R7 ;  /* 0x000000ffff157224 */ /* 0x000fc600078e0007 */
[----:B------:R-:W2:Y:S01]  /*39230*/  LDL.LU R7, [R1+0x3204] ;  /* 0x0032040001077983 */ /* 0x000ea20000300800 */
[----:B---3--:R-:W-:Y:S02]  /*39240*/  IMAD.MOV.U32 R22, RZ, RZ, R6 ;  /* 0x000000ffff167224 */ /* 0x008fe400078e0006 */
[----:B----4-:R-:W-:Y:S01]  /*39250*/  IMAD.MOV.U32 R23, RZ, RZ, R5 ;  /* 0x000000ffff177224 */ /* 0x010fe200078e0005 */
[----:B------:R-:W3:Y:S04]  /*39260*/  LDL.LU R6, [R1+0x3200] ;  /* 0x0032000001067983 */ /* 0x000ee80000300800 */
[----:B------:R-:W4:Y:S04]  /*39270*/  LDL.LU R5, [R1+0x31fc] ;  /* 0x0031fc0001057983 */ /* 0x000f280000300800 */
[----:B------:R-:W4:Y:S04]  /*39280*/  LDL.LU R24, [R1+0x730] ;  /* 0x0007300001187983 */ /* 0x000f280000300800 */
[----:B------:R-:W4:Y:S04]  /*39290*/  LDL.LU R25, [R1+0x734] ;  /* 0x0007340001197983 */ /* 0x000f280000300800 */
[----:B------:R-:W4:Y:S01]  /*392a0*/  LDL.LU R26, [R1+0x738] ;  /* 0x00073800011a7983 */ /* 0x000f220000300800 */
[----:B--2---:R-:W-:-:S03]  /*392b0*/  IMAD.MOV.U32 R27, RZ, RZ, R4 ;  /* 0x000000ffff1b7224 */ /* 0x004fc600078e0004 */
[----:B------:R-:W2:Y:S04]  /*392c0*/  LDL.LU R4, [R1+0x31f8] ;  /* 0x0031f80001047983 */ /* 0x000ea80000300800 */
[----:B------:R-:W2:Y:S04]  /*392d0*/  LDL.LU R52, [R1+0x820] ;  /* 0x0008200001347983 */ /* 0x000ea80000300800 */
[----:B0-----:R-:W2:Y:S04]  /*392e0*/  LDL.LU R56, [R1+0x750] ;  /* 0x0007500001387983 */ /* 0x001ea80000300800 */
[----:B------:R-:W2:Y:S04]  /*392f0*/  LDL.LU R57, [R1+0x754] ;  /* 0x0007540001397983 */ /* 0x000ea80000300800 */
[----:B------:R-:W2:Y:S04]  /*39300*/  LDL.LU R58, [R1+0x758] ;  /* 0x00075800013a7983 */ /* 0x000ea80000300800 */
[----:B------:R-:W2:Y:S04]  /*39310*/  LDL.LU R59, [R1+0x75c] ;  /* 0x00075c00013b7983 */ /* 0x000ea80000300800 */
[----:B------:R-:W2:Y:S04]  /*39320*/  LDL.LU R12, [R1] ;  /* 0x00000000010c7983 */ /* 0x000ea80000300800 */
        /* <DEDUP_REMOVED lines=11> */
[----:B------:R-:W2:Y:S01]  /*393e0*/  LDL.LU R51, [R1+0x10c4] ;  /* 0x0010c40001337983 */ /* 0x000ea20000300800 */
[----:B------:R-:W-:-:S03]  /*393f0*/  F2FP.F16.E5M2.UNPACK_B R10, R60.H1 ;  /* 0x0000003cff0a723e */ /* 0x000fc600030004ff */
[----:B------:R-:W2:Y:S01]  /*39400*/  LDL.LU R61, [R1+0x10c0] ;  /* 0x0010c000013d7983 */ /* 0x000ea20000300800 */
[----:B------:R-:W-:-:S03]  /*39410*/  F2FP.F16.E5M2.UNPACK_B R11, R0.H1 ;  /* 0x00000000ff0b723e */ /* 0x000fc600030004ff */
[----:B------:R-:W2:Y:S04]  /*39420*/  LDL.LU R60, [R1+0x10cc] ;  /* 0x0010cc00013c7983 */ /* 0x000ea80000300800 */
[----:B------:R-:W2:Y:S04]  /*39430*/  LDL.LU R0, [R1+0x10c8] ;  /* 0x0010c80001007983 */ /* 0x000ea80000300800 */
[----:B------:R-:W2:Y:S04]  /*39440*/  LDL.LU R32, [R1+0x100] ;  /* 0x0001000001207983 */ /* 0x000ea80000300800 */
[----:B------:R-:W2:Y:S04]  /*39450*/  LDL.LU R33, [R1+0x104] ;  /* 0x0001040001217983 */ /* 0x000ea80000300800 */
[----:B------:R-:W2:Y:S01]  /*39460*/  LDL.LU R34, [R1+0x108] ;  /* 0x0001080001227983 */ /* 0x000ea20000300800 */
[----:B------:R-:W-:-:S02]  /*39470*/  IMAD.MOV.U32 R30, RZ, RZ, R7 ;  /* 0x000000ffff1e7224 */ /* 0x000fc400078e0007 */
[----:B---3--:R-:W-:Y:S02]  /*39480*/  IMAD.MOV.U32 R29, RZ, RZ, R6 ;  /* 0x000000ffff1d7224 */ /* 0x008fe400078e0006 */
[----:B----4-:R-:W-:Y:S02]  /*39490*/  IMAD.MOV.U32 R28, RZ, RZ, R5 ;  /* 0x000000ffff1c7224 */ /* 0x010fe400078e0005 */
[----:B--2---:R-:W-:Y:S02]  /*394a0*/  IMAD.MOV.U32 R35, RZ, RZ, R4 ;  /* 0x000000ffff237224 */ /* 0x004fe400078e0004 */
[----:B------:R-:W2:Y:S04]  /*394b0*/  LDL.LU R4, [R1+0x31f4] ;  /* 0x0031f40001047983 */ /* 0x000ea80000300800 */
[----:B------:R-:W2:Y:S04]  /*394c0*/  LDL.LU R5, [R1+0x31f0] ;  /* 0x0031f00001057983 */ /* 0x000ea80000300800 */
[----:B------:R-:W2:Y:S04]  /*394d0*/  LDL.LU R6, [R1+0x31ec] ;  /* 0x0031ec0001067983 */ /* 0x000ea80000300800 */
[----:B------:R-:W2:Y:S04]  /*394e0*/  LDL.LU R7, [R1+0x31e8] ;  /* 0x0031e80001077983 */ /* 0x000ea80000300800 */
[----:B------:R-:W3:Y:S04]  /*394f0*/  LDL.LU R31, [R1+0x74c] ;  /* 0x00074c00011f7983 */ /* 0x000ee80000300800 */
[----:B------:R-:W4:Y:S04]  /*39500*/  LDL.LU R40, [R1+0x710] ;  /* 0x0007100001287983 */ /* 0x000f280000300800 */
[----:B------:R-:W4:Y:S04]  /*39510*/  LDL.LU R41, [R1+0x714] ;  /* 0x0007140001297983 */ /* 0x000f280000300800 */
[----:B------:R-:W4:Y:S01]  /*39520*/  LDL.LU R42, [R1+0x718] ;  /* 0x00071800012a7983 */ /* 0x000f220000300800 */
[----:B------:R-:W-:-:S03]  /*39530*/  F2FP.F16.E5M2.UNPACK_B R8, R52.H1 ;  /* 0x00000034ff08723e */ /* 0x000fc600030004ff */
[----:B------:R-:W4:Y:S01]  /*39540*/  LDL.LU R43, [R1+0x71c] ;  /* 0x00071c00012b7983 */ /* 0x000f220000300800 */
[----:B------:R-:W-:-:S07]  /*39550*/  F2FP.F16.E5M2.UNPACK_B R9, R9.H1 ;  /* 0x00000009ff09723e */ /* 0x000fce00030004ff */
[C---:B------:R-:W-:Y:S08]  /*39560*/  HMMA.16816.F32 R12, R36.reuse, R8, R12 ;  /* 0x00000008240c723c */ /* 0x040ff0000000180c */
[----:B--2---:R-:W-:-:S15]  /*39570*/  HMMA.16816.F32 R4, R36, R10, R4 ;  /* 0x0000000a2404723c */ /* 0x004fde0000001804 */
[----:B------:R-:W-:-:S04]  /*39580*/  NOP ;  /* 0x0000000000007918 */ /* 0x000fc80000000000 */
[----:B------:R-:W-:Y:S02]  /*39590*/  IMAD.MOV.U32 R54, RZ, RZ, R6 ;  /* 0x000000ffff367224 */ /* 0x000fe400078e0006 */
[----:B------:R-:W-:Y:S02]  /*395a0*/  IMAD.MOV.U32 R55, RZ, RZ, R7 ;  /* 0x000000ffff377224 */ /* 0x000fe400078e0007 */
[----:B------:R-:W-:Y:S02]  /*395b0*/  IMAD.MOV.U32 R52, RZ, RZ, R4 ;  /* 0x000000ffff347224 */ /* 0x000fe400078e0004 */
[----:B------:R-:W-:Y:S01]  /*395c0*/  IMAD.MOV.U32 R53, RZ, RZ, R5 ;  /* 0x000000ffff357224 */ /* 0x000fe200078e0005 */
[----:B------:R-:W2:Y:S04]  /*395d0*/  LDL.LU R6, [R1+0x830] ;  /* 0x0008300001067983 */ /* 0x000ea80000300800 */
[----:B------:R-:W3:Y:S04]  /*395e0*/  LDL.LU R7, [R1+0x834] ;  /* 0x0008340001077983 */ /* 0x000ee80000300800 */
[----:B------:R-:W4:Y:S04]  /*395f0*/  LDL.LU R5, [R1+0x840] ;  /* 0x0008400001057983 */ /* 0x000f280000300800 */
[----:B------:R-:W-:Y:S04]  /*39600*/  STL.64 [R1+0x2e98], R54 ;  /* 0x002e983601007387 */ /* 0x000fe80000100a00 */
[----:B------:R0:W-:Y:S04]  /*39610*/  STL.64 [R1+0x2e90], R52 ;  /* 0x002e903401007387 */ /* 0x0001e80000100a00 */
[----:B0-----:R-:W4:Y:S04]  /*39620*/  LDL.LU R52, [R1+0x110] ;  /* 0x0001100001347983 */ /* 0x001f280000300800 */
[----:B------:R-:W4:Y:S04]  /*39630*/  LDL.LU R53, [R1+0x114] ;  /* 0x0001140001357983 */ /* 0x000f280000300800 */
[----:B------:R-:W4:Y:S04]  /*39640*/  LDL.LU R54, [R1+0x118] ;  /* 0x0001180001367983 */ /* 0x000f280000300800 */
[----:B------:R-:W4:Y:S04]  /*39650*/  LDL.LU R55, [R1+0x11c] ;  /* 0x00011c0001377983 */ /* 0x000f280000300800 */
[----:B------:R-:W-:Y:S04]  /*39660*/  STL.64 [R1+0x780], R12 ;  /* 0x0007800c01007387 */ /* 0x000fe80000100a00 */
[----:B------:R0:W-:Y:S04]  /*39670*/  STL.64 [R1+0x788], R14 ;  /* 0x0007880e01007387 */ /* 0x0001e80000100a00 */
[----:B0-----:R-:W4:Y:S04]  /*39680*/  LDL.LU.64 R14, [R1+0x31e0] ;  /* 0x0031e000010e7983 */ /* 0x001f280000300a00 */
[----:B------:R-:W4:Y:S01]  /*39690*/  LDL.LU.64 R12, [R1+0x31d8] ;  /* 0x0031d800010c7983 */ /* 0x000f220000300a00 */
[----:B------:R-:W-:-:S02]  /*396a0*/  F2FP.F16.E5M2.UNPACK_B R2, R2.H1 ;  /* 0x00000002ff02723e */ /* 0x000fc400030004ff */
[----:B------:R-:W-:Y:S01]  /*396b0*/  F2FP.F16.E5M2.UNPACK_B R3, R3.H1 ;  /* 0x00000003ff03723e */ /* 0x000fe200030004ff */
[----:B------:R-:W-:Y:S02]  /*396c0*/  IMAD R18, R18, 0x100, R49 ;  /* 0x0000010012127824 */ /* 0x000fe400078e0231 */
[----:B------:R-:W-:Y:S02]  /*396d0*/  IMAD R19, R19, 0x100, R50 ;  /* 0x0000010013137824 */ /* 0x000fe400078e0232 */
[----:B------:R-:W-:Y:S02]  /*396e0*/  IMAD R49, R0, 0x100, R60 ;  /* 0x0000010000317824 */ /* 0x000fe400078e023c */
[----:B------:R-:W-:Y:S01]  /*396f0*/  HMMA.16816.F32 R32, R36, R2, R32 ;  /* 0x000000022420723c */ /* 0x000fe20000001820 */
[----:B--2---:R-:W-:Y:S02]  /*39700*/  F2FP.F16.E5M2.UNPACK_B R6, R6.H1 ;  /* 0x00000006ff06723e */ /* 0x004fe400030004ff */
[----:B---3--:R-:W-:-:S02]  /*39710*/  F2FP.F16.E5M2.UNPACK_B R7, R7.H1 ;  /* 0x00000007ff07723e */ /* 0x008fc400030004ff */
[----:B----4-:R-:W-:Y:S02]  /*39720*/  F2FP.F16.E5M2.UNPACK_B R4, R5.H1 ;  /* 0x00000005ff04723e */ /* 0x010fe400030004ff */
[----:B------:R-:W-:-:S03]  /*39730*/  F2FP.F16.E5M2.UNPACK_B R5, R48.H1 ;  /* 0x00000030ff05723e */ /* 0x000fc600030004ff */
[----:B------:R-:W-:Y:S01]  /*39740*/  HMMA.16816.F32 R52, R36, R6, R52 ;  /* 0x000000062434723c */ /* 0x000fe20000001834 */
[----:B------:R-:W-:-:S15]  /*39750*/  IMAD R48, R61, 0x100, R51 ;  /* 0x000001003d307824 */ /* 0x000fde00078e0233 */
[----:B------:R-:W-:-:S03]  /*39760*/  NOP ;  /* 0x0000000000007918 */ /* 0x000fc60000000000 */
[----:B------:R-:W-:Y:S04]  /*39770*/  STL.64 [R1+0x790], R52 ;  /* 0x0007903401007387 */ /* 0x000fe80000100a00 */
[----:B------:R0:W-:Y:S02]  /*39780*/  STL.64 [R1+0x798], R54 ;  /* 0x0007983601007387 */ /* 0x0001e40000100a00 */
[----:B0-----:R-:W-:Y:S01]  /*39790*/  HMMA.16816.F32 R52, R36, R4, R56 ;  /* 0x000000042434723c */ /* 0x001fe20000001838 */
[----:B------:R-:W-:Y:S02]  /*397a0*/  F2FP.F16.E5M2.UNPACK_B R36, R18 ;  /* 0x00000012ff24723e */ /* 0x000fe400020004ff */
[----:B------:R-:W-:Y:S02]  /*397b0*/  F2FP.F16.E5M2.UNPACK_B R37, R19 ;  /* 0x00000013ff25723e */ /* 0x000fe400020004ff */
[----:B------:R-:W-:-:S02]  /*397c0*/  F2FP.F16.E5M2.UNPACK_B R38, R48 ;  /* 0x00000030ff26723e */ /* 0x000fc400020004ff */
[----:B------:R-:W-:-:S07]  /*397d0*/  F2FP.F16.E5M2.UNPACK_B R39, R49 ;  /* 0x00000031ff27723e */ /* 0x000fce00020004ff */
[C---:B------:R-:W-:Y:S08]  /*397e0*/  HMMA.16816.F32 R28, R36.reuse, R16, R28 ;  /* 0x00000010241c723c */ /* 0x040ff0000000181c */
[C---:B------:R-:W-:Y:S08]  /*397f0*/  HMMA.16816.F32 R24, R36.reuse, R14, R24 ;  /* 0x0000000e2418723c */ /* 0x040ff00000001818 */
[C---:B------:R-:W-:Y:S01]  /*39800*/  HMMA.16816.F32 R20, R36.reuse, R12, R20 ;  /* 0x0000000c2414723c */ /* 0x040fe20000001814 */
        /* <DEDUP_REMOVED lines=11> */
[----:B------:R0:W-:Y:S02]  /*398c0*/  STL.64 [R1+0x748], R22 ;  /* 0x0007481601007387 */ /* 0x0001e40000100a00 */
[C---:B0-----:R-:W-:Y:S08]  /*398d0*/  HMMA.16816.F32 R20, R36.reuse, R10, R40 ;  /* 0x0000000a2414723c */ /* 0x041ff00000001828 */
[C---:B------:R-:W-:Y:S01]  /*398e0*/  HMMA.16816.F32 R12, R36.reuse, R8, R44 ;  /* 0x00000008240c723c */ /* 0x040fe2000000182c */
[----:B------:R-:W-:Y:S10]  /*398f0*/  STL.64 [R1+0x31a0], R10 ;  /* 0x0031a00a01007387 */ /* 0x000ff40000100a00 */
[----:B------:R-:W-:Y:S04]  /*39900*/  STL.64 [R1+0x730], R20 ;  /* 0x0007301401007387 */ /* 0x000fe80000100a00 */
[----:B------:R-:W-:Y:S04]  /*39910*/  STL.64 [R1+0x738], R22 ;  /* 0x0007381601007387 */ /* 0x000fe80000100a00 */
[----:B------:R-:W-:Y:S04]  /*39920*/  STL.64 [R1+0x3198], R8 ;  /* 0x0031980801007387 */ /* 0x000fe80000100a00 */
[----:B------:R-:W-:Y:S04]  /*39930*/  STL.64 [R1+0x720], R12 ;  /* 0x0007200c01007387 */ /* 0x000fe80000100a00 */
[----:B------:R-:W-:Y:S04]  /*39940*/  STL.64 [R1+0x728], R14 ;  /* 0x0007280e01007387 */ /* 0x000fe80000100a00 */
[----:B------:R-:W2:Y:S04]  /*39950*/  LDL.LU R28, [R1+0x670] ;  /* 0x00067000011c7983 */ /* 0x000ea80000300800 */
[----:B------:R-:W2:Y:S04]  /*39960*/  LDL.LU R29, [R1+0x674] ;  /* 0x00067400011d7983 */ /* 0x000ea80000300800 */
[----:B------:R-:W3:Y:S04]  /*39970*/  LDL.LU R30, [R1+0x678] ;  /* 0x00067800011e7983 */ /* 0x000ee80000300800 */
[----:B------:R-:W3:Y:S04]  /*39980*/  LDL.LU R31, [R1+0x67c] ;  /* 0x00067c00011f7983 */ /* 0x000ee80000300800 */
[----:B---3--:R-:W-:Y:S04]  /*39990*/  STL.64 [R1+0x31c0], R30 ;  /* 0x0031c01e01007387 */ /* 0x008fe80000100a00 */
[----:B--2---:R-:W-:Y:S04]  /*399a0*/  STL.64 [R1+0x31b8], R28 ;  /* 0x0031b81c01007387 */ /* 0x004fe80000100a00 */
[----:B------:R-:W2:Y:S04]  /*399b0*/  LDL.LU R32, [R1+0x680] ;  /* 0x0006800001207983 */ /* 0x000ea80000300800 */
[----:B------:R-:W2:Y:S04]  /*399c0*/  LDL.LU R33, [R1+0x684] ;  /* 0x0006840001217983 */ /* 0x000ea80000300800 */
[----:B------:R-:W3:Y:S04]  /*399d0*/  LDL.LU R34, [R1+0x688] ;  /* 0x0006880001227983 */ /* 0x000ee80000300800 */
[----:B------:R-:W3:Y:S04]  /*399e0*/  LDL.LU R35, [R1+0x68c] ;  /* 0x00068c0001237983 */ /* 0x000ee80000300800 */
[----:B---3--:R-:W-:Y:S04]  /*399f0*/  STL.64 [R1+0x31d0], R34 ;  /* 0x0031d02201007387 */ /* 0x008fe80000100a00 */
[----:B--2---:R0:W-:Y:S04]  /*39a00*/  STL.64 [R1+0x31c8], R32 ;  /* 0x0031c82001007387 */ /* 0x0041e80000100a00 */
[----:B------:R-:W2:Y:S04]  /*39a10*/  LDL.LU R56, [R1+0x690] ;  /* 0x0006900001387983 */ /* 0x000ea80000300800 */
[----:B------:R-:W2:Y:S04]  /*39a20*/  LDL.LU R57, [R1+0x694] ;  /* 0x0006940001397983 */ /* 0x000ea80000300800 */
[----:B------:R-:W2:Y:S04]  /*39a30*/  LDL.LU R58, [R1+0x698] ;  /* 0x00069800013a7983 */ /* 0x000ea80000300800 */
[----:B------:R-:W2:Y:S04]  /*39a40*/  LDL.LU R59, [R1+0x69c] ;  /* 0x00069c00013b7983 */ /* 0x000ea80000300800 */
[----:B------:R-:W3:Y:S04]  /*39a50*/  LDL.LU R52, [R1+0x6a0] ;  /* 0x0006a00001347983 */ /* 0x000ee80000300800 */
[----:B------:R-:W3:Y:S04]  /*39a60*/  LDL.LU R53, [R1+0x6a4] ;  /* 0x0006a40001357983 */ /* 0x000ee80000300800 */
[----:B------:R-:W3:Y:S04]  /*39a70*/  LDL.LU R54, [R1+0x6a8] ;  /* 0x0006a80001367983 */ /* 0x000ee80000300800 */
[----:B------:R-:W3:Y:S04]  /*39a80*/  LDL.LU R55, [R1+0x6ac] ;  /* 0x0006ac0001377983 */ /* 0x000ee80000300800 */
[----:B0-----:R-:W4:Y:S04]  /*39a90*/  LDL.LU R32, [R1+0x6e0] ;  /* 0x0006e00001207983 */ /* 0x001f280000300800 */
[----:B------:R-:W4:Y:S04]  /*39aa0*/  LDL.LU R33, [R1+0x6e4] ;  /* 0x0006e40001217983 */ /* 0x000f280000300800 */
[----:B------:R-:W4:Y:S04]  /*39ab0*/  LDL.LU R34, [R1+0x6e8] ;  /* 0x0006e80001227983 */ /* 0x000f280000300800 */
[----:B------:R-:W4:Y:S04]  /*39ac0*/  LDL.LU R35, [R1+0x6ec] ;  /* 0x0006ec0001237983 */ /* 0x000f280000300800 */
        /* <DEDUP_REMOVED lines=36> */
[C---:B--2---:R-:W-:Y:S08]  /*39d10*/  HMMA.16816.F32 R44, R36.reuse, R6, R44 ;  /* 0x00000006242c723c */ /* 0x044ff0000000182c */
[C---:B----4-:R-:W-:Y:S08]  /*39d20*/  HMMA.16816.F32 R32, R36.reuse, R4, R32 ;  /* 0x000000042420723c */ /* 0x050ff00000001820 */
[----:B---3--:R-:W-:Y:S03]  /*39d30*/  HMMA.16816.F32 R36, R36, R2, R28 ;  /* 0x000000022424723c */ /* 0x008fe6000000181c */
[----:B------:R0:W-:Y:S04]  /*39d40*/  STL.64 [R1+0x710], R44 ;  /* 0x0007102c01007387 */ /* 0x0001e80000100a00 */
[----:B------:R1:W-:Y:S01]  /*39d50*/  STL.64 [R1+0x718], R46 ;  /* 0x0007182e01007387 */ /* 0x0003e20000100a00 */
[----:B------:R-:W-:-:S02]  /*39d60*/  IMAD R18, R18, 0x100, R48 ;  /* 0x0000010012127824 */ /* 0x000fc400078e0230 */
[----:B------:R-:W-:Y:S02]  /*39d70*/  IMAD R19, R50, 0x100, R19 ;  /* 0x0000010032137824 */ /* 0x000fe400078e0213 */
[----:B------:R-:W-:Y:S02]  /*39d80*/  IMAD R48, R24, 0x100, R51 ;  /* 0x0000010018307824 */ /* 0x000fe400078e0233 */
[----:B------:R-:W-:Y:S01]  /*39d90*/  IMAD R49, R26, 0x100, R25 ;  /* 0x000001001a317824 */ /* 0x000fe200078e0219 */
[----:B0-----:R-:W2:Y:S04]  /*39da0*/  LDL.LU R44, [R1+0x660] ;  /* 0x00066000012c7983 */ /* 0x001ea80000300800 */
[----:B------:R-:W2:Y:S04]  /*39db0*/  LDL.LU R45, [R1+0x664] ;  /* 0x00066400012d7983 */ /* 0x000ea80000300800 */
[----:B-1----:R-:W2:Y:S04]  /*39dc0*/  LDL.LU R46, [R1+0x668] ;  /* 0x00066800012e7983 */ /* 0x002ea80000300800 */
[----:B------:R-:W2:Y:S04]  /*39dd0*/  LDL.LU R47, [R1+0x66c] ;  /* 0x00066c00012f7983 */ /* 0x000ea80000300800 */
[----:B------:R-:W-:Y:S04]  /*39de0*/  STL.64 [R1+0x700], R32 ;  /* 0x0007002001007387 */ /* 0x000fe80000100a00 */
[----:B------:R0:W-:Y:S04]  /*39df0*/  STL.64 [R1+0x708], R34 ;  /* 0x0007082201007387 */ /* 0x0001e80000100a00 */
[----:B0-----:R-:W3:Y:S04]  /*39e00*/  LDL.LU.64 R34, [R1+0x31d0] ;  /* 0x0031d00001227983 */ /* 0x001ee80000300a00 */
[----:B------:R-:W3:Y:S04]  /*39e10*/  LDL.LU.64 R32, [R1+0x31c8] ;  /* 0x0031c80001207983 */ /* 0x000ee80000300a00 */
[----:B------:R-:W4:Y:S04]  /*39e20*/  LDL.LU.64 R30, [R1+0x31c0] ;  /* 0x0031c000011e7983 */ /* 0x000f280000300a00 */
[----:B------:R-:W4:Y:S04]  /*39e30*/  LDL.LU.64 R28, [R1+0x31b8] ;  /* 0x0031b800011c7983 */ /* 0x000f280000300a00 */
[----:B------:R0:W-:Y:S04]  /*39e40*/  STL.64 [R1+0x6e0], R36 ;  /* 0x0006e02401007387 */ /* 0x0001e80000100a00 */
[----:B------:R1:W-:Y:S01]  /*39e50*/  STL.64 [R1+0x6e8], R38 ;  /* 0x0006e82601007387 */ /* 0x0003e20000100a00 */
[----:B0-----:R-:W-:-:S02]  /*39e60*/  F2FP.F16.E5M2.UNPACK_B R36, R18 ;  /* 0x00000012ff24723e */ /* 0x001fc400020004ff */
[----:B------:R-:W-:Y:S02]  /*39e70*/  F2FP.F16.E5M2.UNPACK_B R37, R19 ;  /* 0x00000013ff25723e */ /* 0x000fe400020004ff */
[----:B-1----:R-:W-:Y:S02]  /*39e80*/  F2FP.F16.E5M2.UNPACK_B R38, R48 ;  /* 0x00000030ff26723e */ /* 0x002fe400020004ff */
[----:B------:R-:W-:Y:S01]  /*39e90*/  F2FP.F16.E5M2.UNPACK_B R39, R49 ;  /* 0x00000031ff27723e */ /* 0x000fe200020004ff */
[----:B------:R-:W2:Y:S04]  /*39ea0*/  LDL.LU R48, [R1+0x6b0] ;  /* 0x0006b00001307983 */ /* 0x000ea80000300800 */
[----:B------:R-:W2:Y:S04]  /*39eb0*/  LDL.LU R49, [R1+0x6b4] ;  /* 0x0006b40001317983 */ /* 0x000ea80000300800 */
[----:B------:R-:W2:Y:S04]  /*39ec0*/  LDL.LU R50, [R1+0x6b8] ;  /* 0x0006b80001327983 */ /* 0x000ea80000300800 */
[----:B------:R-:W2:Y:S01]  /*39ed0*/  LDL.LU R51, [R1+0x6bc] ;  /* 0x0006bc0001337983 */ /* 0x000ea20000300800 */
[----:B------:R-:W-:-:S15]  /*39ee0*/  HMMA.16816.F32 R12, R36, R16, R12 ;  /* 0x00000010240c723c */ /* 0x000fde000000180c */
[----:B------:R-:W-:-:S04]  /*39ef0*/  NOP ;  /* 0x0000000000007918 */ /* 0x000fc80000000000 */
[----:B------:R-:W-:Y:S04]  /*39f00*/  STL.64 [R1+0x6f0], R12 ;  /* 0x0006f00c01007387 */ /* 0x000fe80000100a00 */
[----:B------:R0:W-:Y:S04]  /*39f10*/  STL.64 [R1+0x6f8], R14 ;  /* 0x0006f80e01007387 */ /* 0x0001e80000100a00 */
[----:B0-----:R-:W2:Y:S04]  /*39f20*/  LDL.LU.64 R14, [R1+0x31b0] ;  /* 0x0031b000010e7983 */ /* 0x001ea80000300a00 */
[----:B------:R-:W3:Y:S01]  /*39f30*/  LDL.LU.64 R12, [R1+0x31a8] ;  /* 0x0031a800010c7983 */ /* 0x000ee20000300a00 */
[----:B--2---:R-:W-:-:S15]  /*39f40*/  HMMA.16816.F32 R8, R36, R14, R8 ;  /* 0x0000000e2408723c */ /* 0x004fde0000001808 */
[----:B------:R-:W-:-:S04]  /*39f50*/  NOP ;  /* 0x0000000000007918 */ /* 0x000fc80000000000 */
[----:B------:R-:W-:Y:S04]  /*39f60*/  STL.64 [R1+0x7a0], R8 ;  /* 0x0007a00801007387 */ /* 0x000fe80000100a00 */
[----:B------:R0:W-:Y:S04]  /*39f70*/  STL.64 [R1+0x7a8], R10 ;  /* 0x0007a80a01007387 */ /* 0x0001e80000100a00 */
[----:B0-----:R-:W2:Y:S04]  /*39f80*/  LDL.LU.64 R10, [R1+0x31a0] ;  /* 0x0031a000010a7983 */ /* 0x001ea80000300a00 */
[----:B------:R-:W4:Y:S01]  /*39f90*/  LDL.LU.64 R8, [R1+0x3198] ;  /* 0x0031980001087983 */ /* 0x000f220000300a00 */
[C---:B---3--:R-:W-:Y:S08]  /*39fa0*/  HMMA.16816.F32 R48, R36.reuse, R12, R48 ;  /* 0x0000000c2430723c */ /* 0x048ff00000001830 */
[----:B------:R-:W-:Y:S11]  /*39fb0*/  HMMA.16816.F32 R32, R36, R6, R32 ;  /* 0x000000062420723c */ /* 0x000ff60000001820 */
[----:B------:R-:W-:Y:S04]  /*39fc0*/  STL.64 [R1+0x6d0], R48 ;  /* 0x0006d03001007387 */ /* 0x000fe80000100a00 */
[----:B------:R4:W-:Y:S01]  /*39fd0*/  STL.64 [R1+0x6d8], R50 ;  /* 0x0006d83201007387 */ /* 0x0009e20000100a00 */
[----:B------:R-:W-:-:S02]  /*39fe0*/  IMAD R18, R20, 0x100, R27 ;  /* 0x0000010014127824 */ /* 0x000fc400078e021b */
[----:B------:R-:W-:Y:S01]  /*39ff0*/  IMAD R19, R22, 0x100, R21 ;  /* 0x0000010016137824 */ /* 0x000fe200078e0215 */
[C---:B--2---:R-:W-:Y:S08]  /*3a000*/  HMMA.16816.F32 R52, R36.reuse, R10, R52 ;  /* 0x0000000a2434723c */ /* 0x044ff00000001834 */
[C---:B----4-:R-:W-:Y:S01]  /*3a010*/  HMMA.16816.F32 R48, R36.reuse, R8, R56 ;  /* 0x000000082430723c */ /* 0x050fe20000001838 */
[----:B------:R-:W-:Y:S10]  /*3a020*/  STL.64 [R1+0x3180], R10 ;  /* 0x0031800a01007387 */ /* 0x000ff40000100a00 */
[----:B------:R-:W-:Y:S04]  /*3a030*/  STL.64 [R1+0x6c0], R52 ;  /* 0x0006c03401007387 */ /* 0x000fe80000100a00 */
[----:B------:R-:W-:Y:S04]  /*3a040*/  STL.64 [R1+0x6c8], R54 ;  /* 0x0006c83601007387 */ /* 0x000fe80000100a00 */
[----:B------:R0:W-:Y:S04]  /*3a050*/  STL.64 [R1+0x3178], R8 ;  /* 0x0031780801007387 */ /* 0x0001e80000100a00 */
[----:B------:R-:W-:Y:S04]  /*3a060*/  STL.64 [R1+0x6b0], R48 ;  /* 0x0006b03001007387 */ /* 0x000fe80000100a00 */
[----:B------:R-:W-:Y:S04]  /*3a070*/  STL.64 [R1+0x6b8], R50 ;  /* 0x0006b83201007387 */ /* 0x000fe80000100a00 */
[----:B------:R-:W-:Y:S04]  /*3a080*/  STL.64 [R1+0x3160], R6 ;  /* 0x0031600601007387 */ /* 0x000fe80000100a00 */
[----:B------:R-:W-:Y:S04]  /*3a090*/  STL.64 [R1+0x6a0], R32 ;  /* 0x0006a02001007387 */ /* 0x000fe80000100a00 */
[----:B------:R-:W-:Y:S04]  /*3a0a0*/  STL.64 [R1+0x6a8], R34 ;  /* 0x0006a82201007387 */ /* 0x000fe80000100a00 */
[----:B------:R1:W-:Y:S01]  /*3a0b0*/  STL.64 [R1+0x3158], R4 ;  /* 0x0031580401007387 */ /* 0x0003e20000100a00 */
[C---:B0-----:R-:W-:Y:S08]  /*3a0c0*/  HMMA.16816.F32 R8, R36.reuse, R4, R28 ;  /* 0x000000042408723c */ /* 0x041ff0000000181c */
[----:B-1----:R-:W-:Y:S01]  /*3a0d0*/  HMMA.16816.F32 R4, R36, R2, R40 ;  /* 0x000000022404723c */ /* 0x002fe20000001828 */
[----:B------:R-:W-:-:S02]  /*3a0e0*/  IMAD R48, R61, 0x100, R23 ;  /* 0x000001003d307824 */ /* 0x000fc400078e0217 */
[----:B------:R-:W-:Y:S01]  /*3a0f0*/  IMAD R49, R0, 0x100, R60 ;  /* 0x0000010000317824 */ /* 0x000fe200078e023c */
[----:B------:R-:W-:Y:S02]  /*3a100*/  F2FP.F16.E5M2.UNPACK_B R36, R18 ;  /* 0x00000012ff24723e */ /* 0x000fe400020004ff */
[----:B------:R-:W-:Y:S02]  /*3a110*/  F2FP.F16.E5M2.UNPACK_B R37, R19 ;  /* 0x00000013ff25723e */ /* 0x000fe400020004ff */
[----:B------:R-:W-:Y:S02]  /*3a120*/  F2FP.F16.E5M2.UNPACK_B R38, R48 ;  /* 0x00000030ff26723e */ /* 0x000fe400020004ff */
[----:B------:R-:W-:Y:S01]  /*3a130*/  F2FP.F16.E5M2.UNPACK_B R39, R49 ;  /* 0x00000031ff27723e */ /* 0x000fe200020004ff */
[----:B------:R-:W-:Y:S04]  /*3a140*/  STL.64 [R1+0x690], R8 ;  /* 0x0006900801007387 */ /* 0x000fe80000100a00 */
[----:B------:R-:W-:Y:S04]  /*3a150*/  STL.64 [R1+0x698], R10 ;  /* 0x0006980a01007387 */ /* 0x000fe80000100a00 */
[----:B------:R-:W-:Y:S04]  /*3a160*/  STL.64 [R1+0x110], R4 ;  /* 0x0001100401007387 */ /* 0x000fe80000100a00 */
[----:B------:R0:W-:Y:S04]  /*3a170*/  STL.64 [R1+0x118], R6 ;  /* 0x0001180601007387 */ /* 0x0001e80000100a00 */
[----:B------:R-:W2:Y:S01]  /*3a180*/  LDL.LU R20, [R1+0x5a0] ;  /* 0x0005a00001147983 */ /* 0x000ea20000300800 */
[----:B0-----:R-:W-:-:S15]  /*3a190*/  HMMA.16816.F32 R4, R36, R16, R44 ;  /* 0x000000102404723c */ /* 0x001fde000000182c */
[----:B------:R-:W-:-:S04]  /*3a1a0*/  NOP ;  /* 0x0000000000007918 */ /* 0x000fc80000000000 */
[----:B------:R-:W-:Y:S04]  /*3a1b0*/  STL.64 [R1+0x680], R4 ;  /* 0x0006800401007387 */ /* 0x000fe80000100a00 */
[----:B------:R-:W-:Y:S04]  /*3a1c0*/  STL.64 [R1+0x688], R6 ;  /* 0x0006880601007387 */ /* 0x000fe80000100a00 */
        /* <DEDUP_REMOVED lines=13> */
[----:B------:R-:W3:Y:S04]  /*3a2a0*/  LDL.LU R58, [R1+0x5e8] ;  /* 0x0005e800013a7983 */ /* 0x000ee80000300800 */
[----:B------:R-:W3:Y:S04]  /*3a2b0*/  LDL.LU R59, [R1+0x5ec] ;  /* 0x0005ec00013b7983 */ /* 0x000ee80000300800 */
[----:B---3--:R-:W-:Y:S04]  /*3a2c0*/  STL.64 [R1+0x3150], R58 ;  /* 0x0031503a01007387 */ /* 0x008fe80000100a00 */
[----:B--2---:R1:W-:Y:S04]  /*3a2d0*/  STL.64 [R1+0x3148], R56 ;  /* 0x0031483801007387 */ /* 0x0043e80000100a00 */
[----:B0-----:R-:W2:Y:S04]  /*3a2e0*/  LDL.LU R28, [R1+0x600] ;  /* 0x00060000011c7983 */ /* 0x001ea80000300800 */
[----:B------:R-:W2:Y:S04]  /*3a2f0*/  LDL.LU R29, [R1+0x604] ;  /* 0x00060400011d7983 */ /* 0x000ea80000300800 */
[----:B------:R-:W3:Y:S04]  /*3a300*/  LDL.LU R30, [R1+0x608] ;  /* 0x00060800011e7983 */ /* 0x000ee80000300800 */
[----:B------:R-:W3:Y:S04]  /*3a310*/  LDL.LU R31, [R1+0x60c] ;  /* 0x00060c00011f7983 */ /* 0x000ee80000300800 */
[----:B---3--:R-:W-:Y:S04]  /*3a320*/  STL.64 [R1+0x3170], R30 ;  /* 0x0031701e01007387 */ /* 0x008fe80000100a00 */
[----:B--2---:R0:W-:Y:S04]  /*3a330*/  STL.64 [R1+0x3168], R28 ;  /* 0x0031681c01007387 */ /* 0x0041e80000100a00 */
[----:B-1----:R-:W2:Y:S04]  /*3a340*/  LDL.LU R56, [R1+0x610] ;  /* 0x0006100001387983 */ /* 0x002ea80000300800 */
        /* <DEDUP_REMOVED lines=9> */
[----:B0-----:R-:W3:Y:S04]  /*3a3e0*/  LDL.LU R28, [R1+0x630] ;  /* 0x00063000011c7983 */ /* 0x001ee80000300800 */
[----:B------:R-:W3:Y:S04]  /*3a3f0*/  LDL.LU R29, [R1+0x634] ;  /* 0x00063400011d7983 */ /* 0x000ee80000300800 */
[----:B------:R-:W3:Y:S04]  /*3a400*/  LDL.LU R30, [R1+0x638] ;  /* 0x00063800011e7983 */ /* 0x000ee80000300800 */
[----:B------:R-:W3:Y:S04]  /*3a410*/  LDL.LU R31, [R1+0x63c] ;  /* 0x00063c00011f7983 */ /* 0x000ee80000300800 */
[----:B------:R-:W4:Y:S04]  /*3a420*/  LDL.LU R8, [R1+0x640] ;  /* 0x0006400001087983 */ /* 0x000f280000300800 */
[----:B------:R-:W4:Y:S04]  /*3a430*/  LDL.LU R9, [R1+0x644] ;  /* 0x0006440001097983 */ /* 0x000f280000300800 */
[----:B------:R-:W4:Y:S04]  /*3a440*/  LDL.LU R10, [R1+0x648] ;  /* 0x00064800010a7983 */ /* 0x000f280000300800 */
[----:B------:R-:W4:Y:S04]  /*3a450*/  LDL.LU R11, [R1+0x64c] ;  /* 0x00064c00010b7983 */ /* 0x000f280000300800 */
[----:B-1----:R-:W2:Y:S04]  /*3a460*/  LDL.LU R56, [R1+0x650] ;  /* 0x0006500001387983 */ /* 0x002ea80000300800 */
        /* <DEDUP_REMOVED lines=35> */
[C---:B----4-:R-:W-:Y:S08]  /*3a6a0*/  HMMA.16816.F32 R8, R36.reuse, R12, R8 ;  /* 0x0000000c2408723c */ /* 0x050ff00000001808 */
[----:B--2---:R-:W-:-:S15]  /*3a6b0*/  HMMA.16816.F32 R56, R36, R14, R56 ;  /* 0x0000000e2438723c */ /* 0x004fde0000001838 */
[----:B------:R-:W-:-:S04]  /*3a6c0*/  NOP ;  /* 0x0000000000007918 */ /* 0x000fc80000000000 */
[----:B------:R-:W-:Y:S04]  /*3a6d0*/  STL.64 [R1+0x670], R56 ;  /* 0x0006703801007387 */ /* 0x000fe80000100a00 */
[----:B------:R0:W-:Y:S04]  /*3a6e0*/  STL.64 [R1+0x678], R58 ;  /* 0x0006783a01007387 */ /* 0x0001e80000100a00 */
[----:B0-----:R-:W2:Y:S04]  /*3a6f0*/  LDL.LU.64 R58, [R1+0x3190] ;  /* 0x00319000013a7983 */ /* 0x001ea80000300a00 */
[----:B------:R-:W2:Y:S04]  /*3a700*/  LDL.LU.64 R56, [R1+0x3188] ;  /* 0x0031880001387983 */ /* 0x000ea80000300a00 */
[----:B------:R-:W-:Y:S04]  /*3a710*/  STL.64 [R1+0x660], R8 ;  /* 0x0006600801007387 */ /* 0x000fe80000100a00 */
[----:B------:R0:W-:Y:S04]  /*3a720*/  STL.64 [R1+0x668], R10 ;  /* 0x0006680a01007387 */ /* 0x0001e80000100a00 */
[----:B0-----:R-:W3:Y:S04]  /*3a730*/  LDL.LU.64 R10, [R1+0x3180] ;  /* 0x00318000010a7983 */ /* 0x001ee80000300a00 */
[----:B------:R-:W4:Y:S01]  /*3a740*/  LDL.LU.64 R8, [R1+0x3178] ;  /* 0x0031780001087983 */ /* 0x000f220000300a00 */
[C---:B---3--:R-:W-:Y:S08]  /*3a750*/  HMMA.16816.F32 R28, R36.reuse, R10, R28 ;  /* 0x0000000a241c723c */ /* 0x048ff0000000181c */
[C---:B----4-:R-:W-:Y:S11]  /*3a760*/  HMMA.16816.F32 R4, R36.reuse, R8, R4 ;  /* 0x000000082404723c */ /* 0x050ff60000001804 */
[----:B------:R-:W-:Y:S04]  /*3a770*/  STL.64 [R1+0x650], R28 ;  /* 0x0006501c01007387 */ /* 0x000fe80000100a00 */
[----:B------:R0:W-:Y:S04]  /*3a780*/  STL.64 [R1+0x658], R30 ;  /* 0x0006581e01007387 */ /* 0x0001e80000100a00 */
[----:B0-----:R-:W3:Y:S04]  /*3a790*/  LDL.LU.64 R30, [R1+0x3170] ;  /* 0x00317000011e7983 */ /* 0x001ee80000300a00 */
[----:B------:R-:W3:Y:S04]  /*3a7a0*/  LDL.LU.64 R28, [R1+0x3168] ;  /* 0x00316800011c7983 */ /* 0x000ee80000300a00 */
[----:B------:R-:W-:Y:S04]  /*3a7b0*/  STL.64 [R1+0x640], R4 ;  /* 0x0006400401007387 */ /* 0x000fe80000100a00 */
[----:B------:R0:W-:Y:S04]  /*3a7c0*/  STL.64 [R1+0x648], R6 ;  /* 0x0006480601007387 */ /* 0x0001e80000100a00 */
[----:B0-----:R-:W2:Y:S04]  /*3a7d0*/  LDL.LU.64 R6, [R1+0x3160] ;  /* 0x0031600001067983 */ /* 0x001ea80000300a00 */
[----:B------:R-:W3:Y:S01]  /*3a7e0*/  LDL.LU.64 R4, [R1+0x3158] ;  /* 0x0031580001047983 */ /* 0x000ee20000300a00 */
[C---:B--2---:R-:W-:Y:S08]  /*3a7f0*/  HMMA.16816.F32 R56, R36.reuse, R6, R56 ;  /* 0x000000062438723c */ /* 0x044ff00000001838 */
[C---:B---3--:R-:W-:Y:S11]  /*3a800*/  HMMA.16816.F32 R28, R36.reuse, R4, R28 ;  /* 0x00000004241c723c */ /* 0x048ff6000000181c */
[----:B------:R-:W-:Y:S04]  /*3a810*/  STL.64 [R1+0x630], R56 ;  /* 0x0006303801007387 */ /* 0x000fe80000100a00 */
[----:B------:R0:W-:Y:S04]  /*3a820*/  STL.64 [R1+0x638], R58 ;  /* 0x0006383a01007387 */ /* 0x0001e80000100a00 */
[----:B0-----:R-:W2:Y:S04]  /*3a830*/  LDL.LU.64 R58, [R1+0x3150] ;  /* 0x00315000013a7983 */ /* 0x001ea80000300a00 */
[----:B------:R-:W2:Y:S04]  /*3a840*/  LDL.LU.64 R56, [R1+0x3148] ;  /* 0x0031480001387983 */ /* 0x000ea80000300a00 */
[----:B------:R-:W-:Y:S04]  /*3a850*/  STL.64 [R1+0x620], R28 ;  /* 0x0006201c01007387 */ /* 0x000fe80000100a00 */
[----:B------:R0:W-:Y:S04]  /*3a860*/  STL.64 [R1+0x628], R30 ;  /* 0x0006281e01007387 */ /* 0x0001e80000100a00 */
[----:B0-----:R-:W3:Y:S04]  /*3a870*/  LDL.LU.64 R30, [R1+0x3140] ;  /* 0x00314000011e7983 */ /* 0x001ee80000300a00 */
[----:B------:R-:W3:Y:S01]  /*3a880*/  LDL.LU.64 R28, [R1+0x3138] ;  /* 0x00313800011c7983 */ /* 0x000ee20000300a00 */
[----:B------:R-:W-:Y:S03]  /*3a890*/  HMMA.16816.F32 R36, R36, R2, R20 ;  /* 0x000000022424723c */ /* 0x000fe60000001814 */
[----:B------:R-:W4:Y:S04]  /*3a8a0*/  LDL.LU.64 R22, [R1+0x3130] ;  /* 0x0031300001167983 */ /* 0x000f280000300a00 */
[----:B------:R-:W4:Y:S01]  /*3a8b0*/  LDL.LU.64 R20, [R1+0x3128] ;  /* 0x0031280001147983 */ /* 0x000f220000300a00 */
[----:B------:R-:W-:-:S02]  /*3a8c0*/  IMAD R18, R18, 0x100, R48 ;  /* 0x0000010012127824 */ /* 0x000fc400078e0230 */
[----:B------:R-:W-:Y:S02]  /*3a8d0*/  IMAD R19, R50, 0x100, R19 ;  /* 0x0000010032137824 */ /* 0x000fe400078e0213 */
[----:B------:R-:W-:Y:S02]  /*3a8e0*/  IMAD R48, R44, 0x100, R51 ;  /* 0x000001002c307824 */ /* 0x000fe400078e0233 */
[----:B------:R-:W-:Y:S01]  /*3a8f0*/  IMAD R49, R46, 0x100, R45 ;  /* 0x000001002e317824 */ /* 0x000fe200078e022d */
[----:B------:R-:W-:Y:S04]  /*3a900*/  STL [R1+0x3124], R3 ;  /* 0x0031240301007387 */ /* 0x000fe80000100800 */
[----:B------:R0:W-:Y:S04]  /*3a910*/  STL.64 [R1+0x100], R36 ;  /* 0x0001002401007387 */ /* 0x0001e80000100a00 */
[----:B------:R1:W-:Y:S01]  /*3a920*/  STL.64 [R1+0x108], R38 ;  /* 0x0001082601007387 */ /* 0x0003e20000100a00 */
[----:B0-----:R-:W-:-:S02]  /*3a930*/  F2FP.F16.E5M2.UNPACK_B R36, R18 ;  /* 0x00000012ff24723e */ /* 0x001fc400020004ff */
[----:B------:R-:W-:Y:S02]  /*3a940*/  F2FP.F16.E5M2.UNPACK_B R37, R19 ;  /* 0x00000013ff25723e */ /* 0x000fe400020004ff */
[----:B-1----:R-:W-:Y:S02]  /*3a950*/  F2FP.F16.E5M2.UNPACK_B R38, R48 ;  /* 0x00000030ff26723e */ /* 0x002fe400020004ff */
[----:B------:R-:W-:-:S07]  /*3a960*/  F2FP.F16.E5M2.UNPACK_B R39, R49 ;  /* 0x00000031ff27723e */ /* 0x000fce00020004ff */
[C---:B------:R-:W-:Y:S08]  /*3a970*/  HMMA.16816.F32 R52, R36.reuse, R16, R52 ;  /* 0x000000102434723c */ /* 0x040ff00000001834 */
[----:B------:R-:W-:Y:S11]  /*3a980*/  HMMA.16816.F32 R32, R36, R12, R32 ;  /* 0x0000000c2420723c */ /* 0x000ff60000001820 */
[----:B------:R-:W-:Y:S04]  /*3a990*/  STL.64 [R1+0x610], R52 ;  /* 0x0006103401007387 */ /* 0x000fe80000100a00 */
[----:B------:R-:W-:Y:S04]  /*3a9a0*/  STL.64 [R1+0x618], R54 ;  /* 0x0006183601007387 */ /* 0x000fe80000100a00 */
[----:B------:R-:W-:Y:S01]  /*3a9b0*/  STL.64 [R1+0x3108], R14 ;  /* 0x0031080e01007387 */ /* 0x000fe20000100a00 */
[----:B------:R-:W-:-:S02]  /*3a9c0*/  IMAD R18, R61, 0x100, R47 ;  /* 0x000001003d127824 */ /* 0x000fc400078e022f */
[----:B------:R-:W-:Y:S01]  /*3a9d0*/  IMAD R19, R0, 0x100, R60 ;  /* 0x0000010000137824 */ /* 0x000fe200078e023c */
[C---:B--2---:R-:W-:Y:S08]  /*3a9e0*/  HMMA.16816.F32 R48, R36.reuse, R14, R56 ;  /* 0x0000000e2430723c */ /* 0x044ff00000001838 */
[C---:B---3--:R-:W-:Y:S11]  /*3a9f0*/  HMMA.16816.F32 R28, R36.reuse, R10, R28 ;  /* 0x0000000a241c723c */ /* 0x048ff6000000181c */
[----:B------:R-:W-:Y:S04]  /*3aa00*/  STL.64 [R1+0x600], R48 ;  /* 0x0006003001007387 */ /* 0x000fe80000100a00 */
[----:B------:R-:W-:Y:S04]  /*3aa10*/  STL.64 [R1+0x608], R50 ;  /* 0x0006083201007387 */ /* 0x000fe80000100a00 */
[----:B------:R0:W-:Y:S02]  /*3aa20*/  STL.64 [R1+0x3100], R12 ;  /* 0x0031000c01007387 */ /* 0x0001e40000100a00 */
[C---:B0-----:R-:W-:Y:S02]  /*3aa30*/  HMMA.16816.F32 R12, R36.reuse, R8, R24 ;  /* 0x00000008240c723c */ /* 0x041fe40000001818 */
[----:B------:R-:W-:Y:S04]  /*3aa40*/  STL.64 [R1+0x5f0], R32 ;  /* 0x0005f02001007387 */ /* 0x000fe80000100a00 */
[----:B------:R-:W-:Y:S04]  /*3aa50*/  STL.64 [R1+0x5f8], R34 ;  /* 0x0005f82201007387 */ /* 0x000fe80000100a00 */
[----:B------:R-:W-:Y:S04]  /*3aa60*/  STL.64 [R1+0x30e8], R10 ;  /* 0x0030e80a01007387 */ /* 0x000fe80000100a00 */
[----:B------:R-:W-:Y:S04]  /*3aa70*/  STL.64 [R1+0x5e0], R28 ;  /* 0x0005e01c01007387 */ /* 0x000fe80000100a00 */
[----:B------:R-:W-:Y:S04]  /*3aa80*/  STL.64 [R1+0x5e8], R30 ;  /* 0x0005e81e01007387 */ /* 0x000fe80000100a00 */
[----:B------:R0:W-:Y:S04]  /*3aa90*/  STL.64 [R1+0x30e0], R8 ;  /* 0x0030e00801007387 */ /* 0x0001e80000100a00 */
[----:B------:R-:W-:Y:S04]  /*3aaa0*/  STL.64 [R1+0x5d0], R12 ;  /* 0x0005d00c01007387 */ /* 0x000fe80000100a00 */
[----:B------:R4:W-:Y:S01]  /*3aab0*/  STL.64 [R1+0x5d8], R14 ;  /* 0x0005d80e01007387 */ /* 0x0009e20000100a00 */
[C---:B0-----:R-:W-:Y:S08]  /*3aac0*/  HMMA.16816.F32 R8, R36.reuse, R4, R40 ;  /* 0x000000042408723c */ /* 0x041ff00000001828 */
[----:B----4-:R-:W-:Y:S01]  /*3aad0*/  HMMA.16816.F32 R12, R36, R6, R20 ;  /* 0x00000006240c723c */ /* 0x010fe20000001814 */
[----:B------:R-:W-:-:S15]  /*3aae0*/  STL.64 [R1+0x30c8], R6 ;  /* 0x0030c80601007387 */ /* 0x000fde0000100a00 */
[----:B------:R-:W-:-:S03]  /*3aaf0*/  NOP ;  /* 0x0000000000007918 */ /* 0x000fc60000000000 */
[----:B------:R-:W-:Y:S04]  /*3ab00*/  STL.64 [R1+0x5c0], R12 ;  /* 0x0005c00c01007387 */ /* 0x000fe80000100a00 */
[----:B------:R-:W-:Y:S04]  /*3ab10*/  STL.64 [R1+0x5c8], R14 ;  /* 0x0005c80e01007387 */ /* 0x000fe80000100a00 */
[----:B------:R0:W-:Y:S04]  /*3ab20*/  STL.64 [R1+0x30c0], R4 ;  /* 0x0030c00401007387 */ /* 0x0001e80000100a00 */
[----:B------:R1:W-:Y:S04]  /*3ab30*/  STL.64 [R1+0x5b0], R8 ;  /* 0x0005b00801007387 */ /* 0x0003e80000100a00 */
[----:B------:R2:W-:Y:S04]  /*3ab40*/  STL.64 [R1+0x5b8], R10 ;  /* 0x0005b80a01007387 */ /* 0x0005e80000100a00 */
[----:B------:R-:W-:Y:S04]  /*3ab50*/  STL.64 [R1+0x3118], R18 ;  /* 0x0031181201007387 */ /* 0x000fe80000100a00 */
[----:B------:R-:W-:Y:S04]  /*3ab60*/  STL.64 [R1+0x3110], R16 ;  /* 0x0031101001007387 */ /* 0x000fe80000100a00 */
[----:B------:R-:W3:Y:S04]  /*3ab70*/  LDL.LU R40, [R1+0x4f0] ;  /* 0x0004f00001287983 */ /* 0x000ee80000300800 */
[----:B------:R-:W3:Y:S04]  /*3ab80*/  LDL.LU R41, [R1+0x4f4] ;  /* 0x0004f40001297983 */ /* 0x000ee80000300800 */
[----:B------:R-:W4:Y:S04]  /*3ab90*/  LDL.LU R42, [R1+0x4f8] ;  /* 0x0004f800012a7983 */ /* 0x000f280000300800 */
[----:B------:R-:W4:Y:S04]  /*3aba0*/  LDL.LU R43, [R1+0x4fc] ;  /* 0x0004fc00012b7983 */ /* 0x000f280000300800 */
[----:B----4-:R-:W-:Y:S04]  /*3abb0*/  STL.64 [R1+0x30d8], R42 ;  /* 0x0030d82a01007387 */ /* 0x010fe80000100a00 */
[----:B---3--:R-:W-:Y:S04]  /*3abc0*/  STL.64 [R1+0x30d0], R40 ;  /* 0x0030d02801007387 */ /* 0x008fe80000100a00 */
[----:B------:R-:W3:Y:S04]  /*3abd0*/  LDL.LU R28, [R1+0xb0] ;  /* 0x0000b000011c7983 */ /* 0x000ee80000300800 */
[----:B------:R-:W3:Y:S04]  /*3abe0*/  LDL.LU R29, [R1+0xb4] ;  /* 0x0000b400011d7983 */ /* 0x000ee80000300800 */
[----:B------:R-:W4:Y:S04]  /*3abf0*/  LDL.LU R30, [R1+0xb8] ;  /* 0x0000b800011e7983 */ /* 0x000f280000300800 */
[----:B------:R-:W4:Y:S04]  /*3ac00*/  LDL.LU R31, [R1+0xbc] ;  /* 0x0000bc00011f7983 */ /* 0x000f280000300800 */
[----:B----4-:R-:W-:Y:S04]  /*3ac10*/  STL.64 [R1+0x30f8], R30 ;  /* 0x0030f81e01007387 */ /* 0x010fe80000100a00 */
[----:B---3--:R3:W-:Y:S04]  /*3ac20*/  STL.64 [R1+0x30f0], R28 ;  /* 0x0030f01c01007387 */ /* 0x0087e80000100a00 */
        /* <DEDUP_REMOVED lines=8> */
[----:B0-----:R-:W4:Y:S04]  /*3acb0*/  LDL.LU R4, [R1+0x540] ;  /* 0x0005400001047983 */ /* 0x001f280000300800 */
[----:B------:R-:W4:Y:S04]  /*3acc0*/  LDL.LU R5, [R1+0x544] ;  /* 0x0005440001057983 */ /* 0x000f280000300800 */
[----:B------:R-:W4:Y:S04]  /*3acd0*/  LDL.LU R6, [R1+0x548] ;  /* 0x0005480001067983 */ /* 0x000f280000300800 */
[----:B------:R-:W4:Y:S04]  /*3ace0*/  LDL.LU R7, [R1+0x54c] ;  /* 0x00054c0001077983 */ /* 0x000f280000300800 */
[----:B-1----:R-:W4:Y:S04]  /*3acf0*/  LDL.LU R8, [R1+0x560] ;  /* 0x0005600001087983 */ /* 0x002f280000300800 */
[----:B------:R-:W4:Y:S04]  /*3ad00*/  LDL.LU R9, [R1+0x564] ;  /* 0x0005640001097983 */ /* 0x000f280000300800 */
[----:B--2---:R-:W4:Y:S04]  /*3ad10*/  LDL.LU R10, [R1+0x568] ;  /* 0x00056800010a7983 */ /* 0x004f280000300800 */
[----:B------:R-:W4:Y:S04]  /*3ad20*/  LDL.LU R11, [R1+0x56c] ;  /* 0x00056c00010b7983 */ /* 0x000f280000300800 */
[----:B---3--:R-:W2:Y:S04]  /*3ad30*/  LDL.LU R28, [R1+0x570] ;  /* 0x00057000011c7983 */ /* 0x008ea80000300800 */
[----:B------:R-:W2:Y:S04]  /*3ad40*/  LDL.LU R29, [R1+0x574] ;  /* 0x00057400011d7983 */ /* 0x000ea80000300800 */
[----:B------:R-:W2:Y:S04]  /*3ad50*/  LDL.LU R30, [R1+0x578] ;  /* 0x00057800011e7983 */ /* 0x000ea80000300800 */
[----:B------:R-:W2:Y:S04]  /*3ad60*/  LDL.LU R31, [R1+0x57c] ;  /* 0x00057c00011f7983 */ /* 0x000ea80000300800 */
[----:B------:R-:W3:Y:S04]  /*3ad70*/  LDL.LU R3, [R1+0x1144] ;  /* 0x0011440001037983 */ /* 0x000ee80000300800 */
[----:B------:R-:W3:Y:S04]  /*3ad80*/  LDL.LU R48, [R1+0x1140] ;  /* 0x0011400001307983 */ /* 0x000ee80000300800 */
[----:B------:R-:W2:Y:S04]  /*3ad90*/  LDL.LU R0, [R1+0x114c] ;  /* 0x00114c0001007983 */ /* 0x000ea80000300800 */
[----:B------:R-:W2:Y:S04]  /*3ada0*/  LDL.LU R49, [R1+0x1148] ;  /* 0x0011480001317983 */ /* 0x000ea80000300800 */
        /* <DEDUP_REMOVED lines=31> */
[----:B------:R-:W4:Y:S01]  /*3afa0*/  LDL.LU R47, [R1+0x4ec] ;  /* 0x0004ec00012f7983 */ /* 0x000f220000300800 */
[----:B---3--:R-:W-:-:S03]  /*3afb0*/  IMAD R48, R48, 0x100, R3 ;  /* 0x0000010030307824 */ /* 0x008fc600078e0203 */
[----:B------:R-:W4:Y:S01]  /*3afc0*/  LDL.LU R3, [R1+0x3124] ;  /* 0x0031240001037983 */ /* 0x000f220000300800 */
[----:B--2---:R-:W-:-:S03]  /*3afd0*/  IMAD R49, R49, 0x100, R0 ;  /* 0x0000010031317824 */ /* 0x004fc600078e0200 */
[----:B------:R-:W2:Y:S01]  /*3afe0*/  LDL.LU R0, [R1+0x3120] ;  /* 0x0031200001007983 */ /* 0x000ea20000300800 */
[----:B----4-:R-:W-:Y:S03]  /*3aff0*/  HMMA.16816.F32 R36, R36, R2, R16 ;  /* 0x000000022424723c */ /* 0x010fe60000001810 */
[----:B------:R-:W3:Y:S04]  /*3b000*/  LDL.LU.64 R18, [R1+0x3118] ;  /* 0x0031180001127983 */ /* 0x000ee80000300a00 */
[----:B------:R-:W4:-:S12]  /*3b010*/  LDL.LU.64 R16, [R1+0x3110] ;  /* 0x0031100001107983 */ /* 0x000f180000300a00 */
[----:B------:R-:W-:Y:S04]  /*3b020*/  STL.64 [R1+0xf0], R36 ;  /* 0x0000f02401007387 */ /* 0x000fe80000100a00 */
[----:B------:R0:W-:Y:S02]  /*3b030*/  STL.64 [R1+0xf8], R38 ;  /* 0x0000f82601007387 */ /* 0x0001e40000100a00 */
[----:B0-----:R-:W-:Y:S02]  /*3b040*/  F2FP.F16.E5M2.UNPACK_B R38, R48 ;  /* 0x00000030ff26723e */ /* 0x001fe400020004ff */
[----:B------:R-:W-:Y:S02]  /*3b050*/  F2FP.F16.E5M2.UNPACK_B R39, R49 ;  /* 0x00000031ff27723e */ /* 0x000fe400020004ff */
[----:B---3--:R-:W-:-:S02]  /*3b060*/  F2FP.F16.E5M2.UNPACK_B R36, R18 ;  /* 0x00000012ff24723e */ /* 0x008fc400020004ff */
[----:B------:R-:W-:-:S07]  /*3b070*/  F2FP.F16.E5M2.UNPACK_B R37, R19 ;  /* 0x00000013ff25723e */ /* 0x000fce00020004ff */
[----:B----4-:R-:W-:-:S15]  /*3b080*/  HMMA.16816.F32 R12, R36, R16, R12 ;  /* 0x00000010240c723c */ /* 0x010fde000000180c */
[----:B------:R-:W-:-:S04]  /*3b090*/  NOP ;  /* 0x0000000000007918 */ /* 0x000fc80000000000 */
        /* <DEDUP_REMOVED lines=12> */
[----:B0-----:R-:W4:Y:S04]  /*3b160*/  LDL.LU.64 R10, [R1+0x30e8] ;  /* 0x0030e800010a7983 */ /* 0x001f280000300a00 */
[----:B------:R-:W2:Y:S01]  /*3b170*/  LDL.LU.64 R8, [R1+0x30e0] ;  /* 0x0030e00001087983 */ /* 0x000ea20000300a00 */
[C---:B----4-:R-:W-:Y:S08]  /*3b180*/  HMMA.16816.F32 R40, R36.reuse, R10, R40 ;  /* 0x0000000a2428723c */ /* 0x050ff00000001828 */
[----:B--2---:R-:W-:Y:S11]  /*3b190*/  HMMA.16816.F32 R4, R36, R8, R4 ;  /* 0x000000082404723c */ /* 0x004ff60000001804 */
[----:B------:R-:W-:Y:S04]  /*3b1a0*/  STL.64 [R1+0x570], R40 ;  /* 0x0005702801007387 */ /* 0x000fe80000100a00 */
[----:B------:R0:W-:Y:S04]  /*3b1b0*/  STL.64 [R1+0x578], R42 ;  /* 0x0005782a01007387 */ /* 0x0001e80000100a00 */
[----:B0-----:R-:W2:Y:S04]  /*3b1c0*/  LDL.LU.64 R42, [R1+0x30d8] ;  /* 0x0030d800012a7983 */ /* 0x001ea80000300a00 */
[----:B------:R-:W2:Y:S04]  /*3b1d0*/  LDL.LU.64 R40, [R1+0x30d0] ;  /* 0x0030d00001287983 */ /* 0x000ea80000300a00 */
[----:B------:R-:W-:Y:S04]  /*3b1e0*/  STL.64 [R1+0x560], R4 ;  /* 0x0005600401007387 */ /* 0x000fe80000100a00 */
[----:B------:R0:W-:Y:S04]  /*3b1f0*/  STL.64 [R1+0x568], R6 ;  /* 0x0005680601007387 */ /* 0x0001e80000100a00 */
[----:B0-----:R-:W4:Y:S04]  /*3b200*/  LDL.LU.64 R6, [R1+0x30c8] ;  /* 0x0030c80001067983 */ /* 0x001f280000300a00 */
[----:B------:R-:W2:Y:S01]  /*3b210*/  LDL.LU.64 R4, [R1+0x30c0] ;  /* 0x0030c00001047983 */ /* 0x000ea20000300a00 */
[----:B------:R-:W-:-:S02]  /*3b220*/  IMAD R18, R51, 0x100, R50 ;  /* 0x0000010033127824 */ /* 0x000fc400078e0232 */
[----:B------:R-:W-:Y:S02]  /*3b230*/  IMAD R19, R33, 0x100, R32 ;  /* 0x0000010021137824 */ /* 0x000fe400078e0220 */
[----:B------:R-:W-:Y:S02]  /*3b240*/  IMAD R48, R35, 0x100, R34 ;  /* 0x0000010023307824 */ /* 0x000fe400078e0222 */
[----:B------:R-:W-:Y:S01]  /*3b250*/  IMAD R49, R60, 0x100, R61 ;  /* 0x000001003c317824 */ /* 0x000fe200078e023d */
[----:B----4-:R-:W-:-:S15]  /*3b260*/  HMMA.16816.F32 R52, R36, R6, R52 ;  /* 0x000000062434723c */ /* 0x010fde0000001834 */
[----:B------:R-:W-:-:S04]  /*3b270*/  NOP ;  /* 0x0000000000007918 */ /* 0x000fc80000000000 */
[----:B------:R-:W-:Y:S04]  /*3b280*/  STL.64 [R1+0x550], R52 ;  /* 0x0005503401007387 */ /* 0x000fe80000100a00 */
[----:B------:R0:W-:Y:S04]  /*3b290*/  STL.64 [R1+0x558], R54 ;  /* 0x0005583601007387 */ /* 0x0001e80000100a00 */
[----:B------:R-:W-:Y:S04]  /*3b2a0*/  STL.64 [R1+0x30b8], R6 ;  /* 0x0030b80601007387 */ /* 0x000fe80000100a00 */
[----:B--2---:R3:W-:Y:S01]  /*3b2b0*/  STL.64 [R1+0x30b0], R4 ;  /* 0x0030b00401007387 */ /* 0x0047e20000100a00 */
[C---:B0-----:R-:W-:Y:S08]  /*3b2c0*/  HMMA.16816.F32 R52, R36.reuse, R4, R56 ;  /* 0x000000042434723c */ /* 0x041ff00000001838 */
[----:B---3--:R-:W-:Y:S01]  /*3b2d0*/  HMMA.16816.F32 R4, R36, R2, R28 ;  /* 0x000000022404723c */ /* 0x008fe2000000181c */
[----:B------:R-:W-:-:S02]  /*3b2e0*/  F2FP.F16.E5M2.UNPACK_B R36, R18 ;  /* 0x00000012ff24723e */ /* 0x000fc400020004ff */
[----:B------:R-:W-:Y:S02]  /*3b2f0*/  F2FP.F16.E5M2.UNPACK_B R37, R19 ;  /* 0x00000013ff25723e */ /* 0x000fe400020004ff */
[----:B------:R-:W-:Y:S02]  /*3b300*/  F2FP.F16.E5M2.UNPACK_B R38, R48 ;  /* 0x00000030ff26723e */ /* 0x000fe400020004ff */
[----:B------:R-:W-:-:S07]  /*3b310*/  F2FP.F16.E5M2.UNPACK_B R39, R49 ;  /* 0x00000031ff27723e */ /* 0x000fce00020004ff */
[C---:B------:R-:W-:Y:S08]  /*3b320*/  HMMA.16816.F32 R24, R36.reuse, R16, R24 ;  /* 0x000000102418723c */ /* 0x040ff00000001818 */
[C---:B------:R-:W-:Y:S01]  /*3b330*/  HMMA.16816.F32 R20, R36.reuse, R14, R20 ;  /* 0x0000000e2414723c */ /* 0x040fe20000001814 */
[----:B------:R-:W-:Y:S04]  /*3b340*/  STL.64 [R1+0x540], R52 ;  /* 0x0005403401007387 */ /* 0x000fe80000100a00 */
[----:B------:R-:W-:Y:S04]  /*3b350*/  STL.64 [R1+0x548], R54 ;  /* 0x0005483601007387 */ /* 0x000fe80000100a00 */
[----:B------:R-:W-:Y:S04]  /*3b360*/  STL.64 [R1+0xe0], R4 ;  /* 0x0000e00401007387 */ /* 0x000fe80000100a00 */
[----:B------:R0:W-:Y:S02]  /*3b370*/  STL.64 [R1+0xe8], R6 ;  /* 0x0000e80601007387 */ /* 0x0001e40000100a00 */
[C---:B0-----:R-:W-:Y:S02]  /*3b380*/  HMMA.16816.F32 R4, R36.reuse, R12, R40 ;  /* 0x0000000c2404723c */ /* 0x041fe40000001828 */
[----:B------:R0:W-:Y:S04]  /*3b390*/  STL.64 [R1+0x530], R24 ;  /* 0x0005301801007387 */ /* 0x0001e80000100a00 */
[----:B------:R-:W-:Y:S04]  /*3b3a0*/  STL.64 [R1+0x538], R26 ;  /* 0x0005381a01007387 */ /* 0x000fe80000100a00 */
[----:B------:R-:W-:Y:S04]  /*3b3b0*/  STL.64 [R1+0x3088], R14 ;  /* 0x0030880e01007387 */ /* 0x000fe80000100a00 */
[----:B------:R-:W-:Y:S04]  /*3b3c0*/  STL.64 [R1+0x520], R20 ;  /* 0x0005201401007387 */ /* 0x000fe80000100a00 */
[----:B------:R-:W-:Y:S04]  /*3b3d0*/  STL.64 [R1+0x528], R22 ;  /* 0x0005281601007387 */ /* 0x000fe80000100a00 */
[----:B------:R-:W-:Y:S04]  /*3b3e0*/  STL.64 [R1+0x3080], R12 ;  /* 0x0030800c01007387 */ /* 0x000fe80000100a00 */
[----:B------:R-:W-:Y:S04]  /*3b3f0*/  STL.64 [R1+0x510], R4 ;  /* 0x0005100401007387 */ /* 0x000fe80000100a00 */
[----:B------:R1:W-:Y:S04]  /*3b400*/  STL.64 [R1+0x518], R6 ;  /* 0x0005180601007387 */ /* 0x0003e80000100a00 */
[----:B0-----:R-:W2:Y:S01]  /*3b410*/  LDL.LU R24, [R1+0x450] ;  /* 0x0004500001187983 */ /* 0x001ea20000300800 */
[----:B-1----:R-:W-:-:S15]  /*3b420*/  HMMA.16816.F32 R4, R36, R10, R44 ;  /* 0x0000000a2404723c */ /* 0x002fde000000182c */
[----:B------:R-:W-:-:S04]  /*3b430*/  NOP ;  /* 0x0000000000007918 */ /* 0x000fc80000000000 */
[----:B------:R-:W-:Y:S04]  /*3b440*/  STL.64 [R1+0x500], R4 ;  /* 0x0005000401007387 */ /* 0x000fe80000100a00 */
[----:B------:R-:W-:Y:S04]  /*3b450*/  STL.64 [R1+0x508], R6 ;  /* 0x0005080601007387 */ /* 0x000fe80000100a00 */
        /* <DEDUP_REMOVED lines=19> */
[----:B-1----:R-:W4:Y:S04]  /*3b590*/  LDL.LU R32, [R1+0x4c0] ;  /* 0x0004c00001207983 */ /* 0x002f280000300800 */
        /* <DEDUP_REMOVED lines=41> */
[----:B------:R-:W-:Y:S04]  /*3b830*/  STL.64 [R1+0x4f0], R4 ;  /* 0x0004f00401007387 */ /* 0x000fe80000100a00 */
[----:B------:R0:W-:Y:S04]  /*3b840*/  STL.64 [R1+0x4f8], R6 ;  /* 0x0004f80601007387 */ /* 0x0001e80000100a00 */
[----:B0-----:R-:W4:Y:S04]  /*3b850*/  LDL.LU.64 R6, [R1+0x30b8] ;  /* 0x0030b80001067983 */ /* 0x001f280000300a00 */
[----:B------:R-:W2:Y:S01]  /*3b860*/  LDL.LU.64 R4, [R1+0x30b0] ;  /* 0x0030b00001047983 */ /* 0x000ea20000300a00 */
[----:B---3--:R-:W-:-:S02]  /*3b870*/  IMAD R19, R19, 0x100, R48 ;  /* 0x0000010013137824 */ /* 0x008fc400078e0230 */
[----:B------:R-:W-:Y:S02]  /*3b880*/  IMAD R18, R18, 0x100, R49 ;  /* 0x0000010012127824 */ /* 0x000fe400078e0231 */
[----:B------:R-:W-:Y:S02]  /*3b890*/  IMAD R48, R51, 0x100, R50 ;  /* 0x0000010033307824 */ /* 0x000fe400078e0232 */
[----:B------:R-:W-:Y:S01]  /*3b8a0*/  IMAD R49, R41, 0x100, R40 ;  /* 0x0000010029317824 */ /* 0x000fe200078e0228 */
[C---:B----4-:R-:W-:Y:S08]  /*3b8b0*/  HMMA.16816.F32 R32, R36.reuse, R6, R32 ;  /* 0x000000062420723c */ /* 0x050ff00000001820 */
[C---:B--2---:R-:W-:Y:S08]  /*3b8c0*/  HMMA.16816.F32 R24, R36.reuse, R4, R24 ;  /* 0x000000042418723c */ /* 0x044ff00000001818 */
[----:B------:R-:W-:Y:S03]  /*3b8d0*/  HMMA.16816.F32 R36, R36, R2, R12 ;  /* 0x000000022424723c */ /* 0x000fe6000000180c */
[----:B------:R-:W-:Y:S04]  /*3b8e0*/  STL.64 [R1+0x4e0], R32 ;  /* 0x0004e02001007387 */ /* 0x000fe80000100a00 */
[----:B------:R0:W-:Y:S04]  /*3b8f0*/  STL.64 [R1+0x4e8], R34 ;  /* 0x0004e82201007387 */ /* 0x0001e80000100a00 */
[----:B0-----:R-:W2:Y:S04]  /*3b900*/  LDL.LU.64 R34, [R1+0x30a8] ;  /* 0x0030a80001227983 */ /* 0x001ea80000300a00 */
[----:B------:R-:W2:Y:S04]  /*3b910*/  LDL.LU.64 R32, [R1+0x30a0] ;  /* 0x0030a00001207983 */ /* 0x000ea80000300a00 */
[----:B------:R-:W-:Y:S04]  /*3b920*/  STL.64 [R1+0x4d0], R24 ;  /* 0x0004d01801007387 */ /* 0x000fe80000100a00 */
[----:B------:R0:W-:Y:S04]  /*3b930*/  STL.64 [R1+0x4d8], R26 ;  /* 0x0004d81a01007387 */ /* 0x0001e80000100a00 */
[----:B0-----:R-:W3:Y:S04]  /*3b940*/  LDL.LU.64 R26, [R1+0x3098] ;  /* 0x00309800011a7983 */ /* 0x001ee80000300a00 */
[----:B------:R-:W3:Y:S04]  /*3b950*/  LDL.LU.64 R24, [R1+0x3090] ;  /* 0x0030900001187983 */ /* 0x000ee80000300a00 */
[----:B------:R-:W4:Y:S04]  /*3b960*/  LDL.LU.64 R14, [R1+0x3088] ;  /* 0x00308800010e7983 */ /* 0x000f280000300a00 */
[----:B------:R-:W2:Y:S04]  /*3b970*/  LDL.LU.64 R12, [R1+0x3080] ;  /* 0x00308000010c7983 */ /* 0x000ea80000300a00 */
[----:B------:R-:W-:Y:S04]  /*3b980*/  STL.64 [R1+0xd0], R36 ;  /* 0x0000d02401007387 */ /* 0x000fe80000100a00 */
[----:B------:R0:W-:Y:S02]  /*3b990*/  STL.64 [R1+0xd8], R38 ;  /* 0x0000d82601007387 */ /* 0x0001e40000100a00 */
[----:B0-----:R-:W-:-:S02]  /*3b9a0*/  F2FP.F16.E5M2.UNPACK_B R38, R48 ;  /* 0x00000030ff26723e */ /* 0x001fc400020004ff */
[----:B------:R-:W-:Y:S01]  /*3b9b0*/  F2FP.F16.E5M2.UNPACK_B R39, R49 ;  /* 0x00000031ff27723e */ /* 0x000fe200020004ff */
[----:B------:R-:W2:Y:S04]  /*3b9c0*/  LDL.LU R48, [R1+0x4a0] ;  /* 0x0004a00001307983 */ /* 0x000ea80000300800 */
[----:B------:R-:W2:Y:S04]  /*3b9d0*/  LDL.LU R49, [R1+0x4a4] ;  /* 0x0004a40001317983 */ /* 0x000ea80000300800 */
[----:B------:R-:W2:Y:S04]  /*3b9e0*/  LDL.LU R50, [R1+0x4a8] ;  /* 0x0004a80001327983 */ /* 0x000ea80000300800 */
[----:B------:R-:W2:Y:S01]  /*3b9f0*/  LDL.LU R51, [R1+0x4ac] ;  /* 0x0004ac0001337983 */ /* 0x000ea20000300800 */
[----:B------:R-:W-:-:S02]  /*3ba00*/  F2FP.F16.E5M2.UNPACK_B R36, R18 ;  /* 0x00000012ff24723e */ /* 0x000fc400020004ff */
[----:B------:R-:W-:Y:S01]  /*3ba10*/  F2FP.F16.E5M2.UNPACK_B R37, R19 ;  /* 0x00000013ff25723e */ /* 0x000fe200020004ff */
[----:B------:R-:W-:Y:S02]  /*3ba20*/  IMAD R18, R43, 0x100, R42 ;  /* 0x000001002b127824 */ /* 0x000fe400078e022a */
[----:B------:R-:W-:-:S04]  /*3ba30*/  IMAD R19, R45, 0x100, R44 ;  /* 0x000001002d137824 */ /* 0x000fc800078e022c */
[C---:B----4-:R-:W-:Y:S08]  /*3ba40*/  HMMA.16816.F32 R52, R36.reuse, R14, R52 ;  /* 0x0000000e2434723c */ /* 0x050ff00000001834 */
[C---:B--2---:R-:W-:Y:S08]  /*3ba50*/  HMMA.16816.F32 R48, R36.reuse, R16, R48 ;  /* 0x000000102430723c */ /* 0x044ff00000001830 */
[C---:B------:R-:W-:Y:S11]  /*3ba60*/  HMMA.16816.F32 R32, R36.reuse, R10, R32 ;  /* 0x0000000a2420723c */ /* 0x040ff60000001820 */
[----:B------:R-:W-:Y:S04]  /*3ba70*/  STL.64 [R1+0x4c0], R48 ;  /* 0x0004c03001007387 */ /* 0x000fe80000100a00 */
[----:B------:R0:W-:Y:S04]  /*3ba80*/  STL.64 [R1+0x4c8], R50 ;  /* 0x0004c83201007387 */ /* 0x0001e80000100a00 */
[----:B------:R-:W-:Y:S04]  /*3ba90*/  STL.64 [R1+0x3068], R14 ;  /* 0x0030680e01007387 */ /* 0x000fe80000100a00 */
[----:B------:R-:W-:Y:S04]  /*3baa0*/  STL.64 [R1+0x4b0], R52 ;  /* 0x0004b03401007387 */ /* 0x000fe80000100a00 */
[----:B------:R-:W-:Y:S04]  /*3bab0*/  STL.64 [R1+0x4b8], R54 ;  /* 0x0004b83601007387 */ /* 0x000fe80000100a00 */
[----:B------:R1:W-:Y:S01]  /*3bac0*/  STL.64 [R1+0x3060], R12 ;  /* 0x0030600c01007387 */ /* 0x0003e20000100a00 */
[C---:B0-----:R-:W-:Y:S08]  /*3bad0*/  HMMA.16816.F32 R48, R36.reuse, R12, R56 ;  /* 0x0000000c2430723c */ /* 0x041ff00000001838 */
[C---:B-1----:R-:W-:Y:S11]  /*3bae0*/  HMMA.16816.F32 R12, R36.reuse, R8, R28 ;  /* 0x00000008240c723c */ /* 0x042ff6000000181c */
        /* <DEDUP_REMOVED lines=8> */
[C---:B---3--:R-:W-:Y:S08]  /*3bb70*/  HMMA.16816.F32 R12, R36.reuse, R6, R24 ;  /* 0x00000006240c723c */ /* 0x048ff00000001818 */
[----:B------:R-:W-:Y:S01]  /*3bb80*/  HMMA.16816.F32 R8, R36, R4, R20 ;  /* 0x000000042408723c */ /* 0x000fe20000001814 */
[----:B------:R-:W-:Y:S10]  /*3bb90*/  STL.64 [R1+0x3028], R6 ;  /* 0x0030280601007387 */ /* 0x000ff40000100a00 */
[----:B------:R-:W-:Y:S04]  /*3bba0*/  STL.64 [R1+0x470], R12 ;  /* 0x0004700c01007387 */ /* 0x000fe80000100a00 */
[----:B------:R-:W-:Y:S04]  /*3bbb0*/  STL.64 [R1+0x478], R14 ;  /* 0x0004780e01007387 */ /* 0x000fe80000100a00 */
        /* <DEDUP_REMOVED lines=23> */
[----:B0-----:R-:W3:Y:S04]  /*3bd30*/  LDL.LU R40, [R1+0x3d0] ;  /* 0x0003d00001287983 */ /* 0x001ee80000300800 */
[----:B------:R-:W3:Y:S04]  /*3bd40*/  LDL.LU R41, [R1+0x3d4] ;  /* 0x0003d40001297983 */ /* 0x000ee80000300800 */
[----:B------:R-:W4:Y:S04]  /*3bd50*/  LDL.LU R42, [R1+0x3d8] ;  /* 0x0003d800012a7983 */ /* 0x000f280000300800 */
[----:B------:R-:W4:Y:S04]  /*3bd60*/  LDL.LU R43, [R1+0x3dc] ;  /* 0x0003dc00012b7983 */ /* 0x000f280000300800 */
[----:B----4-:R-:W-:Y:S04]  /*3bd70*/  STL.64 [R1+0x3058], R42 ;  /* 0x0030582a01007387 */ /* 0x010fe80000100a00 */
[----:B---3--:R0:W-:Y:S04]  /*3bd80*/  STL.64 [R1+0x3050], R40 ;  /* 0x0030502801007387 */ /* 0x0081e80000100a00 */
[----:B-1----:R-:W3:Y:S04]  /*3bd90*/  LDL.LU R24, [R1+0x3e0] ;  /* 0x0003e00001187983 */ /* 0x002ee80000300800 */
[----:B------:R-:W3:Y:S04]  /*3bda0*/  LDL.LU R25, [R1+0x3e4] ;  /* 0x0003e40001197983 */ /* 0x000ee80000300800 */
[----:B------:R-:W3:Y:S04]  /*3bdb0*/  LDL.LU R26, [R1+0x3e8] ;  /* 0x0003e800011a7983 */ /* 0x000ee80000300800 */
[----:B------:R-:W3:Y:S04]  /*3bdc0*/  LDL.LU R27, [R1+0x3ec] ;  /* 0x0003ec00011b7983 */ /* 0x000ee80000300800 */
[----:B------:R-:W4:Y:S04]  /*3bdd0*/  LDL.LU R4, [R1+0x3f0] ;  /* 0x0003f00001047983 */ /* 0x000f280000300800 */
[----:B------:R-:W4:Y:S04]  /*3bde0*/  LDL.LU R5, [R1+0x3f4] ;  /* 0x0003f40001057983 */ /* 0x000f280000300800 */
[----:B------:R-:W4:Y:S04]  /*3bdf0*/  LDL.LU R6, [R1+0x3f8] ;  /* 0x0003f80001067983 */ /* 0x000f280000300800 */
[----:B------:R-:W4:Y:S04]  /*3be00*/  LDL.LU R7, [R1+0x3fc] ;  /* 0x0003fc0001077983 */ /* 0x000f280000300800 */
[----:B--2---:R-:W2:Y:S04]  /*3be10*/  LDL.LU R56, [R1+0x400] ;  /* 0x0004000001387983 */ /* 0x004ea80000300800 */
        /* <DEDUP_REMOVED lines=24> */
[----:B------:R-:W-:-:S03]  /*3bfa0*/  IMAD R49, R60, 0x100, R61 ;  /* 0x000001003c317824 */ /* 0x000fc600078e023d */
        /* <DEDUP_REMOVED lines=19> */
[----:B------:R-:W3:Y:S01]  /*3c0e0*/  LDL.LU R47, [R1+0x37c] ;  /* 0x00037c00012f7983 */ /* 0x000ee20000300800 */
[----:B--2---:R-:W-:Y:S03]  /*3c0f0*/  HMMA.16816.F32 R36, R36, R2, R16 ;  /* 0x000000022424723c */ /* 0x004fe60000001810 */
[----:B------:R-:W2:Y:S04]  /*3c100*/  LDL.LU.64 R18, [R1+0x3078] ;  /* 0x0030780001127983 */ /* 0x000ea80000300a00 */
[----:B------:R-:W3:-:S12]  /*3c110*/  LDL.LU.64 R16, [R1+0x3070] ;  /* 0x0030700001107983 */ /* 0x000ed80000300a00 */
[----:B------:R-:W-:Y:S04]  /*3c120*/  STL.64 [R1+0xc0], R36 ;  /* 0x0000c02401007387 */ /* 0x000fe80000100a00 */
[----:B------:R0:W-:Y:S02]  /*3c130*/  STL.64 [R1+0xc8], R38 ;  /* 0x0000c82601007387 */ /* 0x0001e40000100a00 */
[----:B0-----:R-:W-:Y:S02]  /*3c140*/  F2FP.F16.E5M2.UNPACK_B R38, R48 ;  /* 0x00000030ff26723e */ /* 0x001fe400020004ff */
[----:B------:R-:W-:Y:S02]  /*3c150*/  F2FP.F16.E5M2.UNPACK_B R39, R49 ;  /* 0x00000031ff27723e */ /* 0x000fe400020004ff */
[----:B--2---:R-:W-:-:S02]  /*3c160*/  F2FP.F16.E5M2.UNPACK_B R36, R18 ;  /* 0x00000012ff24723e */ /* 0x004fc400020004ff */
[----:B------:R-:W-:-:S07]  /*3c170*/  F2FP.F16.E5M2.UNPACK_B R37, R19 ;  /* 0x00000013ff25723e */ /* 0x000fce00020004ff */
[----:B---3--:R-:W-:-:S15]  /*3c180*/  HMMA.16816.F32 R12, R36, R16, R12 ;  /* 0x00000010240c723c */ /* 0x008fde000000180c */
[----:B------:R-:W-:-:S04]  /*3c190*/  NOP ;  /* 0x0000000000007918 */ /* 0x000fc80000000000 */
        /* <DEDUP_REMOVED lines=33> */
[----:B------:R-:W4:Y:S01]  /*3c3b0*/  LDL.LU.64 R40, [R1+0x3000] ;  /* 0x0030000001287983 */ /* 0x000f220000300a00 */
[----:B------:R-:W-:-:S02]  /*3c3c0*/  IMAD R18, R53, 0x100, R52 ;  /* 0x0000010035127824 */ /* 0x000fc400078e0234 */
[----:B------:R-:W-:Y:S02]  /*3c3d0*/  IMAD R19, R55, 0x100, R54 ;  /* 0x0000010037137824 */ /* 0x000fe400078e0236 */
[----:B------:R-:W-:Y:S02]  /*3c3e0*/  IMAD R48, R51, 0x100, R50 ;  /* 0x0000010033307824 */ /* 0x000fe400078e0232 */
[----:B------:R-:W-:Y:S01]  /*3c3f0*/  IMAD R49, R60, 0x100, R61 ;  /* 0x000001003c317824 */ /* 0x000fe200078e023d */
[----:B---3--:R-:W-:Y:S01]  /*3c400*/  HMMA.16816.F32 R52, R36, R2, R56 ;  /* 0x000000022434723c */ /* 0x008fe20000001838 */
        /* <DEDUP_REMOVED lines=14> */
[----:B------:R4:W-:Y:S01]  /*3c4f0*/  STL.64 [R1+0x2fd0], R12 ;  /* 0x002fd00c01007387 */ /* 0x0009e20000100a00 */
[C---:B--2---:R-:W-:Y:S08]  /*3c500*/  HMMA.16816.F32 R24, R36.reuse, R12, R24 ;  /* 0x0000000c2418723c */ /* 0x044ff00000001818 */
[C---:B----4-:R-:W-:Y:S11]  /*3c510*/  HMMA.16816.F32 R12, R36.reuse, R8, R40 ;  /* 0x00000008240c723c */ /* 0x050ff60000001828 */
[----:B------:R-:W-:Y:S04]  /*3c520*/  STL.64 [R1+0x3c0], R24 ;  /* 0x0003c01801007387 */ /* 0x000fe80000100a00 */
[----:B------:R-:W-:Y:S04]  /*3c530*/  STL.64 [R1+0x3c8], R26 ;  /* 0x0003c81a01007387 */ /* 0x000fe80000100a00 */
[----:B------:R-:W-:Y:S04]  /*3c540*/  STL.64 [R1+0x2fb8], R10 ;  /* 0x002fb80a01007387 */ /* 0x000fe80000100a00 */
[----:B------:R-:W-:Y:S04]  /*3c550*/  STL.64 [R1+0x3b0], R20 ;  /* 0x0003b01401007387 */ /* 0x000fe80000100a00 */
        /* <DEDUP_REMOVED lines=39> */
[----:B--2---:R-:W2:Y:S04]  /*3c7d0*/  LDL.LU R52, [R1+0x360] ;  /* 0x0003600001347983 */ /* 0x004ea80000300800 */
        /* <DEDUP_REMOVED lines=40> */
[----:B----4-:R-:W-:Y:S01]  /*3ca60*/  HMMA.16816.F32 R36, R36, R2, R56 ;  /* 0x000000022424723c */ /* 0x010fe20000001838 */
[----:B---3--:R-:W-:-:S02]  /*3ca70*/  IMAD R18, R18, 0x100, R49 ;  /* 0x0000010012127824 */ /* 0x008fc400078e0231 */
[----:B------:R-:W-:Y:S02]  /*3ca80*/  IMAD R19, R19, 0x100, R48 ;  /* 0x0000010013137824 */ /* 0x000fe400078e0230 */
[----:B------:R-:W-:Y:S02]  /*3ca90*/  IMAD R48, R51, 0x100, R50 ;  /* 0x0000010033307824 */ /* 0x000fe400078e0232 */
[----:B------:R-:W-:-:S04]  /*3caa0*/  IMAD R49, R33, 0x100, R32 ;  /* 0x0000010021317824 */ /* 0x000fc800078e0220 */
[----:B------:R-:W-:Y:S04]  /*3cab0*/  STL.64 [R1+0x380], R52 ;  /* 0x0003803401007387 */ /* 0x000fe80000100a00 */
[----:B------:R0:W-:Y:S04]  /*3cac0*/  STL.64 [R1+0x388], R54 ;  /* 0x0003883601007387 */ /* 0x0001e80000100a00 */
[----:B0-----:R-:W2:Y:S04]  /*3cad0*/  LDL.LU.64 R54, [R1+0x2ff8] ;  /* 0x002ff80001367983 */ /* 0x001ea80000300a00 */
[----:B------:R-:W2:Y:S04]  /*3cae0*/  LDL.LU.64 R52, [R1+0x2ff0] ;  /* 0x002ff00001347983 */ /* 0x000ea80000300a00 */
[----:B------:R-:W3:Y:S04]  /*3caf0*/  LDL.LU.64 R58, [R1+0x2fe8] ;  /* 0x002fe800013a7983 */ /* 0x000ee80000300a00 */
[----:B------:R-:W3:Y:S04]  /*3cb00*/  LDL.LU.64 R56, [R1+0x2fe0] ;  /* 0x002fe00001387983 */ /* 0x000ee80000300a00 */
[----:B------:R0:W-:Y:S04]  /*3cb10*/  STL.64 [R1+0xa0], R36 ;  /* 0x0000a02401007387 */ /* 0x0001e80000100a00 */
[----:B------:R1:W-:Y:S01]  /*3cb20*/  STL.64 [R1+0xa8], R38 ;  /* 0x0000a82601007387 */ /* 0x0003e20000100a00 */
[----:B0-----:R-:W-:-:S02]  /*3cb30*/  F2FP.F16.E5M2.UNPACK_B R36, R18 ;  /* 0x00000012ff24723e */ /* 0x001fc400020004ff */
[----:B------:R-:W-:Y:S02]  /*3cb40*/  F2FP.F16.E5M2.UNPACK_B R37, R19 ;  /* 0x00000013ff25723e */ /* 0x000fe400020004ff */
[----:B-1----:R-:W-:Y:S02]  /*3cb50*/  F2FP.F16.E5M2.UNPACK_B R38, R48 ;  /* 0x00000030ff26723e */ /* 0x002fe400020004ff */
[----:B------:R-:W-:Y:S01]  /*3cb60*/  F2FP.F16.E5M2.UNPACK_B R39, R49 ;  /* 0x00000031ff27723e */ /* 0x000fe200020004ff */
[----:B------:R-:W4:Y:S04]  /*3cb70*/  LDL.LU R48, [R1+0x310] ;  /* 0x0003100001307983 */ /* 0x000f280000300800 */
[----:B------:R-:W4:Y:S04]  /*3cb80*/  LDL.LU R49, [R1+0x314] ;  /* 0x0003140001317983 */ /* 0x000f280000300800 */
[----:B------:R-:W4:Y:S04]  /*3cb90*/  LDL.LU R50, [R1+0x318] ;  /* 0x0003180001327983 */ /* 0x000f280000300800 */
[----:B------:R-:W4:Y:S01]  /*3cba0*/  LDL.LU R51, [R1+0x31c] ;  /* 0x00031c0001337983 */ /* 0x000f220000300800 */
[----:B------:R-:W-:-:S15]  /*3cbb0*/  HMMA.16816.F32 R12, R36, R16, R12 ;  /* 0x00000010240c723c */ /* 0x000fde000000180c */
        /* <DEDUP_REMOVED lines=15> */
[C---:B------:R-:W-:Y:S08]  /*3ccb0*/  HMMA.16816.F32 R52, R36.reuse, R6, R52 ;  /* 0x000000062434723c */ /* 0x040ff00000001834 */
[----:B---3--:R-:W-:-:S15]  /*3ccc0*/  HMMA.16816.F32 R40, R36, R10, R40 ;  /* 0x0000000a2428723c */ /* 0x008fde0000001828 */
[----:B------:R-:W-:-:S04]  /*3ccd0*/  NOP ;  /* 0x0000000000007918 */ /* 0x000fc80000000000 */
[----:B------:R-:W-:Y:S04]  /*3cce0*/  STL.64 [R1+0x340], R40 ;  /* 0x0003402801007387 */ /* 0x000fe80000100a00 */
[----:B------:R0:W-:Y:S04]  /*3ccf0*/  STL.64 [R1+0x348], R42 ;  /* 0x0003482a01007387 */ /* 0x0001e80000100a00 */
[----:B0-----:R-:W3:Y:S04]  /*3cd00*/  LDL.LU.64 R42, [R1+0x2fa8] ;  /* 0x002fa800012a7983 */ /* 0x001ee80000300a00 */
[----:B------:R-:W3:Y:S01]  /*3cd10*/  LDL.LU.64 R40, [R1+0x2fa0] ;  /* 0x002fa00001287983 */ /* 0x000ee20000300a00 */
[----:B----4-:R-:W-:-:S15]  /*3cd20*/  HMMA.16816.F32 R48, R36, R8, R48 ;  /* 0x000000082430723c */ /* 0x010fde0000001830 */
[----:B------:R-:W-:-:S04]  /*3cd30*/  NOP ;  /* 0x0000000000007918 */ /* 0x000fc80000000000 */
[----:B------:R-:W-:Y:S04]  /*3cd40*/  STL.64 [R1+0x330], R48 ;  /* 0x0003303001007387 */ /* 0x000fe80000100a00 */
[----:B------:R0:W-:Y:S02]  /*3cd50*/  STL.64 [R1+0x338], R50 ;  /* 0x0003383201007387 */ /* 0x0001e40000100a00 */
[----:B0-----:R-:W-:Y:S02]  /*3cd60*/  HMMA.16816.F32 R48, R36, R4, R56 ;  /* 0x000000042430723c */ /* 0x001fe40000001838 */
[----:B------:R-:W-:Y:S04]  /*3cd70*/  STL.64 [R1+0x2f88], R6 ;  /* 0x002f880601007387 */ /* 0x000fe80000100a00 */
[----:B------:R-:W-:Y:S04]  /*3cd80*/  STL.64 [R1+0x320], R52 ;  /* 0x0003203401007387 */ /* 0x000fe80000100a00 */
[----:B------:R-:W-:Y:S04]  /*3cd90*/  STL.64 [R1+0x328], R54 ;  /* 0x0003283601007387 */ /* 0x000fe80000100a00 */
[----:B------:R2:W-:Y:S01]  /*3cda0*/  STL.64 [R1+0x2f80], R4 ;  /* 0x002f800401007387 */ /* 0x0005e20000100a00 */
[----:B------:R-:W-:-:S02]  /*3cdb0*/  IMAD R18, R35, 0x100, R34 ;  /* 0x0000010023127824 */ /* 0x000fc400078e0222 */
[----:B------:R-:W-:Y:S01]  /*3cdc0*/  IMAD R19, R29, 0x100, R28 ;  /* 0x000001001d137824 */ /* 0x000fe200078e021c */
[----:B--2---:R-:W-:Y:S01]  /*3cdd0*/  HMMA.16816.F32 R4, R36, R2, R24 ;  /* 0x000000022404723c */ /* 0x004fe20000001818 */
[----:B------:R0:W-:Y:S01]  /*3cde0*/  STL.64 [R1+0x310], R48 ;  /* 0x0003103001007387 */ /* 0x0001e20000100a00 */
[----:B------:R-:W-:Y:S02]  /*3cdf0*/  F2FP.F16.E5M2.UNPACK_B R36, R18 ;  /* 0x00000012ff24723e */ /* 0x000fe400020004ff */
[----:B------:R-:W-:Y:S01]  /*3ce00*/  F2FP.F16.E5M2.UNPACK_B R37, R19 ;  /* 0x00000013ff25723e */ /* 0x000fe200020004ff */
[----:B0-----:R-:W-:Y:S02]  /*3ce10*/  IMAD R48, R31, 0x100, R30 ;  /* 0x000001001f307824 */ /* 0x001fe400078e021e */
[----:B------:R-:W-:-:S03]  /*3ce20*/  IMAD R49, R60, 0x100, R61 ;  /* 0x000001003c317824 */ /* 0x000fc600078e023d */
[----:B------:R-:W-:Y:S02]  /*3ce30*/  F2FP.F16.E5M2.UNPACK_B R38, R48 ;  /* 0x00000030ff26723e */ /* 0x000fe400020004ff */
[----:B------:R-:W-:Y:S01]  /*3ce40*/  F2FP.F16.E5M2.UNPACK_B R39, R49 ;  /* 0x00000031ff27723e */ /* 0x000fe200020004ff */
[----:B------:R-:W-:Y:S06]  /*3ce50*/  STL.64 [R1+0x318], R50 ;  /* 0x0003183201007387 */ /* 0x000fec0000100a00 */
[----:B------:R-:W-:Y:S01]  /*3ce60*/  STL.64 [R1+0x90], R4 ;  /* 0x0000900401007387 */ /* 0x000fe20000100a00 */
[C---:B------:R-:W-:Y:S03]  /*3ce70*/  HMMA.16816.F32 R24, R36.reuse, R16, R20 ;  /* 0x000000102418723c */ /* 0x040fe60000001814 */
[----:B------:R0:W-:Y:S05]  /*3ce80*/  STL.64 [R1+0x98], R6 ;  /* 0x0000980601007387 */ /* 0x0001ea0000100a00 */
[C---:B0-----:R-:W-:Y:S11]  /*3ce90*/  HMMA.16816.F32 R4, R36.reuse, R12, R44 ;  /* 0x0000000c2404723c */ /* 0x041ff6000000182c */
[----:B------:R0:W-:Y:S04]  /*3cea0*/  STL.64 [R1+0x300], R24 ;  /* 0x0003001801007387 */ /* 0x0001e80000100a00 */
[----:B------:R1:W-:Y:S04]  /*3ceb0*/  STL.64 [R1+0x308], R26 ;  /* 0x0003081a01007387 */ /* 0x0003e80000100a00 */
[----:B------:R-:W-:Y:S01]  /*3cec0*/  STL.64 [R1+0x2f48], R14 ;  /* 0x002f480e01007387 */ /* 0x000fe20000100a00 */
[----:B---3--:R-:W-:-:S15]  /*3ced0*/  HMMA.16816.F32 R20, R36, R14, R40 ;  /* 0x0000000e2414723c */ /* 0x008fde0000001828 */
[----:B------:R-:W-:-:S04]  /*3cee0*/  NOP ;  /* 0x0000000000007918 */ /* 0x000fc80000000000 */
[----:B------:R-:W-:Y:S04]  /*3cef0*/  STL.64 [R1+0x2f0], R20 ;  /* 0x0002f01401007387 */ /* 0x000fe80000100a00 */
[----:B------:R-:W-:Y:S04]  /*3cf00*/  STL.64 [R1+0x2f8], R22 ;  /* 0x0002f81601007387 */ /* 0x000fe80000100a00 */
[----:B------:R-:W-:Y:S04]  /*3cf10*/  STL.64 [R1+0x2f40], R12 ;  /* 0x002f400c01007387 */ /* 0x000fe80000100a00 */
[----:B------:R-:W-:Y:S04]  /*3cf20*/  STL.64 [R1+0x2e0], R4 ;  /* 0x0002e00401007387 */ /* 0x000fe80000100a00 */
[----:B------:R-:W-:Y:S04]  /*3cf30*/  STL.64 [R1+0x2e8], R6 ;  /* 0x0002e80601007387 */ /* 0x000fe80000100a00 */
[----:B0-----:R-:W2:Y:S04]  /*3cf40*/  LDL.LU R24, [R1+0x210] ;  /* 0x0002100001187983 */ /* 0x001ea80000300800 */
[----:B------:R-:W2:Y:S04]  /*3cf50*/  LDL.LU R25, [R1+0x214] ;  /* 0x0002140001197983 */ /* 0x000ea80000300800 */
[----:B-1----:R-:W3:Y:S04]  /*3cf60*/  LDL.LU R26, [R1+0x218] ;  /* 0x00021800011a7983 */ /* 0x002ee80000300800 */
        /* <DEDUP_REMOVED lines=25> */
[----:B--2---:R-:W2:Y:S04]  /*3d100*/  LDL.LU R32, [R1+0x290] ;  /* 0x0002900001207983 */ /* 0x004ea80000300800 */
[----:B------:R-:W2:Y:S04]  /*3d110*/  LDL.LU R33, [R1+0x294] ;  /* 0x0002940001217983 */ /* 0x000ea80000300800 */
[----:B------:R-:W2:Y:S04]  /*3d120*/  LDL.LU R34, [R1+0x298] ;  /* 0x0002980001227983 */ /* 0x000ea80000300800 */
[----:B------:R-:W2:Y:S04]  /*3d130*/  LDL.LU R35, [R1+0x29c] ;  /* 0x00029c0001237983 */ /* 0x000ea80000300800 */
[----:B------:R-:W4:Y:S04]  /*3d140*/  LDL.LU R4, [R1+0x2a0] ;  /* 0x0002a00001047983 */ /* 0x000f280000300800 */
[----:B------:R-:W4:Y:S04]  /*3d150*/  LDL.LU R5, [R1+0x2a4] ;  /* 0x0002a40001057983 */ /* 0x000f280000300800 */
[----:B------:R-:W4:Y:S04]  /*3d160*/  LDL.LU R6, [R1+0x2a8] ;  /* 0x0002a80001067983 */ /* 0x000f280000300800 */
[----:B------:R-:W4:Y:S04]  /*3d170*/  LDL.LU R7, [R1+0x2ac] ;  /* 0x0002ac0001077983 */ /* 0x000f280000300800 */
[----:B0-----:R-:W2:Y:S04]  /*3d180*/  LDL.LU R24, [R1+0x2b0] ;  /* 0x0002b00001187983 */ /* 0x001ea80000300800 */
        /* <DEDUP_REMOVED lines=82> */
[----:B------:R3:W-:Y:S02]  /*3d6b0*/  STL.64 [R1+0x288], R50 ;  /* 0x0002883201007387 */ /* 0x0007e40000100a00 */
[C---:B---3--:R-:W-:Y:S02]  /*3d6c0*/  HMMA.16816.F32 R48, R36.reuse, R12, R52 ;  /* 0x0000000c2430723c */ /* 0x048fe40000001834 */
[----:B------:R-:W-:Y:S04]  /*3d6d0*/  STL.64 [R1+0x2f28], R14 ;  /* 0x002f280e01007387 */ /* 0x000fe80000100a00 */
[----:B------:R0:W-:Y:S02]  /*3d6e0*/  STL.64 [R1+0x2f20], R12 ;  /* 0x002f200c01007387 */ /* 0x0001e40000100a00 */
[C---:B0-----:R-:W-:Y:S11]  /*3d6f0*/  HMMA.16816.F32 R12, R36.reuse, R8, R32 ;  /* 0x00000008240c723c */ /* 0x041ff60000001820 */
[----:B------:R-:W-:Y:S04]  /*3d700*/  STL.64 [R1+0x270], R48 ;  /* 0x0002703001007387 */ /* 0x000fe80000100a00 */
[----:B------:R0:W-:Y:S02]  /*3d710*/  STL.64 [R1+0x278], R50 ;  /* 0x0002783201007387 */ /* 0x0001e40000100a00 */
[----:B0-----:R-:W-:Y:S02]  /*3d720*/  HMMA.16816.F32 R48, R36, R10, R56 ;  /* 0x0000000a2430723c */ /* 0x001fe40000001838 */
[----:B------:R-:W-:-:S15]  /*3d730*/  STL.64 [R1+0x2f08], R10 ;  /* 0x002f080a01007387 */ /* 0x000fde0000100a00 */
[----:B------:R-:W-:Y:S02]  /*3d740*/  NOP ;  /* 0x0000000000007918 */ /* 0x000fe40000000000 */
[----:B------:R-:W-:Y:S04]  /*3d750*/  STL.64 [R1+0x260], R48 ;  /* 0x0002603001007387 */ /* 0x000fe80000100a00 */
[----:B------:R-:W-:Y:S04]  /*3d760*/  STL.64 [R1+0x268], R50 ;  /* 0x0002683201007387 */ /* 0x000fe80000100a00 */
[----:B------:R-:W-:Y:S04]  /*3d770*/  STL.64 [R1+0x2f00], R8 ;  /* 0x002f000801007387 */ /* 0x000fe80000100a00 */
[----:B------:R-:W-:Y:S04]  /*3d780*/  STL.64 [R1+0x250], R12 ;  /* 0x0002500c01007387 */ /* 0x000fe80000100a00 */
[----:B------:R0:W-:Y:S02]  /*3d790*/  STL.64 [R1+0x258], R14 ;  /* 0x0002580e01007387 */ /* 0x0001e40000100a00 */
[C---:B0-----:R-:W-:Y:S08]  /*3d7a0*/  HMMA.16816.F32 R12, R36.reuse, R6, R28 ;  /* 0x00000006240c723c */ /* 0x041ff0000000181c */
[C---:B----4-:R-:W-:Y:S01]  /*3d7b0*/  HMMA.16816.F32 R8, R36.reuse, R4, R24 ;  /* 0x000000042408723c */ /* 0x050fe20000001818 */
[----:B------:R-:W-:Y:S10]  /*3d7c0*/  STL.64 [R1+0x2ee8], R6 ;  /* 0x002ee80601007387 */ /* 0x000ff40000100a00 */
[----:B------:R-:W-:Y:S04]  /*3d7d0*/  STL.64 [R1+0x240], R12 ;  /* 0x0002400c01007387 */ /* 0x000fe80000100a00 */
[----:B------:R-:W-:Y:S04]  /*3d7e0*/  STL.64 [R1+0x248], R14 ;  /* 0x0002480e01007387 */ /* 0x000fe80000100a00 */
[----:B------:R0:W-:Y:S02]  /*3d7f0*/  STL.64 [R1+0x2ee0], R4 ;  /* 0x002ee00401007387 */ /* 0x0001e40000100a00 */
[----:B0-----:R-:W-:Y:S02]  /*3d800*/  HMMA.16816.F32 R4, R36, R2, R44 ;  /* 0x000000022404723c */ /* 0x001fe4000000182c */
[----:B------:R-:W-:Y:S04]  /*3d810*/  STL.64 [R1+0x230], R8 ;  /* 0x0002300801007387 */ /* 0x000fe80000100a00 */
[----:B------:R-:W-:Y:S04]  /*3d820*/  STL.64 [R1+0x238], R10 ;  /* 0x0002380a01007387 */ /* 0x000fe80000100a00 */
[----:B------:R-:W-:Y:S04]  /*3d830*/  STL [R1+0x2eb8], R2 ;  /* 0x002eb80201007387 */ /* 0x000fe80000100800 */
[----:B------:R-:W-:Y:S05]  /*3d840*/  STL [R1+0x2eb4], R3 ;  /* 0x002eb40301007387 */ /* 0x000fea0000100800 */
[----:B------:R-:W-:Y:S04]  /*3d850*/  STL.64 [R1+0x70], R4 ;  /* 0x0000700401007387 */ /* 0x000fe80000100a00 */
[----:B------:R-:W-:Y:S04]  /*3d860*/  STL.64 [R1+0x78], R6 ;  /* 0x0000780601007387 */ /* 0x000fe80000100a00 */
[----:B------:R-:W2:Y:S04]  /*3d870*/  LDL.LU R44, [R1+0x20] ;  /* 0x00002000012c7983 */ /* 0x000ea80000300800 */
[----:B------:R-:W2:Y:S04]  /*3d880*/  LDL.LU R45, [R1+0x24] ;  /* 0x00002400012d7983 */ /* 0x000ea80000300800 */
[----:B------:R-:W3:Y:S04]  /*3d890*/  LDL.LU R46, [R1+0x28] ;  /* 0x00002800012e7983 */ /* 0x000ee80000300800 */
[----:B------:R-:W3:Y:S01]  /*3d8a0*/  LDL.LU R47, [R1+0x2c] ;  /* 0x00002c00012f7983 */ /* 0x000ee20000300800 */
[----:B------:R-:W-:-:S03]  /*3d8b0*/  IMAD R19, R41, 0x100, R40 ;  /* 0x0000010029137824 */ /* 0x000fc600078e0228 */
[----:B---3--:R-:W-:Y:S04]  /*3d8c0*/  STL.64 [R1+0x2ea8], R46 ;  /* 0x002ea82e01007387 */ /* 0x008fe80000100a00 */
[----:B--2---:R0:W-:Y:S04]  /*3d8d0*/  STL.64 [R1+0x2ea0], R44 ;  /* 0x002ea02c01007387 */ /* 0x0041e80000100a00 */
[----:B------:R-:W2:Y:S01]  /*3d8e0*/  LDL.LU R40, [R1+0x130] ;  /* 0x0001300001287983 */ /* 0x000ea20000300800 */
[----:B------:R-:W-:Y:S02]  /*3d8f0*/  IMAD R48, R43, 0x100, R42 ;  /* 0x000001002b307824 */ /* 0x000fe400078e022a */
[----:B------:R-:W-:-:S02]  /*3d900*/  IMAD.MOV.U32 R43, RZ, RZ, R0 ;  /* 0x000000ffff2b7224 */ /* 0x000fc400078e0000 */
[----:B------:R-:W-:Y:S01]  /*3d910*/  IMAD R18, R23, 0x100, R22 ;  /* 0x0000010017127824 */ /* 0x000fe200078e0216 */
[----:B--2---:R-:W-:Y:S04]  /*3d920*/  STL [R1+0x2ebc], R40 ;  /* 0x002ebc2801007387 */ /* 0x004fe80000100800 */
[----:B------:R-:W2:Y:S04]  /*3d930*/  LDL.LU R41, [R1+0x134] ;  /* 0x0001340001297983 */ /* 0x000ea80000300800 */
[----:B------:R-:W2:Y:S04]  /*3d940*/  LDL.LU R42, [R1+0x138] ;  /* 0x00013800012a7983 */ /* 0x000ea80000300800 */
[----:B------:R-:W3:Y:S04]  /*3d950*/  LDL.LU R0, [R1+0x2f38] ;  /* 0x002f380001007983 */ /* 0x000ee80000300800 */
[----:B------:R-:W4:Y:S04]  /*3d960*/  LDL.LU R20, [R1+0x140] ;  /* 0x0001400001147983 */ /* 0x000f280000300800 */
[----:B------:R-:W4:Y:S04]  /*3d970*/  LDL.LU R21, [R1+0x144] ;  /* 0x0001440001157983 */ /* 0x000f280000300800 */
[----:B------:R-:W2:Y:S04]  /*3d980*/  LDL.LU R22, [R1+0x148] ;  /* 0x0001480001167983 */ /* 0x000ea80000300800 */
[----:B------:R-:W2:Y:S04]  /*3d990*/  LDL.LU R23, [R1+0x14c] ;  /* 0x00014c0001177983 */ /* 0x000ea80000300800 */
[----:B--2---:R-:W-:Y:S04]  /*3d9a0*/  STL.64 [R1+0x2ec8], R22 ;  /* 0x002ec81601007387 */ /* 0x004fe80000100a00 */
[----:B----4-:R1:W-:Y:S04]  /*3d9b0*/  STL.64 [R1+0x2ec0], R20 ;  /* 0x002ec01401007387 */ /* 0x0103e80000100a00 */
[----:B------:R-:W2:Y:S04]  /*3d9c0*/  LDL.LU R24, [R1+0x150] ;  /* 0x0001500001187983 */ /* 0x000ea80000300800 */
[----:B------:R-:W2:Y:S04]  /*3d9d0*/  LDL.LU R25, [R1+0x154] ;  /* 0x0001540001197983 */ /* 0x000ea80000300800 */
[----:B------:R-:W4:Y:S01]  /*3d9e0*/  LDL.LU R26, [R1+0x158] ;  /* 0x00015800011a7983 */ /* 0x000f220000300800 */
[----:B---3--:R-:W-:-:S03]  /*3d9f0*/  IMAD.MOV.U32 R27, RZ, RZ, R0 ;  /* 0x000000ffff1b7224 */ /* 0x008fc600078e0000 */
[----:B------:R-:W3:Y:S04]  /*3da00*/  LDL.LU R0, [R1+0x2f34] ;  /* 0x002f340001007983 */ /* 0x000ee80000300800 */
[----:B----4-:R-:W-:Y:S04]  /*3da10*/  STL.64 [R1+0x2ed8], R26 ;  /* 0x002ed81a01007387 */ /* 0x010fe80000100a00 */
[----:B--2---:R2:W-:Y:S04]  /*3da20*/  STL.64 [R1+0x2ed0], R24 ;  /* 0x002ed01801007387 */ /* 0x0045e80000100a00 */
[----:B------:R-:W4:Y:S04]  /*3da30*/  LDL.LU R28, [R1+0x160] ;  /* 0x00016000011c7983 */ /* 0x000f280000300800 */
[----:B------:R-:W4:Y:S04]  /*3da40*/  LDL.LU R29, [R1+0x164] ;  /* 0x00016400011d7983 */ /* 0x000f280000300800 */
[----:B------:R-:W2:Y:S04]  /*3da50*/  LDL.LU R30, [R1+0x168] ;  /* 0x00016800011e7983 */ /* 0x000ea80000300800 */
[----:B------:R-:W2:Y:S04]  /*3da60*/  LDL.LU R31, [R1+0x16c] ;  /* 0x00016c00011f7983 */ /* 0x000ea80000300800 */
[----:B--2---:R-:W-:Y:S04]  /*3da70*/  STL.64 [R1+0x2ef8], R30 ;  /* 0x002ef81e01007387 */ /* 0x004fe80000100a00 */
[----:B----4-:R-:W-:Y:S04]  /*3da80*/  STL.64 [R1+0x2ef0], R28 ;  /* 0x002ef01c01007387 */ /* 0x010fe80000100a00 */
[----:B0-----:R-:W2:Y:S04]  /*3da90*/  LDL.LU R44, [R1+0x30] ;  /* 0x00003000012c7983 */ /* 0x001ea80000300800 */
[----:B------:R-:W2:Y:S04]  /*3daa0*/  LDL.LU R45, [R1+0x34] ;  /* 0x00003400012d7983 */ /* 0x000ea80000300800 */
[----:B------:R-:W4:Y:S04]  /*3dab0*/  LDL.LU R46, [R1+0x38] ;  /* 0x00003800012e7983 */ /* 0x000f280000300800 */
[----:B------:R-:W4:Y:S04]  /*3dac0*/  LDL.LU R47, [R1+0x3c] ;  /* 0x00003c00012f7983 */ /* 0x000f280000300800 */
[----:B----4-:R-:W-:Y:S04]  /*3dad0*/  STL.64 [R1+0x2f18], R46 ;  /* 0x002f182e01007387 */ /* 0x010fe80000100a00 */
[----:B--2---:R0:W-:Y:S04]  /*3dae0*/  STL.64 [R1+0x2f10], R44 ;  /* 0x002f102c01007387 */ /* 0x0041e80000100a00 */
[----:B-1----:R-:W2:Y:S04]  /*3daf0*/  LDL.LU R20, [R1+0x1a0] ;  /* 0x0001a00001147983 */ /* 0x002ea80000300800 */
[----:B------:R-:W2:Y:S04]  /*3db00*/  LDL.LU R21, [R1+0x1a4] ;  /* 0x0001a40001157983 */ /* 0x000ea80000300800 */
[----:B------:R-:W2:Y:S04]  /*3db10*/  LDL.LU R22, [R1+0x1a8] ;  /* 0x0001a80001167983 */ /* 0x000ea80000300800 */
[----:B------:R-:W2:Y:S04]  /*3db20*/  LDL.LU R23, [R1+0x1ac] ;  /* 0x0001ac0001177983 */ /* 0x000ea80000300800 */
[----:B------:R-:W4:Y:S04]  /*3db30*/  LDL.LU R24, [R1+0x1b0] ;  /* 0x0001b00001187983 */ /* 0x000f280000300800 */
[----:B------:R-:W4:Y:S04]  /*3db40*/  LDL.LU R25, [R1+0x1b4] ;  /* 0x0001b40001197983 */ /* 0x000f280000300800 */
[----:B------:R-:W4:Y:S04]  /*3db50*/  LDL.LU R26, [R1+0x1b8] ;  /* 0x0001b800011a7983 */ /* 0x000f280000300800 */
[----:B------:R-:W4:Y:S04]  /*3db60*/  LDL.LU R27, [R1+0x1bc] ;  /* 0x0001bc00011b7983 */ /* 0x000f280000300800 */
        /* <DEDUP_REMOVED lines=8> */
[----:B0-----:R-:W2:Y:S04]  /*3dbf0*/  LDL.LU R44, [R1+0x1f0] ;  /* 0x0001f000012c7983 */ /* 0x001ea80000300800 */
[----:B------:R-:W2:Y:S04]  /*3dc00*/  LDL.LU R45, [R1+0x1f4] ;  /* 0x0001f400012d7983 */ /* 0x000ea80000300800 */
[----:B------:R-:W2:Y:S04]  /*3dc10*/  LDL.LU R46, [R1+0x1f8] ;  /* 0x0001f800012e7983 */ /* 0x000ea80000300800 */
[----:B------:R-:W2:Y:S04]  /*3dc20*/  LDL.LU R47, [R1+0x1fc] ;  /* 0x0001fc00012f7983 */ /* 0x000ea80000300800 */
[----:B------:R-:W2:Y:S04]  /*3dc30*/  LDL.LU R12, [R1+0x200] ;  /* 0x00020000010c7983 */ /* 0x000ea80000300800 */
[----:B------:R-:W2:Y:S04]  /*3dc40*/  LDL.LU R13, [R1+0x204] ;  /* 0x00020400010d7983 */ /* 0x000ea80000300800 */
[----:B------:R-:W2:Y:S04]  /*3dc50*/  LDL.LU R14, [R1+0x208] ;  /* 0x00020800010e7983 */ /* 0x000ea80000300800 */
[----:B------:R-:W2:Y:S01]  /*3dc60*/  LDL.LU R15, [R1+0x20c] ;  /* 0x00020c00010f7983 */ /* 0x000ea20000300800 */
[----:B------:R-:W-:-:S03]  /*3dc70*/  IMAD R49, R60, 0x100, R61 ;  /* 0x000001003c317824 */ /* 0x000fc600078e023d */
        /* <DEDUP_REMOVED lines=15> */
[----:B---3--:R-:W-:-:S03]  /*3dd70*/  IMAD.MOV.U32 R35, RZ, RZ, R0 ;  /* 0x000000ffff237224 */ /* 0x008fc600078e0000 */
        /* <DEDUP_REMOVED lines=15> */
[----:B--2---:R-:W-:-:S15]  /*3de70*/  HMMA.16816.F32 R12, R36, R16, R12 ;  /* 0x00000010240c723c */ /* 0x004fde000000180c */
        /* <DEDUP_REMOVED lines=13> */
[----:B0-----:R-:W4:Y:S04]  /*3df50*/  LDL.LU.64 R10, [R1+0x2f08] ;  /* 0x002f0800010a7983 */ /* 0x001f280000300a00 */
[----:B------:R-:W3:Y:S01]  /*3df60*/  LDL.LU.64 R8, [R1+0x2f00] ;  /* 0x002f000001087983 */ /* 0x000ee20000300a00 */
[----:B------:R-:W-:Y:S01]  /*3df70*/  IMAD.MOV.U32 R55, RZ, RZ, R0 ;  /* 0x000000ffff377224 */ /* 0x000fe200078e0000 */
[C---:B----4-:R-:W-:Y:S08]  /*3df80*/  HMMA.16816.F32 R28, R36.reuse, R10, R28 ;  /* 0x0000000a241c723c */ /* 0x050ff0000000181c */
[----:B---3--:R-:W-:Y:S11]  /*3df90*/  HMMA.16816.F32 R4, R36, R8, R4 ;  /* 0x000000082404723c */ /* 0x008ff60000001804 */
[----:B------:R-:W-:Y:S04]  /*3dfa0*/  STL.64 [R1+0x1f0], R28 ;  /* 0x0001f01c01007387 */ /* 0x000fe80000100a00 */
[----:B------:R0:W-:Y:S04]  /*3dfb0*/  STL.64 [R1+0x1f8], R30 ;  /* 0x0001f81e01007387 */ /* 0x0001e80000100a00 */
[----:B------:R-:W-:Y:S01]  /*3dfc0*/  IMAD.MOV.U32 R0, RZ, RZ, R7 ;  /* 0x000000ffff007224 */ /* 0x000fe200078e0007 */
[----:B0-----:R-:W3:Y:S04]  /*3dfd0*/  LDL.LU.64 R30, [R1+0x2ef8] ;  /* 0x002ef800011e7983 */ /* 0x001ee80000300a00 */
[----:B------:R-:W3:Y:S04]  /*3dfe0*/  LDL.LU.64 R28, [R1+0x2ef0] ;  /* 0x002ef000011c7983 */ /* 0x000ee80000300a00 */
[----:B------:R-:W-:Y:S04]  /*3dff0*/  STL.64 [R1+0x1e0], R4 ;  /* 0x0001e00401007387 */ /* 0x000fe80000100a00 */
[----:B------:R0:W-:Y:S04]  /*3e000*/  STL [R1+0x1e8], R6 ;  /* 0x0001e80601007387 */ /* 0x0001e80000100800 */
[----:B0-----:R-:W4:Y:S04]  /*3e010*/  LDL.LU.64 R6, [R1+0x2ee8] ;  /* 0x002ee80001067983 */ /* 0x001f280000300a00 */
[----:B------:R-:W2:Y:S04]  /*3e020*/  LDL.LU.64 R4, [R1+0x2ee0] ;  /* 0x002ee00001047983 */ /* 0x000ea80000300a00 */
[----:B------:R0:W-:Y:S01]  /*3e030*/  STL [R1+0x2ad8], R0 ;  /* 0x002ad80001007387 */ /* 0x0001e20000100800 */
[----:B------:R-:W-:-:S03]  /*3e040*/  IMAD R18, R18, 0x100, R40 ;  /* 0x0000010012127824 */ /* 0x000fc600078e0228 */
[----:B0-----:R-:W3:Y:S01]  /*3e050*/  LDL.LU R0, [R1+0x1280] ;  /* 0x0012800001007983 */ /* 0x001ee20000300800 */
[----:B------:R-:W-:Y:S02]  /*3e060*/  IMAD R19, R19, 0x100, R2 ;  /* 0x0000010013137824 */ /* 0x000fe400078e0202 */
[----:B------:R-:W-:Y:S01]  /*3e070*/  IMAD R48, R48, 0x100, R3 ;  /* 0x0000010030307824 */ /* 0x000fe200078e0203 */
        /* <DEDUP_REMOVED lines=9> */
[----:B------:R-:W4:Y:S04]  /*3e110*/  LDL.LU.64 R20, [R1+0x2ec0] ;  /* 0x002ec00001147983 */ /* 0x000f280000300a00 */
[----:B------:R-:W2:Y:S04]  /*3e120*/  LDL.LU R40, [R1+0x2ebc] ;  /* 0x002ebc0001287983 */ /* 0x000ea80000300800 */
[----:B------:R-:W2:Y:S04]  /*3e130*/  LDL.LU R2, [R1+0x2eb8] ;  /* 0x002eb80001027983 */ /* 0x000ea80000300800 */
[----:B------:R-:W2:Y:S01]  /*3e140*/  LDL.LU R3, [R1+0x2eb4] ;  /* 0x002eb40001037983 */ /* 0x000ea20000300800 */
[----:B------:R-:W-:-:S03]  /*3e150*/  IMAD R49, R49, 0x100, R60 ;  /* 0x0000010031317824 */ /* 0x000fc600078e023c */
[----:B------:R-:W3:Y:S01]  /*3e160*/  LDL.LU R60, [R1+0x2eb0] ;  /* 0x002eb000013c7983 */ /* 0x000ee20000300800 */
[----:B--2---:R-:W-:Y:S03]  /*3e170*/  HMMA.16816.F32 R36, R36, R2, R44 ;  /* 0x000000022424723c */ /* 0x004fe6000000182c */
[----:B------:R-:W2:Y:S04]  /*3e180*/  LDL.LU.64 R46, [R1+0x2ea8] ;  /* 0x002ea800012e7983 */ /* 0x000ea80000300a00 */
[----:B------:R-:W2:-:S12]  /*3e190*/  LDL.LU.64 R44, [R1+0x2ea0] ;  /* 0x002ea000012c7983 */ /* 0x000e980000300a00 */
[----:B------:R0:W-:Y:S04]  /*3e1a0*/  STL.64 [R1+0x60], R36 ;  /* 0x0000602401007387 */ /* 0x0001e80000100a00 */
[----:B------:R1:W-:Y:S01]  /*3e1b0*/  STL.64 [R1+0x68], R38 ;  /* 0x0000682601007387 */ /* 0x0003e20000100a00 */
[----:B0-----:R-:W-:Y:S02]  /*3e1c0*/  F2FP.F16.E5M2.UNPACK_B R36, R18 ;  /* 0x00000012ff24723e */ /* 0x001fe400020004ff */
[----:B------:R-:W-:Y:S01]  /*3e1d0*/  F2FP.F16.E5M2.UNPACK_B R37, R19 ;  /* 0x00000013ff25723e */ /* 0x000fe200020004ff */
[----:B------:R-:W2:Y:S04]  /*3e1e0*/  LDL.LU R18, [R1+0x1270] ;  /* 0x0012700001127983 */ /* 0x000ea80000300800 */
[----:B------:R-:W2:Y:S01]  /*3e1f0*/  LDL.LU R19, [R1+0x1278] ;  /* 0x0012780001137983 */ /* 0x000ea20000300800 */
[----:B-1----:R-:W-:-:S02]  /*3e200*/  F2FP.F16.E5M2.UNPACK_B R38, R48 ;  /* 0x00000030ff26723e */ /* 0x002fc400020004ff */
[----:B------:R-:W-:Y:S01]  /*3e210*/  F2FP.F16.E5M2.UNPACK_B R39, R49 ;  /* 0x00000031ff27723e */ /* 0x000fe200020004ff */
[----:B------:R-:W2:Y:S04]  /*3e220*/  LDL.LU R48, [R1+0x1284] ;  /* 0x0012840001307983 */ /* 0x000ea80000300800 */
[----:B------:R-:W2:Y:S02]  /*3e230*/  LDL.LU R49, [R1+0x127c] ;  /* 0x00127c0001317983 */ /* 0x000ea40000300800 */
[C---:B------:R-:W-:Y:S08]  /*3e240*/  HMMA.16816.F32 R52, R36.reuse, R16, R52 ;  /* 0x000000102434723c */ /* 0x040ff00000001834 */
[C---:B------:R-:W-:Y:S08]  /*3e250*/  HMMA.16816.F32 R56, R36.reuse, R14, R56 ;  /* 0x0000000e2438723c */ /* 0x040ff00000001838 */
[C---:B------:R-:W-:Y:S08]  /*3e260*/  HMMA.16816.F32 R32, R36.reuse, R12, R32 ;  /* 0x0000000c2420723c */ /* 0x040ff00000001820 */
[C---:B---3--:R-:W-:Y:S08]  /*3e270*/  HMMA.16816.F32 R28, R36.reuse, R10, R28 ;  /* 0x0000000a241c723c */ /* 0x048ff0000000181c */
[C---:B------:R-:W-:Y:S08]  /*3e280*/  HMMA.16816.F32 R24, R36.reuse, R8, R24 ;  /* 0x000000082418723c */ /* 0x040ff00000001818 */
[C---:B----4-:R-:W-:Y:S08]  /*3e290*/  HMMA.16816.F32 R20, R36.reuse, R6, R20 ;  /* 0x000000062414723c */ /* 0x050ff00000001814 */
[C---:B------:R-:W-:Y:S01]  /*3e2a0*/  HMMA.16816.F32 R40, R36.reuse, R4, R40 ;  /* 0x000000042428723c */ /* 0x040fe20000001828 */
[----:B------:R-:W-:Y:S04]  /*3e2b0*/  STL.64 [R1+0x1b0], R52 ;  /* 0x0001b03401007387 */ /* 0x000fe80000100a00 */
[----:B------:R0:W-:Y:S04]  /*3e2c0*/  STL.64 [R1+0x1b8], R54 ;  /* 0x0001b83601007387 */ /* 0x0001e80000100a00 */
[----:B0-----:R-:W3:Y:S04]  /*3e2d0*/  LDL.LU.64 R54, [R1+0x2e98] ;  /* 0x002e980001367983 */ /* 0x001ee80000300a00 */
[----:B------:R-:W4:Y:S04]  /*3e2e0*/  LDL.LU.64 R52, [R1+0x2e90] ;  /* 0x002e900001347983 */ /* 0x000f280000300a00 */
[----:B------:R-:W-:Y:S04]  /*3e2f0*/  STL.64 [R1+0x1a0], R56 ;  /* 0x0001a03801007387 */ /* 0x000fe80000100a00 */
[----:B------:R0:W-:Y:S04]  /*3e300*/  STL.64 [R1+0x1a8], R58 ;  /* 0x0001a83a01007387 */ /* 0x0001e80000100a00 */
[----:B0-----:R-:W3:Y:S04]  /*3e310*/  LDL.LU.64 R58, [R1+0x2e88] ;  /* 0x002e8800013a7983 */ /* 0x001ee80000300a00 */
[----:B------:R-:W3:Y:S04]  /*3e320*/  LDL.LU.64 R56, [R1+0x2e80] ;  /* 0x002e800001387983 */ /* 0x000ee80000300a00 */
        /* <DEDUP_REMOVED lines=19> */
[----:B------:R-:W3:Y:S01]  /*3e460*/  LDL.LU.64 R40, [R1+0x2e30] ;  /* 0x002e300001287983 */ /* 0x000ee20000300a00 */
[----:B--2---:R-:W-:Y:S01]  /*3e470*/  HMMA.16816.F32 R36, R36, R2, R44 ;  /* 0x000000022424723c */ /* 0x004fe2000000182c */
[----:B------:R-:W-:-:S02]  /*3e480*/  IMAD R18, R18, 0x100, R61 ;  /* 0x0000010012127824 */ /* 0x000fc400078e023d */
[----:B------:R-:W2:Y:S04]  /*3e490*/  LDL.LU R61, [R1+0x2e28] ;  /* 0x002e2800013d7983 */ /* 0x000ea80000300800 */
[----:B------:R-:W4:Y:S01]  /*3e4a0*/  LDL.LU.64 R46, [R1+0x2e20] ;  /* 0x002e2000012e7983 */ /* 0x000f220000300a00 */
[----:B------:R-:W-:Y:S02]  /*3e4b0*/  IMAD R19, R19, 0x100, R49 ;  /* 0x0000010013137824 */ /* 0x000fe400078e0231 */
[----:B------:R-:W-:Y:S02]  /*3e4c0*/  IMAD R48, R0, 0x100, R48 ;  /* 0x0000010000307824 */ /* 0x000fe400078e0230 */
[----:B------:R-:W-:Y:S01]  /*3e4d0*/  IMAD R49, R51, 0x100, R50 ;  /* 0x0000010033317824 */ /* 0x000fe200078e0232 */
[----:B------:R-:W4:Y:S06]  /*3e4e0*/  LDL.LU.64 R44, [R1+0x2e18] ;  /* 0x002e1800012c7983 */ /* 0x000f2c0000300a00 */
[----:B------:R0:W-:Y:S04]  /*3e4f0*/  STL.64 [R1+0x50], R36 ;  /* 0x0000502401007387 */ /* 0x0001e80000100a00 */
[----:B------:R1:W-:Y:S01]  /*3e500*/  STL.64 [R1+0x58], R38 ;  /* 0x0000582601007387 */ /* 0x0003e20000100a00 */
[----:B0-----:R-:W-:-:S02]  /*3e510*/  F2FP.F16.E5M2.UNPACK_B R37, R19 ;  /* 0x00000013ff25723e */ /* 0x001fc400020004ff */
[----:B-1----:R-:W-:Y:S01]  /*3e520*/  F2FP.F16.E5M2.UNPACK_B R38, R48 ;  /* 0x00000030ff26723e */ /* 0x002fe200020004ff */
[----:B------:R-:W4:Y:S01]  /*3e530*/  LDL.LU R19, [R1+0x129c] ;  /* 0x00129c0001137983 */ /* 0x000f220000300800 */
[----:B------:R-:W-:-:S03]  /*3e540*/  F2FP.F16.E5M2.UNPACK_B R39, R49 ;  /* 0x00000031ff27723e */ /* 0x000fc600020004ff */
[----:B------:R-:W4:Y:S04]  /*3e550*/  LDL.LU R48, [R1+0x10] ;  /* 0x0000100001307983 */ /* 0x000f280000300800 */
[----:B------:R-:W4:Y:S01]  /*3e560*/  LDL.LU R49, [R1+0x14] ;  /* 0x0000140001317983 */ /* 0x000f220000300800 */
[----:B------:R-:W-:Y:S01]  /*3e570*/  F2FP.F16.E5M2.UNPACK_B R36, R18 ;  /* 0x00000012ff24723e */ /* 0x000fe200020004ff */
[----:B------:R-:W-:-:S06]  /*3e580*/  IMAD.MOV.U32 R51, RZ, RZ, R60 ;  /* 0x000000ffff337224 */ /* 0x000fcc00078e003c */
[----:B---3--:R-:W-:Y:S01]  /*3e590*/  HMMA.16816.F32 R40, R36, R12, R40 ;  /* 0x0000000c2428723c */ /* 0x008fe20000001828 */
[----:B--2---:R-:W-:-:S07]  /*3e5a0*/  IMAD.MOV.U32 R50, RZ, RZ, R61 ;  /* 0x000000ffff327224 */ /* 0x004fce00078e003d */
[C---:B----4-:R-:W-:Y:S08]  /*3e5b0*/  HMMA.16816.F32 R44, R36.reuse, R14, R44 ;  /* 0x0000000e242c723c */ /* 0x050ff0000000182c */
[----:B------:R-:W-:Y:S01]  /*3e5c0*/  HMMA.16816.F32 R48, R36, R16, R48 ;  /* 0x000000102430723c */ /* 0x000fe20000001830 */
[----:B------:R-:W2:-:S15]  /*3e5d0*/  LDL.LU R17, [R1+0x12a0] ;  /* 0x0012a00001117983 */ /* 0x000e9e0000300800 */
[----:B------:R-:W-:-:S03]  /*3e5e0*/  NOP ;  /* 0x0000000000007918 */ /* 0x000fc60000000000 */
[----:B------:R-:W-:Y:S04]  /*3e5f0*/  STL.64 [R1+0x40], R48 ;  /* 0x0000403001007387 */ /* 0x000fe80000100a00 */
[----:B------:R0:W-:Y:S04]  /*3e600*/  STL.64 [R1+0x48], R50 ;  /* 0x0000483201007387 */ /* 0x0001e80000100a00 */
[----:B------:R-:W-:Y:S04]  /*3e610*/  STL.64 [R1+0x20], R44 ;  /* 0x0000202c01007387 */ /* 0x000fe80000100a00 */
[----:B------:R1:W-:Y:S04]  /*3e620*/  STL.64 [R1+0x28], R46 ;  /* 0x0000282e01007387 */ /* 0x0003e80000100a00 */
[----:B------:R3:W-:Y:S04]  /*3e630*/  STL.64 [R1+0x10], R40 ;  /* 0x0000102801007387 */ /* 0x0007e80000100a00 */
[----:B------:R-:W4:Y:S04]  /*3e640*/  LDL.LU R18, [R1+0x12a8] ;  /* 0x0012a80001127983 */ /* 0x000f280000300800 */
[----:B------:R-:W4:Y:S01]  /*3e650*/  LDL.LU R0, [R1+0x12a4] ;  /* 0x0012a40001007983 */ /* 0x000f220000300800 */
[C---:B0-----:R-:W-:Y:S08]  /*3e660*/  HMMA.16816.F32 R48, R36.reuse, R10, R20 ;  /* 0x0000000a2430723c */ /* 0x041ff00000001814 */
[----:B-1----:R-:W-:Y:S01]  /*3e670*/  HMMA.16816.F32 R44, R36, R8, R24 ;  /* 0x00000008242c723c */ /* 0x002fe20000001818 */
[----:B------:R-:W-:-:S02]  /*3e680*/  IMAD.MOV.U32 R61, RZ, RZ, R42 ;  /* 0x000000ffff3d7224 */ /* 0x000fc400078e002a */
[----:B------:R-:W-:-:S05]  /*3e690*/  IMAD.MOV.U32 R60, RZ, RZ, R43 ;  /* 0x000000ffff3c7224 */ /* 0x000fca00078e002b */
[C---:B---3--:R-:W-:Y:S08]  /*3e6a0*/  HMMA.16816.F32 R40, R36.reuse, R6, R28 ;  /* 0x000000062428723c */ /* 0x048ff0000000181c */
[----:B------:R-:W-:Y:S01]  /*3e6b0*/  HMMA.16816.F32 R32, R36, R4, R32 ;  /* 0x000000042420723c */ /* 0x000fe20000001820 */
[----:B------:R-:W-:Y:S04]  /*3e6c0*/  STL [R1+0x2b60], R60 ;  /* 0x002b603c01007387 */ /* 0x000fe80000100800 */
[----:B------:R0:W-:Y:S04]  /*3e6d0*/  STL [R1+0x2adc], R61 ;  /* 0x002adc3d01007387 */ /* 0x0001e80000100800 */
[----:B------:R-:W-:Y:S04]  /*3e6e0*/  STL.64 [R1+0x2a88], R50 ;  /* 0x002a883201007387 */ /* 0x000fe80000100a00 */
[----:B------:R1:W-:Y:S04]  /*3e6f0*/  STL.64 [R1+0x2a80], R48 ;  /* 0x002a803001007387 */ /* 0x0003e80000100a00 */
[----:B------:R-:W3:Y:S04]  /*3e700*/  LDL.LU R9, [R1+0x12b0] ;  /* 0x0012b00001097983 */ /* 0x000ee80000300800 */
[----:B------:R-:W3:Y:S04]  /*3e710*/  LDL.LU R24, [R1+0x12ac] ;  /* 0x0012ac0001187983 */ /* 0x000ee80000300800 */
[----:B------:R-:W3:Y:S04]  /*3e720*/  LDL.LU R25, [R1+0x12b8] ;  /* 0x0012b80001197983 */ /* 0x000ee80000300800 */
[----:B------:R-:W3:Y:S04]  /*3e730*/  LDL.LU R26, [R1+0x12b4] ;  /* 0x0012b400011a7983 */ /* 0x000ee80000300800 */
[----:B------:R-:W-:Y:S04]  /*3e740*/  STL.64 [R1+0x2a98], R46 ;  /* 0x002a982e01007387 */ /* 0x000fe80000100a00 */
[----:B------:R-:W-:Y:S04]  /*3e750*/  STL.64 [R1+0x2a90], R44 ;  /* 0x002a902c01007387 */ /* 0x000fe80000100a00 */
[----:B------:R-:W-:Y:S04]  /*3e760*/  STL.64 [R1+0x2aa8], R42 ;  /* 0x002aa82a01007387 */ /* 0x000fe80000100a00 */
[----:B------:R-:W-:Y:S04]  /*3e770*/  STL.64 [R1+0x2aa0], R40 ;  /* 0x002aa02801007387 */ /* 0x000fe80000100a00 */
[----:B------:R-:W-:Y:S04]  /*3e780*/  STL.64 [R1+0x2ab8], R34 ;  /* 0x002ab82201007387 */ /* 0x000fe80000100a00 */
[----:B------:R-:W-:Y:S04]  /*3e790*/  STL.64 [R1+0x2ab0], R32 ;  /* 0x002ab02001007387 */ /* 0x000fe80000100a00 */
[----:B------:R-:W3:Y:S04]  /*3e7a0*/  LDL R27, [R1+0x7e8] ;  /* 0x0007e800011b7983 */ /* 0x000ee80000100800 */
[----:B------:R-:W3:Y:S04]  /*3e7b0*/  LDL R10, [R1+0x7ec] ;  /* 0x0007ec00010a7983 */ /* 0x000ee80000100800 */
[----:B------:R-:W3:Y:S04]  /*3e7c0*/  LDL R11, [R1+0x7f8] ;  /* 0x0007f800010b7983 */ /* 0x000ee80000100800 */
[----:B------:R-:W3:Y:S04]  /*3e7d0*/  LDL.LU R20, [R1+0x120] ;  /* 0x0001200001147983 */ /* 0x000ee80000300800 */
[----:B------:R-:W3:Y:S04]  /*3e7e0*/  LDL.LU R21, [R1+0x124] ;  /* 0x0001240001157983 */ /* 0x000ee80000300800 */
[----:B------:R-:W3:Y:S04]  /*3e7f0*/  LDL.LU R22, [R1+0x128] ;  /* 0x0001280001167983 */ /* 0x000ee80000300800 */
[----:B------:R-:W3:Y:S04]  /*3e800*/  LDL.LU R23, [R1+0x12c] ;  /* 0x00012c0001177983 */ /* 0x000ee80000300800 */
[----:B0-----:R-:W3:Y:S04]  /*3e810*/  LDL R61, [R1+0x7fc] ;  /* 0x0007fc00013d7983 */ /* 0x001ee80000100800 */
[----:B------:R-:W3:Y:S04]  /*3e820*/  LDL R60, [R1+0x808] ;  /* 0x00080800013c7983 */ /* 0x000ee80000100800 */
[----:B------:R-:W3:Y:S04]  /*3e830*/  LDL R12, [R1+0x80c] ;  /* 0x00080c00010c7983 */ /* 0x000ee80000100800 */
[----:B------:R-:W3:Y:S01]  /*3e840*/  LDL R13, [R1+0x818] ;  /* 0x00081800010d7983 */ /* 0x000ee20000100800 */
[----:B-1----:R-:W-:-:S03]  /*3e850*/  IMAD.MOV.U32 R48, RZ, RZ, R56 ;  /* 0x000000ffff307224 */ /* 0x002fc600078e0038 */
[----:B------:R-:W3:Y:S01]  /*3e860*/  LDL.LU R56, [R1+0x2e14] ;  /* 0x002e140001387983 */ /* 0x000ee20000300800 */
[----:B------:R-:W-:Y:S02]  /*3e870*/  IMAD.MOV.U32 R49, RZ, RZ, R57 ;  /* 0x000000ffff317224 */ /* 0x000fe400078e0039 */
[----:B------:R-:W-:Y:S01]  /*3e880*/  IMAD.MOV.U32 R50, RZ, RZ, R58 ;  /* 0x000000ffff327224 */ /* 0x000fe200078e003a */
[----:B------:R-:W3:Y:S04]  /*3e890*/  LDL.LU R57, [R1+0x2e10] ;  /* 0x002e100001397983 */ /* 0x000ee80000300800 */
[----:B------:R-:W3:Y:S01]  /*3e8a0*/  LDL.LU R58, [R1+0x2e0c] ;  /* 0x002e0c00013a7983 */ /* 0x000ee20000300800 */
[----:B------:R-:W-:-:S03]  /*3e8b0*/  IMAD.MOV.U32 R51, RZ, RZ, R59 ;  /* 0x000000ffff337224 */ /* 0x000fc600078e003b */
[----:B------:R-:W3:Y:S04]  /*3e8c0*/  LDL.LU R59, [R1+0x2e08] ;  /* 0x002e0800013b7983 */ /* 0x000ee80000300800 */
[----:B------:R-:W3:Y:S04]  /*3e8d0*/  LDL R14, [R1+0x81c] ;  /* 0x00081c00010e7983 */ /* 0x000ee80000100800 */
[----:B------:R-:W3:Y:S01]  /*3e8e0*/  LDL R15, [R1+0x828] ;  /* 0x00082800010f7983 */ /* 0x000ee20000100800 */
[----:B------:R-:W-:-:S03]  /*3e8f0*/  IMAD.MOV.U32 R16, RZ, RZ, R52 ;  /* 0x000000ffff107224 */ /* 0x000fc600078e0034 */
[----:B------:R-:W3:Y:S01]  /*3e900*/  LDL.LU R52, [R1+0x2e04] ;  /* 0x002e040001347983 */ /* 0x000ee20000300800 */
[----:B--2---:R-:W-:Y:S02]  /*3e910*/  IMAD R28, R19, 0x100, R17 ;  /* 0x00000100131c7824 */ /* 0x004fe400078e0211 */
[----:B------:R-:W-:Y:S02]  /*3e920*/  IMAD.MOV.U32 R17, RZ, RZ, R53 ;  /* 0x000000ffff117224 */ /* 0x000fe400078e0035 */
[----:B------:R-:W-:Y:S01]  /*3e930*/  IMAD.MOV.U32 R19, RZ, RZ, R55 ;  /* 0x000000ffff137224 */ /* 0x000fe200078e0037 */
[----:B------:R-:W2:Y:S01]  /*3e940*/  LDL.LU R53, [R1+0x2e00] ;  /* 0x002e000001357983 */ /* 0x000ea20000300800 */
[----:B----4-:R-:W-:Y:S02]  /*3e950*/  IMAD R29, R0, 0x100, R18 ;  /* 0x00000100001d7824 */ /* 0x010fe400078e0212 */
[----:B------:R-:W-:Y:S02]  /*3e960*/  IMAD.MOV.U32 R18, RZ, RZ, R54 ;  /* 0x000000ffff127224 */ /* 0x000fe400078e0036 */
[----:B------:R-:W2:Y:S04]  /*3e970*/  LDL.LU R54, [R1+0x2dfc] ;  /* 0x002dfc0001367983 */ /* 0x000ea80000300800 */
[----:B------:R-:W2:Y:S01]  /*3e980*/  LDL.LU R55, [R1+0x2df8] ;  /* 0x002df80001377983 */ /* 0x000ea20000300800 */
[----:B------:R-:W-:-:S02]  /*3e990*/  F2FP.F16.E5M2.UNPACK_B R28, R28 ;  /* 0x0000001cff1c723e */ /* 0x000fc400020004ff */
[----:B------:R-:W-:Y:S01]  /*3e9a0*/  F2FP.F16.E5M2.UNPACK_B R29, R29 ;  /* 0x0000001dff1d723e */ /* 0x000fe200020004ff */
[----:B------:R-:W4:Y:S01]  /*3e9b0*/  LDL R0, [R1+0x82c] ;  /* 0x00082c0001007983 */ /* 0x000f220000100800 */
[----:B---3--:R-:W-:Y:S02]  /*3e9c0*/  IMAD R30, R24, 0x100, R9 ;  /* 0x00000100181e7824 */ /* 0x008fe400078e0209 */
[----:B------:R-:W-:-:S03]  /*3e9d0*/  IMAD R31, R26, 0x100, R25 ;  /* 0x000001001a1f7824 */ /* 0x000fc600078e0219 */
[----:B------:R-:W-:Y:S02]  /*3e9e0*/  F2FP.F16.E5M2.UNPACK_B R30, R30 ;  /* 0x0000001eff1e723e */ /* 0x000fe400020004ff */
[----:B------:R-:W-:Y:S02]  /*3e9f0*/  F2FP.F16.E5M2.UNPACK_B R31, R31 ;  /* 0x0000001fff1f723e */ /* 0x000fe400020004ff */
[----:B------:R-:W-:Y:S02]  /*3ea00*/  F2FP.F16.E5M2.UNPACK_B R4, R11 ;  /* 0x0000000bff04723e */ /* 0x000fe400020004ff */
[----:B------:R-:W-:Y:S01]  /*3ea10*/  F2FP.F16.E5M2.UNPACK_B R5, R61 ;  /* 0x0000003dff05723e */ /* 0x000fe200020004ff */
[----:B------:R-:W-:Y:S01]  /*3ea20*/  HMMA.16816.F32 R36, R36, R2, R56 ;  /* 0x000000022424723c */ /* 0x000fe20000001838 */
[----:B------:R-:W-:Y:S02]  /*3ea30*/  F2FP.F16.E5M2.UNPACK_B R2, R27 ;  /* 0x0000001bff02723e */ /* 0x000fe400020004ff */
[----:B------:R-:W-:-:S05]  /*3ea40*/  F2FP.F16.E5M2.UNPACK_B R3, R10 ;  /* 0x0000000aff03723e */ /* 0x000fca00020004ff */
[----:B------:R-:W-:Y:S01]  /*3ea50*/  HMMA.16816.F32 R20, R28, R4, R20 ;  /* 0x000000041c14723c */ /* 0x000fe20000001814 */
[----:B------:R-:W-:Y:S02]  /*3ea60*/  F2FP.F16.E5M2.UNPACK_B R6, R60 ;  /* 0x0000003cff06723e */ /* 0x000fe400020004ff */
[----:B------:R-:W-:Y:S02]  /*3ea70*/  F2FP.F16.E5M2.UNPACK_B R7, R12 ;  /* 0x0000000cff07723e */ /* 0x000fe400020004ff */
[----:B------:R-:W-:Y:S02]  /*3ea80*/  F2FP.F16.E5M2.UNPACK_B R8, R13 ;  /* 0x0000000dff08723e */ /* 0x000fe400020004ff */
[----:B------:R-:W-:-:S04]  /*3ea90*/  F2FP.F16.E5M2.UNPACK_B R9, R14 ;  /* 0x0000000eff09723e */ /* 0x000fc800020004ff */
[----:B------:R-:W-:Y:S04]  /*3eaa0*/  STL.64 [R1+0x2ad0], R38 ;  /* 0x002ad02601007387 */ /* 0x000fe80000100a00 */
[----:B------:R-:W-:Y:S01]  /*3eab0*/  STL.64 [R1+0x2ac8], R36 ;  /* 0x002ac82401007387 */ /* 0x000fe20000100a00 */
[C---:B--2---:R-:W-:Y:S08]  /*3eac0*/  HMMA.16816.F32 R24, R28.reuse, R2, R52 ;  /* 0x000000021c18723c */ /* 0x044ff00000001834 */
[C---:B------:R-:W-:Y:S11]  /*3ead0*/  HMMA.16816.F32 R52, R28.reuse, R6, R48 ;  /* 0x000000061c34723c */ /* 0x040ff60000001830 */
[----:B------:R-:W-:Y:S04]  /*3eae0*/  STL.64 [R1+0x2ae8], R26 ;  /* 0x002ae81a01007387 */ /* 0x000fe80000100a00 */
[----:B------:R-:W-:Y:S04]  /*3eaf0*/  STL.64 [R1+0x2ae0], R24 ;  /* 0x002ae01801007387 */ /* 0x000fe80000100a00 */
[----:B------:R-:W-:Y:S04]  /*3eb00*/  STL.64 [R1+0x2af8], R22 ;  /* 0x002af81601007387 */ /* 0x000fe80000100a00 */
[----:B------:R-:W-:Y:S04]  /*3eb10*/  STL.64 [R1+0x2af0], R20 ;  /* 0x002af01401007387 */ /* 0x000fe80000100a00 */
[----:B------:R-:W-:Y:S04]  /*3eb20*/  STL.64 [R1+0x2de0], R6 ;  /* 0x002de00601007387 */ /* 0x000fe80000100a00 */
[----:B------:R0:W-:Y:S02]  /*3eb30*/  STL.64 [R1+0x2dd8], R4 ;  /* 0x002dd80401007387 */ /* 0x0001e40000100a00 */
[----:B0-----:R-:W-:Y:S02]  /*3eb40*/  HMMA.16816.F32 R4, R28, R8, R16 ;  /* 0x000000081c04723c */ /* 0x001fe40000001810 */
[----:B------:R-:W-:Y:S04]  /*3eb50*/  STL.64 [R1+0x2b08], R54 ;  /* 0x002b083601007387 */ /* 0x000fe80000100a00 */
[----:B------:R0:W-:Y:S04]  /*3eb60*/  STL.64 [R1+0x2b00], R52 ;  /* 0x002b003401007387 */ /* 0x0001e80000100a00 */
[----:B------:R-:W2:Y:S09]  /*3eb70*/  LDL.LU R44, [R1+0x720] ;  /* 0x00072000012c7983 */ /* 0x000eb20000300800 */
[----:B------:R1:W-:Y:S04]  /*3eb80*/  STL.64 [R1], R4 ;  /* 0x0000000401007387 */ /* 0x0003e80000100a00 */
[----:B------:R3:W-:Y:S04]  /*3eb90*/  STL.64 [R1+0x8], R6 ;  /* 0x0000080601007387 */ /* 0x0007e80000100a00 */
[----:B------:R-:W2:Y:S04]  /*3eba0*/  LDL.LU R45, [R1+0x724] ;  /* 0x00072400012d7983 */ /* 0x000ea80000300800 */
[----:B------:R-:W2:Y:S04]  /*3ebb0*/  LDL.LU R46, [R1+0x728] ;  /* 0x00072800012e7983 */ /* 0x000ea80000300800 */
[----:B------:R-:W2:Y:S01]  /*3ebc0*/  LDL.LU R47, [R1+0x72c] ;  /* 0x00072c00012f7983 */ /* 0x000ea20000300800 */
[----:B------:R-:W-:-:S03]  /*3ebd0*/  F2FP.F16.E5M2.UNPACK_B R10, R15 ;  /* 0x0000000fff0a723e */ /* 0x000fc600020004ff */
[----:B--2---:R-:W-:Y:S04]  /*3ebe0*/  STL.64 [R1+0x2df0], R46 ;  /* 0x002df02e01007387 */ /* 0x004fe80000100a00 */
[----:B------:R2:W-:Y:S04]  /*3ebf0*/  STL.64 [R1+0x2de8], R44 ;  /* 0x002de82c01007387 */ /* 0x0005e80000100a00 */
        /* <DEDUP_REMOVED lines=10> */
[----:B---3--:R-:W3:Y:S04]  /*3eca0*/  LDL.LU R6, [R1+0x798] ;  /* 0x0007980001067983 */ /* 0x008ee80000300800 */
[----:B------:R-:W3:Y:S04]  /*3ecb0*/  LDL.LU R7, [R1+0x79c] ;  /* 0x00079c0001077983 */ /* 0x000ee80000300800 */
[----:B--2---:R-:W2:Y:S04]  /*3ecc0*/  LDL.LU R44, [R1+0x780] ;  /* 0x00078000012c7983 */ /* 0x004ea80000300800 */
[----:B------:R-:W2:Y:S04]  /*3ecd0*/  LDL.LU R45, [R1+0x784] ;  /* 0x00078400012d7983 */ /* 0x000ea80000300800 */
[----:B------:R-:W2:Y:S04]  /*3ece0*/  LDL.LU R46, [R1+0x788] ;  /* 0x00078800012e7983 */ /* 0x000ea80000300800 */
[----:B------:R-:W2:Y:S04]  /*3ecf0*/  LDL.LU R47, [R1+0x78c] ;  /* 0x00078c00012f7983 */ /* 0x000ea80000300800 */
[----:B------:R-:W2:Y:S04]  /*3ed00*/  LDL R12, [R1+0x838] ;  /* 0x00083800010c7983 */ /* 0x000ea80000100800 */
[----:B------:R-:W3:Y:S04]  /*3ed10*/  LDL R13, [R1+0x83c] ;  /* 0x00083c00010d7983 */ /* 0x000ee80000100800 */
[----:B------:R-:W3:Y:S04]  /*3ed20*/  LDL R14, [R1+0x848] ;  /* 0x00084800010e7983 */ /* 0x000ee80000100800 */
[----:B------:R-:W3:Y:S04]  /*3ed30*/  LDL R15, [R1+0x84c] ;  /* 0x00084c00010f7983 */ /* 0x000ee80000100800 */
[----:B------:R-:W3:Y:S04]  /*3ed40*/  LDL R16, [R1+0x858] ;  /* 0x0008580001107983 */ /* 0x000ee80000100800 */
[----:B------:R-:W3:Y:S04]  /*3ed50*/  LDL R17, [R1+0x85c] ;  /* 0x00085c0001117983 */ /* 0x000ee80000100800 */
[----:B------:R-:W3:Y:S04]  /*3ed60*/  LDL.LU R57, [R1+0x12c0] ;  /* 0x0012c00001397983 */ /* 0x000ee80000300800 */
[----:B------:R-:W3:Y:S04]  /*3ed70*/  LDL.LU R18, [R1+0x12bc] ;  /* 0x0012bc0001127983 */ /* 0x000ee80000300800 */
[----:B------:R-:W3:Y:S04]  /*3ed80*/  LDL.LU R58, [R1+0x12c8] ;  /* 0x0012c800013a7983 */ /* 0x000ee80000300800 */
[----:B------:R-:W3:Y:S01]  /*3ed90*/  LDL.LU R19, [R1+0x12c4] ;  /* 0x0012c40001137983 */ /* 0x000ee20000300800 */
[----:B----4-:R-:W-:-:S03]  /*3eda0*/  F2FP.F16.E5M2.UNPACK_B R11, R0 ;  /* 0x00000000ff0b723e */ /* 0x010fc600020004ff */
        /* <DEDUP_REMOVED lines=24> */
[----:B--2---:R-:W-:-:S02]  /*3ef30*/  F2FP.F16.E5M2.UNPACK_B R12, R12 ;  /* 0x0000000cff0c723e */ /* 0x004fc400020004ff */
[----:B---3--:R-:W-:Y:S01]  /*3ef40*/  F2FP.F16.E5M2.UNPACK_B R13, R13 ;  /* 0x0000000dff0d723e */ /* 0x008fe200020004ff */
[C---:B------:R-:W-:Y:S08]  /*3ef50*/  HMMA.16816.F32 R44, R28.reuse, R10, R44 ;  /* 0x0000000a1c2c723c */ /* 0x040ff0000000182c */
[----:B------:R-:W-:Y:S11]  /*3ef60*/  HMMA.16816.F32 R4, R28, R12, R4 ;  /* 0x0000000c1c04723c */ /* 0x000ff60000001804 */
[----:B------:R-:W-:Y:S04]  /*3ef70*/  STL.64 [R1+0x30], R44 ;  /* 0x0000302c01007387 */ /* 0x000fe80000100a00 */
[----:B------:R0:W-:Y:S04]  /*3ef80*/  STL.64 [R1+0x38], R46 ;  /* 0x0000382e01007387 */ /* 0x0001e80000100a00 */
[----:B0-----:R-:W2:Y:S04]  /*3ef90*/  LDL.LU.64 R46, [R1+0x2df0] ;  /* 0x002df000012e7983 */ /* 0x001ea80000300a00 */
[----:B------:R-:W2:Y:S04]  /*3efa0*/  LDL.LU.64 R44, [R1+0x2de8] ;  /* 0x002de800012c7983 */ /* 0x000ea80000300a00 */
[----:B------:R-:W-:Y:S04]  /*3efb0*/  STL.64 [R1+0x140], R4 ;  /* 0x0001400401007387 */ /* 0x000fe80000100a00 */
[----:B------:R0:W-:Y:S04]  /*3efc0*/  STL.64 [R1+0x148], R6 ;  /* 0x0001480601007387 */ /* 0x0001e80000100a00 */
[----:B0-----:R-:W3:Y:S04]  /*3efd0*/  LDL.LU.64 R6, [R1+0x2de0] ;  /* 0x002de00001067983 */ /* 0x001ee80000300a00 */
[----:B------:R-:W2:Y:S01]  /*3efe0*/  LDL.LU.64 R4, [R1+0x2dd8] ;  /* 0x002dd80001047983 */ /* 0x000ea20000300a00 */
[----:B------:R-:W-:-:S02]  /*3eff0*/  F2FP.F16.E5M2.UNPACK_B R14, R14 ;  /* 0x0000000eff0e723e */ /* 0x000fc400020004ff */
[----:B------:R-:W-:-:S07]  /*3f000*/  F2FP.F16.E5M2.UNPACK_B R15, R15 ;  /* 0x0000000fff0f723e */ /* 0x000fce00020004ff */
[C---:B------:R-:W-:Y:S01]  /*3f010*/  HMMA.16816.F32 R52, R28.reuse, R14, R52 ;  /* 0x0000000e1c34723c */ /* 0x040fe20000001834 */
[----:B------:R-:W-:Y:S02]  /*3f020*/  F2FP.F16.E5M2.UNPACK_B R16, R16 ;  /* 0x00000010ff10723e */ /* 0x000fe400020004ff */
[----:B------:R-:W-:Y:S01]  /*3f030*/  F2FP.F16.E5M2.UNPACK_B R17, R17 ;  /* 0x00000011ff11723e */ /* 0x000fe200020004ff */
[----:B------:R-:W-:Y:S02]  /*3f040*/  IMAD R18, R18, 0x100, R57 ;  /* 0x0000010012127824 */ /* 0x000fe400078e0239 */
[----:B------:R-:W-:Y:S02]  /*3f050*/  IMAD R19, R19, 0x100, R58 ;  /* 0x0000010013137824 */ /* 0x000fe400078e023a */
[----:B----4-:R-:W-:Y:S02]  /*3f060*/  IMAD R56, R61, 0x100, R59 ;  /* 0x000001003d387824 */ /* 0x010fe400078e023b */
[----:B------:R-:W-:Y:S01]  /*3f070*/  IMAD R57, R0, 0x100, R60 ;  /* 0x0000010000397824 */ /* 0x000fe200078e023c */
[----:B------:R-:W-:Y:S01]  /*3f080*/  HMMA.16816.F32 R20, R28, R16, R20 ;  /* 0x000000101c14723c */ /* 0x000fe20000001814 */
[----:B------:R-:W-:-:S02]  /*3f090*/  F2FP.F16.E5M2.UNPACK_B R28, R18 ;  /* 0x00000012ff1c723e */ /* 0x000fc400020004ff */
[----:B------:R-:W-:Y:S02]  /*3f0a0*/  F2FP.F16.E5M2.UNPACK_B R29, R19 ;  /* 0x00000013ff1d723e */ /* 0x000fe400020004ff */
[----:B------:R-:W-:Y:S02]  /*3f0b0*/  F2FP.F16.E5M2.UNPACK_B R30, R56 ;  /* 0x00000038ff1e723e */ /* 0x000fe400020004ff */
[----:B------:R-:W-:Y:S01]  /*3f0c0*/  F2FP.F16.E5M2.UNPACK_B R31, R57 ;  /* 0x00000039ff1f723e */ /* 0x000fe200020004ff */
[----:B------:R-:W-:Y:S04]  /*3f0d0*/  STL.64 [R1+0x770], R52 ;  /* 0x0007703401007387 */ /* 0x000fe80000100a00 */
[----:B------:R-:W-:Y:S04]  /*3f0e0*/  STL.64 [R1+0x778], R54 ;  /* 0x0007783601007387 */ /* 0x000fe80000100a00 */
[----:B------:R-:W-:Y:S04]  /*3f0f0*/  STL [R1+0x2dbc], R16 ;  /* 0x002dbc1001007387 */ /* 0x000fe80000100800 */
[----:B------:R0:W-:Y:S02]  /*3f100*/  STL [R1+0x2db8], R17 ;  /* 0x002db81101007387 */ /* 0x0001e40000100800 */
[C---:B0-----:R-:W-:Y:S02]  /*3f110*/  HMMA.16816.F32 R16, R28.reuse, R2, R24 ;  /* 0x000000021c10723c */ /* 0x041fe40000001818 */
[----:B------:R-:W-:Y:S04]  /*3f120*/  STL.64 [R1+0x130], R20 ;  /* 0x0001301401007387 */ /* 0x000fe80000100a00 */
[----:B------:R2:W-:Y:S04]  /*3f130*/  STL.64 [R1+0x138], R22 ;  /* 0x0001381601007387 */ /* 0x0005e80000100a00 */
[----:B------:R-:W-:Y:S09]  /*3f140*/  STL [R1+0x2dc0], R3 ;  /* 0x002dc00301007387 */ /* 0x000ff20000100800 */
[----:B------:R-:W-:Y:S04]  /*3f150*/  STL.64 [R1+0x760], R16 ;  /* 0x0007601001007387 */ /* 0x000fe80000100a00 */
[----:B------:R3:W-:Y:S01]  /*3f160*/  STL.64 [R1+0x768], R18 ;  /* 0x0007681201007387 */ /* 0x0007e20000100a00 */
[C---:B--2---:R-:W-:Y:S08]  /*3f170*/  HMMA.16816.F32 R20, R28.reuse, R4, R36 ;  /* 0x000000041c14723c */ /* 0x044ff00000001824 */
[C---:B---3--:R-:W-:Y:S01]  /*3f180*/  HMMA.16816.F32 R16, R28.reuse, R6, R32 ;  /* 0x000000061c10723c */ /* 0x048fe20000001820 */
[----:B------:R-:W-:Y:S10]  /*3f190*/  STL.64 [R1+0x2da0], R6 ;  /* 0x002da00601007387 */ /* 0x000ff40000100a00 */
        /* <DEDUP_REMOVED lines=93> */
[----:B--2---:R-:W-:Y:S01]  /*3f770*/  HMMA.16816.F32 R20, R28, R14, R20 ;  /* 0x0000000e1c14723c */ /* 0x004fe20000001814 */
[----:B---3--:R-:W-:-:S02]  /*3f780*/  IMAD R18, R18, 0x100, R3 ;  /* 0x0000010012127824 */ /* 0x008fc400078e0203 */
[----:B----4-:R-:W-:Y:S02]  /*3f790*/  IMAD R19, R19, 0x100, R16 ;  /* 0x0000010013137824 */ /* 0x010fe400078e0210 */
[----:B------:R-:W-:-:S14]  /*3f7a0*/  IMAD R56, R56, 0x100, R17 ;  /* 0x0000010038387824 */ /* 0x000fdc00078e0211 */
[----:B------:R-:W-:Y:S04]  /*3f7b0*/  STL.64 [R1+0x700], R20 ;  /* 0x0007001401007387 */ /* 0x000fe80000100a00 */
[----:B------:R0:W-:Y:S04]  /*3f7c0*/  STL.64 [R1+0x708], R22 ;  /* 0x0007081601007387 */ /* 0x0001e80000100a00 */
[----:B0-----:R-:W2:Y:S04]  /*3f7d0*/  LDL.LU.64 R22, [R1+0x2dd0] ;  /* 0x002dd00001167983 */ /* 0x001ea80000300a00 */
[----:B------:R-:W2:Y:S04]  /*3f7e0*/  LDL.LU.64 R20, [R1+0x2dc8] ;  /* 0x002dc80001147983 */ /* 0x000ea80000300a00 */
[----:B------:R-:W3:Y:S04]  /*3f7f0*/  LDL.LU R3, [R1+0x2dc0] ;  /* 0x002dc00001037983 */ /* 0x000ee80000300800 */
[----:B------:R-:W4:Y:S04]  /*3f800*/  LDL.LU R16, [R1+0x2dbc] ;  /* 0x002dbc0001107983 */ /* 0x000f280000300800 */
[----:B------:R-:W4:Y:S01]  /*3f810*/  LDL.LU R17, [R1+0x2db8] ;  /* 0x002db80001117983 */ /* 0x000f220000300800 */
[----:B------:R-:W-:Y:S01]  /*3f820*/  IMAD R57, R36, 0x100, R57 ;  /* 0x0000010024397824 */ /* 0x000fe200078e0239 */
[----:B----4-:R-:W-:Y:S02]  /*3f830*/  HMMA.16816.F32 R28, R28, R16, R24 ;  /* 0x000000101c1c723c */ /* 0x010fe40000001818 */
[----:B------:R-:W4:Y:S04]  /*3f840*/  LDL.LU.64 R26, [R1+0x2db0] ;  /* 0x002db000011a7983 */ /* 0x000f280000300a00 */
[----:B------:R-:W4:-:S13]  /*3f850*/  LDL.LU.64 R24, [R1+0x2da8] ;  /* 0x002da80001187983 */ /* 0x000f1a0000300a00 */
        /* <DEDUP_REMOVED lines=9> */
[----:B------:R0:W-:Y:S04]  /*3f8f0*/  STL.64 [R1+0x6f8], R6 ;  /* 0x0006f80601007387 */ /* 0x0001e80000100a00 */
[----:B0-----:R-:W3:Y:S04]  /*3f900*/  LDL.LU.64 R6, [R1+0x2da0] ;  /* 0x002da00001067983 */ /* 0x001ee80000300a00 */
[----:B------:R-:W2:Y:S02]  /*3f910*/  LDL.LU.64 R4, [R1+0x2d98] ;  /* 0x002d980001047983 */ /* 0x000ea40000300a00 */
        /* <DEDUP_REMOVED lines=9> */
[----:B------:R-:W2:Y:S02]  /*3f9b0*/  LDL.LU.64 R8, [R1+0x2d78] ;  /* 0x002d780001087983 */ /* 0x000ea40000300a00 */
[----:B--2---:R-:W-:-:S15]  /*3f9c0*/  HMMA.16816.F32 R44, R28, R8, R44 ;  /* 0x000000081c2c723c */ /* 0x004fde000000182c */
[----:B------:R-:W-:-:S04]  /*3f9d0*/  NOP ;  /* 0x0000000000007918 */ /* 0x000fc80000000000 */
[----:B------:R-:W-:Y:S04]  /*3f9e0*/  STL.64 [R1+0x6c0], R44 ;  /* 0x0006c02c01007387 */ /* 0x000fe80000100a00 */
[----:B------:R0:W-:Y:S04]  /*3f9f0*/  STL.64 [R1+0x6c8], R46 ;  /* 0x0006c82e01007387 */ /* 0x0001e80000100a00 */
[----:B0-----:R-:W2:Y:S04]  /*3fa00*/  LDL.LU.64 R46, [R1+0x2d70] ;  /* 0x002d7000012e7983 */ /* 0x001ea80000300a00 */
[----:B------:R-:W2:Y:S01]  /*3fa10*/  LDL.LU.64 R44, [R1+0x2d68] ;  /* 0x002d6800012c7983 */ /* 0x000ea20000300a00 */
[----:B---3--:R-:W-:-:S15]  /*3fa20*/  HMMA.16816.F32 R52, R28, R10, R52 ;  /* 0x0000000a1c34723c */ /* 0x008fde0000001834 */
[----:B------:R-:W-:-:S04]  /*3fa30*/  NOP ;  /* 0x0000000000007918 */ /* 0x000fc80000000000 */
[----:B------:R-:W-:Y:S04]  /*3fa40*/  STL.64 [R1+0x6b0], R52 ;  /* 0x0006b03401007387 */ /* 0x000fe80000100a00 */
[----:B------:R0:W-:Y:S02]  /*3fa50*/  STL.64 [R1+0x6b8], R54 ;  /* 0x0006b83601007387 */ /* 0x0001e40000100a00 */
[C---:B0-----:R-:W-:Y:S02]  /*3fa60*/  HMMA.16816.F32 R52, R28.reuse, R12, R20 ;  /* 0x0000000c1c34723c */ /* 0x041fe40000001814 */
[----:B------:R-:W-:Y:S06]  /*3fa70*/  STL.64 [R1+0x2d50], R14 ;  /* 0x002d500e01007387 */ /* 0x000fec0000100a00 */
[----:B----4-:R-:W-:Y:S01]  /*3fa80*/  HMMA.16816.F32 R20, R28, R14, R24 ;  /* 0x0000000e1c14723c */ /* 0x010fe20000001818 */
[----:B------:R-:W-:-:S02]  /*3fa90*/  IMAD R18, R38, 0x100, R37 ;  /* 0x0000010026127824 */ /* 0x000fc400078e0225 */
[----:B------:R-:W-:Y:S02]  /*3faa0*/  IMAD R19, R58, 0x100, R39 ;  /* 0x000001003a137824 */ /* 0x000fe400078e0227 */
[----:B------:R-:W-:Y:S02]  /*3fab0*/  IMAD R56, R61, 0x100, R59 ;  /* 0x000001003d387824 */ /* 0x000fe400078e023b */
[----:B------:R-:W-:-:S04]  /*3fac0*/  IMAD R57, R0, 0x100, R60 ;  /* 0x0000010000397824 */ /* 0x000fc800078e023c */
[----:B------:R-:W-:Y:S04]  /*3fad0*/  STL.64 [R1+0x6a0], R52 ;  /* 0x0006a03401007387 */ /* 0x000fe80000100a00 */
[----:B------:R-:W-:Y:S04]  /*3fae0*/  STL.64 [R1+0x6a8], R54 ;  /* 0x0006a83601007387 */ /* 0x000fe80000100a00 */
[----:B------:R0:W-:Y:S02]  /*3faf0*/  STL.64 [R1+0x2d48], R12 ;  /* 0x002d480c01007387 */ /* 0x0001e40000100a00 */
[----:B0-----:R-:W-:Y:S01]  /*3fb00*/  HMMA.16816.F32 R12, R28, R16, R32 ;  /* 0x000000101c0c723c */ /* 0x001fe20000001820 */
[----:B------:R-:W-:-:S02]  /*3fb10*/  F2FP.F16.E5M2.UNPACK_B R28, R18 ;  /* 0x00000012ff1c723e */ /* 0x000fc400020004ff */
[----:B------:R-:W-:Y:S02]  /*3fb20*/  F2FP.F16.E5M2.UNPACK_B R29, R19 ;  /* 0x00000013ff1d723e */ /* 0x000fe400020004ff */
[----:B------:R-:W-:Y:S02]  /*3fb30*/  F2FP.F16.E5M2.UNPACK_B R30, R56 ;  /* 0x00000038ff1e723e */ /* 0x000fe400020004ff */
[----:B------:R-:W-:Y:S01]  /*3fb40*/  F2FP.F16.E5M2.UNPACK_B R31, R57 ;  /* 0x00000039ff1f723e */ /* 0x000fe200020004ff */
[----:B------:R-:W-:Y:S04]  /*3fb50*/  STL.64 [R1+0x690], R20 ;  /* 0x0006901401007387 */ /* 0x000fe80000100a00 */
[----:B------:R-:W-:Y:S02]  /*3fb60*/  STL.64 [R1+0x698], R22 ;  /* 0x0006981601007387 */ /* 0x000fe40000100a00 */
[C---:B------:R-:W-:Y:S05]  /*3fb70*/  HMMA.16816.F32 R24, R28.reuse, R2, R40 ;  /* 0x000000021c18723c */ /* 0x040fea0000001828 */
[----:B------:R-:W-:Y:S04]  /*3fb80*/  STL.64 [R1+0x110], R12 ;  /* 0x0001100c01007387 */ /* 0x000fe80000100a00 */
[----:B------:R0:W-:Y:S02]  /*3fb90*/  STL.64 [R1+0x118], R14 ;  /* 0x0001180e01007387 */ /* 0x0001e40000100a00 */
[C---:B0-----:R-:W-:Y:S08]  /*3fba0*/  HMMA.16816.F32 R12, R28.reuse, R6, R48 ;  /* 0x000000061c0c723c */ /* 0x041ff00000001830 */
[----:B------:R0:W-:Y:S04]  /*3fbb0*/  STL.64 [R1+0x680], R24 ;  /* 0x0006801801007387 */ /* 0x0001e80000100a00 */
[----:B------:R1:W-:Y:S04]  /*3fbc0*/  STL.64 [R1+0x688], R26 ;  /* 0x0006881a01007387 */ /* 0x0003e80000100a00 */
[----:B------:R-:W-:Y:S01]  /*3fbd0*/  STL.64 [R1+0x2d10], R6 ;  /* 0x002d100601007387 */ /* 0x000fe20000100a00 */
[----:B--2---:R-:W-:-:S15]  /*3fbe0*/  HMMA.16816.F32 R20, R28, R4, R44 ;  /* 0x000000041c14723c */ /* 0x004fde000000182c */
[----:B------:R-:W-:-:S04]  /*3fbf0*/  NOP ;  /* 0x0000000000007918 */ /* 0x000fc80000000000 */
        /* <DEDUP_REMOVED lines=11> */
[----:B------:R-:W3:Y:S04]  /*3fcb0*/  LDL.LU R36, [R1+0x5c0] ;  /* 0x0005c00001247983 */ /* 0x000ee80000300800 */
[----:B------:R-:W3:Y:S04]  /*3fcc0*/  LDL.LU R37, [R1+0x5c4] ;  /* 0x0005c40001257983 */ /* 0x000ee80000300800 */
[----:B------:R-:W4:Y:S04]  /*3fcd0*/  LDL.LU R38, [R1+0x5c8] ;  /* 0x0005c80001267983 */ /* 0x000f280000300800 */
[----:B------:R-:W4:Y:S04]  /*3fce0*/  LDL.LU R39, [R1+0x5cc] ;  /* 0x0005cc0001277983 */ /* 0x000f280000300800 */
[----:B----4-:R-:W-:Y:S04]  /*3fcf0*/  STL.64 [R1+0x2d30], R38 ;  /* 0x002d302601007387 */ /* 0x010fe80000100a00 */
[----:B---3--:R3:W-:Y:S04]  /*3fd00*/  STL.64 [R1+0x2d28], R36 ;  /* 0x002d282401007387 */ /* 0x0087e80000100a00 */
[----:B0-----:R-:W4:Y:S04]  /*3fd10*/  LDL.LU R24, [R1+0x5d0] ;  /* 0x0005d00001187983 */ /* 0x001f280000300800 */
[----:B------:R-:W4:Y:S04]  /*3fd20*/  LDL.LU R25, [R1+0x5d4] ;  /* 0x0005d40001197983 */ /* 0x000f280000300800 */
[----:B-1----:R-:W2:Y:S04]  /*3fd30*/  LDL.LU R26, [R1+0x5d8] ;  /* 0x0005d800011a7983 */ /* 0x002ea80000300800 */
[----:B------:R-:W2:Y:S04]  /*3fd40*/  LDL.LU R27, [R1+0x5dc] ;  /* 0x0005dc00011b7983 */ /* 0x000ea80000300800 */
[----:B--2---:R-:W-:Y:S04]  /*3fd50*/  STL.64 [R1+0x2d40], R26 ;  /* 0x002d401a01007387 */ /* 0x004fe80000100a00 */
[----:B----4-:R0:W-:Y:S04]  /*3fd60*/  STL.64 [R1+0x2d38], R24 ;  /* 0x002d381801007387 */ /* 0x0101e80000100a00 */
[----:B------:R-:W2:Y:S04]  /*3fd70*/  LDL.LU R32, [R1+0x100] ;  /* 0x0001000001207983 */ /* 0x000ea80000300800 */
[----:B------:R-:W2:Y:S04]  /*3fd80*/  LDL.LU R33, [R1+0x104] ;  /* 0x0001040001217983 */ /* 0x000ea80000300800 */
[----:B------:R-:W4:Y:S04]  /*3fd90*/  LDL.LU R34, [R1+0x108] ;  /* 0x0001080001227983 */ /* 0x000f280000300800 */
[----:B------:R-:W4:Y:S04]  /*3fda0*/  LDL.LU R35, [R1+0x10c] ;  /* 0x00010c0001237983 */ /* 0x000f280000300800 */
[----:B----4-:R-:W-:Y:S04]  /*3fdb0*/  STL.64 [R1+0x2d60], R34 ;  /* 0x002d602201007387 */ /* 0x010fe80000100a00 */
[----:B--2---:R1:W-:Y:S04]  /*3fdc0*/  STL.64 [R1+0x2d58], R32 ;  /* 0x002d582001007387 */ /* 0x0043e80000100a00 */
[----:B---3--:R-:W2:Y:S04]  /*3fdd0*/  LDL.LU R36, [R1+0x620] ;  /* 0x0006200001247983 */ /* 0x008ea80000300800 */
        /* <DEDUP_REMOVED lines=62> */
[C---:B--2---:R-:W-:Y:S08]  /*401c0*/  HMMA.16816.F32 R24, R28.reuse, R12, R24 ;  /* 0x0000000c1c18723c */ /* 0x044ff00000001818 */
[C---:B----4-:R-:W-:Y:S08]  /*401d0*/  HMMA.16816.F32 R36, R28.reuse, R14, R36 ;  /* 0x0000000e1c24723c */ /* 0x050ff00000001824 */
        /* <DEDUP_REMOVED lines=26> */
[----:B------:R-:W2:Y:S01]  /*40380*/  LDL.LU.64 R4, [R1+0x2d08] ;  /* 0x002d080001047983 */ /* 0x000ea20000300a00 */
[C---:B------:R-:W-:Y:S08]  /*40390*/  HMMA.16816.F32 R20, R28.reuse, R8, R20 ;  /* 0x000000081c14723c */ /* 0x040ff00000001814 */
[C---:B--2---:R-:W-:Y:S08]  /*403a0*/  HMMA.16816.F32 R56, R28.reuse, R4, R56 ;  /* 0x000000041c38723c */ /* 0x044ff00000001838 */
[C---:B------:R-:W-:Y:S01]  /*403b0*/  HMMA.16816.F32 R52, R28.reuse, R6, R52 ;  /* 0x000000061c34723c */ /* 0x040fe20000001834 */
[----:B------:R-:W-:Y:S10]  /*403c0*/  STL.64 [R1+0x2d00], R6 ;  /* 0x002d000601007387 */ /* 0x000ff40000100a00 */
        /* <DEDUP_REMOVED lines=9> */
[----:B------:R3:W-:Y:S02]  /*40460*/  STL.64 [R1+0x2cd8], R8 ;  /* 0x002cd80801007387 */ /* 0x0007e40000100a00 */
[C---:B---3--:R-:W-:Y:S02]  /*40470*/  HMMA.16816.F32 R8, R28.reuse, R12, R36 ;  /* 0x0000000c1c08723c */ /* 0x048fe40000001824 */
[----:B------:R-:W-:Y:S04]  /*40480*/  STL.64 [R1+0x5d0], R4 ;  /* 0x0005d00401007387 */ /* 0x000fe80000100a00 */
[----:B------:R4:W-:Y:S02]  /*40490*/  STL.64 [R1+0x5d8], R6 ;  /* 0x0005d80601007387 */ /* 0x0009e40000100a00 */
[C---:B----4-:R-:W-:Y:S02]  /*404a0*/  HMMA.16816.F32 R4, R28.reuse, R14, R32 ;  /* 0x0000000e1c04723c */ /* 0x050fe40000001820 */
[----:B------:R-:W-:Y:S09]  /*404b0*/  STL.64 [R1+0x2cc0], R14 ;  /* 0x002cc00e01007387 */ /* 0x000ff20000100a00 */
[----:B------:R-:W-:Y:S04]  /*404c0*/  STL.64 [R1+0x5c0], R8 ;  /* 0x0005c00801007387 */ /* 0x000fe80000100a00 */
[----:B------:R-:W-:Y:S04]  /*404d0*/  STL.64 [R1+0x5c8], R10 ;  /* 0x0005c80a01007387 */ /* 0x000fe80000100a00 */
[----:B------:R-:W-:Y:S04]  /*404e0*/  STL.64 [R1+0x2cb8], R12 ;  /* 0x002cb80c01007387 */ /* 0x000fe80000100a00 */
[----:B------:R-:W-:Y:S04]  /*404f0*/  STL.64 [R1+0x5b0], R4 ;  /* 0x0005b00401007387 */ /* 0x000fe80000100a00 */
[----:B------:R0:W-:Y:S02]  /*40500*/  STL.64 [R1+0x5b8], R6 ;  /* 0x0005b80601007387 */ /* 0x0001e40000100a00 */
[----:B0-----:R-:W-:Y:S02]  /*40510*/  HMMA.16816.F32 R4, R28, R16, R48 ;  /* 0x000000101c04723c */ /* 0x001fe40000001830 */
[----:B------:R-:W-:Y:S04]  /*40520*/  STL [R1+0x2c90], R17 ;  /* 0x002c901101007387 */ /* 0x000fe80000100800 */
[----:B------:R-:W2:-:S13]  /*40530*/  LDL.LU R48, [R1+0x4d0] ;  /* 0x0004d00001307983 */ /* 0x000e9a0000300800 */
[----:B------:R-:W-:Y:S04]  /*40540*/  STL.64 [R1+0xf0], R4 ;  /* 0x0000f00401007387 */ /* 0x000fe80000100a00 */
[----:B------:R-:W-:Y:S04]  /*40550*/  STL.64 [R1+0xf8], R6 ;  /* 0x0000f80601007387 */ /* 0x000fe80000100a00 */
[----:B------:R-:W2:Y:S04]  /*40560*/  LDL.LU R49, [R1+0x4d4] ;  /* 0x0004d40001317983 */ /* 0x000ea80000300800 */
[----:B------:R-:W3:Y:S04]  /*40570*/  LDL.LU R50, [R1+0x4d8] ;  /* 0x0004d80001327983 */ /* 0x000ee80000300800 */
[----:B------:R-:W3:Y:S01]  /*40580*/  LDL.LU R51, [R1+0x4dc] ;  /* 0x0004dc0001337983 */ /* 0x000ee20000300800 */
[----:B------:R-:W-:-:S02]  /*40590*/  IMAD R18, R44, 0x100, R43 ;  /* 0x000001002c127824 */ /* 0x000fc400078e022b */
[----:B------:R-:W-:Y:S02]  /*405a0*/  IMAD R19, R46, 0x100, R45 ;  /* 0x000001002e137824 */ /* 0x000fe400078e022d */
[----:B------:R-:W-:Y:S01]  /*405b0*/  IMAD R56, R61, 0x100, R47 ;  /* 0x000001003d387824 */ /* 0x000fe200078e022f */
        /* <DEDUP_REMOVED lines=22> */
[----:B------:R-:W4:Y:S04]  /*40720*/  LDL.LU R50, [R1+0x548] ;  /* 0x0005480001327983 */ /* 0x000f280000300800 */
[----:B------:R-:W4:Y:S04]  /*40730*/  LDL.LU R51, [R1+0x54c] ;  /* 0x00054c0001337983 */ /* 0x000f280000300800 */
        /* <DEDUP_REMOVED lines=21> */
[----:B---3--:R-:W3:Y:S04]  /*40890*/  LDL.LU R52, [R1+0x590] ;  /* 0x0005900001347983 */ /* 0x008ee80000300800 */
[----:B------:R-:W3:Y:S04]  /*408a0*/  LDL.LU R53, [R1+0x594] ;  /* 0x0005940001357983 */ /* 0x000ee80000300800 */
[----:B------:R-:W3:Y:S01]  /*408b0*/  LDL.LU R54, [R1+0x598] ;  /* 0x0005980001367983 */ /* 0x000ee20000300800 */
[----:B------:R-:W-:Y:S02]  /*408c0*/  F2FP.F16.E5M2.UNPACK_B R28, R18 ;  /* 0x00000012ff1c723e */ /* 0x000fe400020004ff */
[----:B------:R-:W-:-:S02]  /*408d0*/  F2FP.F16.E5M2.UNPACK_B R29, R19 ;  /* 0x00000013ff1d723e */ /* 0x000fc400020004ff */
[----:B------:R-:W-:Y:S02]  /*408e0*/  F2FP.F16.E5M2.UNPACK_B R30, R56 ;  /* 0x00000038ff1e723e */ /* 0x000fe400020004ff */
[----:B------:R-:W-:Y:S01]  /*408f0*/  F2FP.F16.E5M2.UNPACK_B R31, R57 ;  /* 0x00000039ff1f723e */ /* 0x000fe200020004ff */
        /* <DEDUP_REMOVED lines=30> */
[----:B------:R-:W3:Y:S04]  /*40ae0*/  LDL.LU.64 R4, [R1+0x2cf8] ;  /* 0x002cf80001047983 */ /* 0x000ee80000300a00 */
[----:B------:R-:W2:Y:S04]  /*40af0*/  LDL.LU R60, [R1+0x1384] ;  /* 0x00138400013c7983 */ /* 0x000ea80000300800 */
[----:B------:R-:W2:Y:S01]  /*40b00*/  LDL.LU R0, [R1+0x1380] ;  /* 0x0013800001007983 */ /* 0x000ea20000300800 */
[C---:B---3--:R-:W-:Y:S08]  /*40b10*/  HMMA.16816.F32 R52, R28.reuse, R4, R52 ;  /* 0x000000041c34723c */ /* 0x048ff00000001834 */
[C---:B--2---:R-:W-:Y:S11]  /*40b20*/  HMMA.16816.F32 R8, R28.reuse, R6, R8 ;  /* 0x000000061c08723c */ /* 0x044ff60000001808 */
[----:B------:R-:W-:Y:S04]  /*40b30*/  STL.64 [R1+0x590], R52 ;  /* 0x0005903401007387 */ /* 0x000fe80000100a00 */
[----:B------:R0:W-:Y:S04]  /*40b40*/  STL.64 [R1+0x598], R54 ;  /* 0x0005983601007387 */ /* 0x0001e80000100a00 */
[----:B0-----:R-:W2:Y:S04]  /*40b50*/  LDL.LU.64 R54, [R1+0x2cf0] ;  /* 0x002cf00001367983 */ /* 0x001ea80000300a00 */
[----:B------:R-:W2:Y:S04]  /*40b60*/  LDL.LU.64 R52, [R1+0x2ce8] ;  /* 0x002ce80001347983 */ /* 0x000ea80000300a00 */
[----:B------:R-:W-:Y:S04]  /*40b70*/  STL.64 [R1+0x580], R8 ;  /* 0x0005800801007387 */ /* 0x000fe80000100a00 */
[----:B------:R0:W-:Y:S04]  /*40b80*/  STL.64 [R1+0x588], R10 ;  /* 0x0005880a01007387 */ /* 0x0001e80000100a00 */
[----:B0-----:R-:W4:Y:S04]  /*40b90*/  LDL.LU.64 R10, [R1+0x2ce0] ;  /* 0x002ce000010a7983 */ /* 0x001f280000300a00 */
[----:B------:R-:W3:Y:S02]  /*40ba0*/  LDL.LU.64 R8, [R1+0x2cd8] ;  /* 0x002cd80001087983 */ /* 0x000ee40000300a00 */
        /* <DEDUP_REMOVED lines=10> */
[----:B------:R-:W-:Y:S01]  /*40c50*/  IMAD R18, R18, 0x100, R17 ;  /* 0x0000010012127824 */ /* 0x000fe200078e0211 */
[C---:B--2---:R-:W-:Y:S08]  /*40c60*/  HMMA.16816.F32 R44, R28.reuse, R12, R44 ;  /* 0x0000000c1c2c723c */ /* 0x044ff0000000182c */
[----:B----4-:R-:W-:Y:S11]  /*40c70*/  HMMA.16816.F32 R48, R28, R14, R48 ;  /* 0x0000000e1c30723c */ /* 0x010ff60000001830 */
        /* <DEDUP_REMOVED lines=8> */
[----:B------:R-:W2:Y:S01]  /*40d00*/  LDL.LU R17, [R1+0x2c90] ;  /* 0x002c900001117983 */ /* 0x000ea20000300800 */
[----:B------:R-:W-:-:S02]  /*40d10*/  IMAD R19, R19, 0x100, R57 ;  /* 0x0000010013137824 */ /* 0x000fc400078e0239 */
[----:B------:R-:W-:Y:S02]  /*40d20*/  IMAD R56, R58, 0x100, R56 ;  /* 0x000001003a387824 */ /* 0x000fe400078e0238 */
[----:B------:R-:W-:Y:S01]  /*40d30*/  IMAD R57, R61, 0x100, R59 ;  /* 0x000001003d397824 */ /* 0x000fe200078e023b */
[----:B------:R-:W-:Y:S01]  /*40d40*/  STL [R1+0x2c8c], R16 ;  /* 0x002c8c1001007387 */ /* 0x000fe20000100800 */
[----:B--2---:R-:W-:Y:S03]  /*40d50*/  HMMA.16816.F32 R28, R28, R16, R52 ;  /* 0x000000101c1c723c */ /* 0x004fe60000001834 */
[----:B------:R-:W-:-:S15]  /*40d60*/  STL [R1+0x2c88], R17 ;  /* 0x002c881101007387 */ /* 0x000fde0000100800 */
[----:B------:R-:W-:Y:S01]  /*40d70*/  NOP ;  /* 0x0000000000007918 */ /* 0x000fe20000000000 */
        /* <DEDUP_REMOVED lines=8> */
[C---:B------:R-:W-:Y:S03]  /*40e00*/  HMMA.16816.F32 R16, R28.reuse, R6, R36 ;  /* 0x000000061c10723c */ /* 0x040fe60000001824 */
        /* <DEDUP_REMOVED lines=9> */
[C---:B------:R-:W-:Y:S01]  /*40ea0*/  HMMA.16816.F32 R4, R28.reuse, R10, R40 ;  /* 0x0000000a1c04723c */ /* 0x040fe20000001828 */
[----:B------:R-:W-:Y:S10]  /*40eb0*/  STL.64 [R1+0x2c50], R10 ;  /* 0x002c500a01007387 */ /* 0x000ff40000100a00 */
[----:B------:R-:W-:Y:S04]  /*40ec0*/  STL.64 [R1+0x500], R16 ;  /* 0x0005001001007387 */ /* 0x000fe80000100a00 */
[----:B------:R-:W-:Y:S04]  /*40ed0*/  STL.64 [R1+0x508], R18 ;  /* 0x0005081201007387 */ /* 0x000fe80000100a00 */
[----:B------:R0:W-:Y:S04]  /*40ee0*/  STL.64 [R1+0x2c48], R8 ;  /* 0x002c480801007387 */ /* 0x0001e80000100a00 */
[----:B------:R-:W-:Y:S04]  /*40ef0*/  STL.64 [R1+0x4f0], R4 ;  /* 0x0004f00401007387 */ /* 0x000fe80000100a00 */
[----:B------:R4:W-:Y:S01]  /*40f00*/  STL.64 [R1+0x4f8], R6 ;  /* 0x0004f80601007387 */ /* 0x0009e20000100a00 */
[C---:B0-----:R-:W-:Y:S08]  /*40f10*/  HMMA.16816.F32 R8, R28.reuse, R12, R44 ;  /* 0x0000000c1c08723c */ /* 0x041ff0000000182c */
[----:B----4-:R-:W-:Y:S01]  /*40f20*/  HMMA.16816.F32 R4, R28, R14, R48 ;  /* 0x0000000e1c04723c */ /* 0x010fe20000001830 */
        /* <DEDUP_REMOVED lines=46> */
[----:B---3--:R-:W3:Y:S04]  /*41210*/  LDL.LU R52, [R1+0xd0] ;  /* 0x0000d00001347983 */ /* 0x008ee80000300800 */
[----:B------:R-:W3:Y:S04]  /*41220*/  LDL.LU R53, [R1+0xd4] ;  /* 0x0000d40001357983 */ /* 0x000ee80000300800 */
[----:B------:R-:W3:Y:S04]  /*41230*/  LDL.LU R54, [R1+0xd8] ;  /* 0x0000d80001367983 */ /* 0x000ee80000300800 */
[----:B------:R-:W3:Y:S04]  /*41240*/  LDL.LU R55, [R1+0xdc] ;  /* 0x0000dc0001377983 */ /* 0x000ee80000300800 */
        /* <DEDUP_REMOVED lines=19> */
[----:B------:R-:W-:-:S03]  /*41380*/  IMAD R18, R0, 0x100, R60 ;  /* 0x0000010000127824 */ /* 0x000fc600078e023c */
        /* <DEDUP_REMOVED lines=15> */
[----:B--2---:R-:W-:-:S03]  /*41480*/  IMAD R19, R19, 0x100, R16 ;  /* 0x0000010013137824 */ /* 0x004fc600078e0210 */
[----:B------:R-:W2:Y:S01]  /*41490*/  LDL.LU R16, [R1+0x2c8c] ;  /* 0x002c8c0001107983 */ /* 0x000ea20000300800 */
[----:B---3--:R-:W-:-:S03]  /*414a0*/  IMAD R56, R56, 0x100, R17 ;  /* 0x0000010038387824 */ /* 0x008fc600078e0211 */
[----:B------:R-:W2:Y:S01]  /*414b0*/  LDL.LU R17, [R1+0x2c88] ;  /* 0x002c880001117983 */ /* 0x000ea20000300800 */
[----:B----4-:R-:W-:Y:S01]  /*414c0*/  IMAD R57, R20, 0x100, R57 ;  /* 0x0000010014397824 */ /* 0x010fe200078e0239 */
[----:B--2---:R-:W-:Y:S02]  /*414d0*/  HMMA.16816.F32 R28, R28, R16, R52 ;  /* 0x000000101c1c723c */ /* 0x004fe40000001834 */
[----:B------:R-:W2:Y:S04]  /*414e0*/  LDL.LU.64 R54, [R1+0x2c80] ;  /* 0x002c800001367983 */ /* 0x000ea80000300a00 */
[----:B------:R-:W2:-:S13]  /*414f0*/  LDL.LU.64 R52, [R1+0x2c78] ;  /* 0x002c780001347983 */ /* 0x000e9a0000300a00 */
[----:B------:R0:W-:Y:S04]  /*41500*/  STL.64 [R1+0xd0], R28 ;  /* 0x0000d01c01007387 */ /* 0x0001e80000100a00 */
[----:B------:R1:W-:Y:S01]  /*41510*/  STL.64 [R1+0xd8], R30 ;  /* 0x0000d81e01007387 */ /* 0x0003e20000100a00 */
[----:B0-----:R-:W-:Y:S02]  /*41520*/  F2FP.F16.E5M2.UNPACK_B R28, R18 ;  /* 0x00000012ff1c723e */ /* 0x001fe400020004ff */
[----:B------:R-:W-:Y:S02]  /*41530*/  F2FP.F16.E5M2.UNPACK_B R29, R19 ;  /* 0x00000013ff1d723e */ /* 0x000fe400020004ff */
[----:B-1----:R-:W-:Y:S02]  /*41540*/  F2FP.F16.E5M2.UNPACK_B R30, R56 ;  /* 0x00000038ff1e723e */ /* 0x002fe400020004ff */
[----:B------:R-:W-:-:S07]  /*41550*/  F2FP.F16.E5M2.UNPACK_B R31, R57 ;  /* 0x00000039ff1f723e */ /* 0x000fce00020004ff */
[----:B------:R-:W-:-:S15]  /*41560*/  HMMA.16816.F32 R4, R28, R2, R4 ;  /* 0x000000021c04723c */ /* 0x000fde0000001804 */
[----:B------:R-:W-:-:S04]  /*41570*/  NOP ;  /* 0x0000000000007918 */ /* 0x000fc80000000000 */
[----:B------:R-:W-:Y:S04]  /*41580*/  STL.64 [R1+0x4c0], R4 ;  /* 0x0004c00401007387 */ /* 0x000fe80000100a00 */
[----:B------:R0:W-:Y:S04]  /*41590*/  STL.64 [R1+0x4c8], R6 ;  /* 0x0004c80601007387 */ /* 0x0001e80000100a00 */
[----:B0-----:R-:W3:Y:S04]  /*415a0*/  LDL.LU.64 R6, [R1+0x2c70] ;  /* 0x002c700001067983 */ /* 0x001ee80000300a00 */
[----:B------:R-:W4:Y:S02]  /*415b0*/  LDL.LU.64 R4, [R1+0x2c68] ;  /* 0x002c680001047983 */ /* 0x000f240000300a00 */
[C---:B----4-:R-:W-:Y:S08]  /*415c0*/  HMMA.16816.F32 R24, R28.reuse, R4, R24 ;  /* 0x000000041c18723c */ /* 0x050ff00000001818 */
[C---:B---3--:R-:W-:Y:S11]  /*415d0*/  HMMA.16816.F32 R8, R28.reuse, R6, R8 ;  /* 0x000000061c08723c */ /* 0x048ff60000001808 */
[----:B------:R-:W-:Y:S04]  /*415e0*/  STL.64 [R1+0x4b0], R24 ;  /* 0x0004b01801007387 */ /* 0x000fe80000100a00 */
[----:B------:R0:W-:Y:S04]  /*415f0*/  STL.64 [R1+0x4b8], R26 ;  /* 0x0004b81a01007387 */ /* 0x0001e80000100a00 */
[----:B0-----:R-:W3:Y:S04]  /*41600*/  LDL.LU.64 R26, [R1+0x2c60] ;  /* 0x002c6000011a7983 */ /* 0x001ee80000300a00 */
[----:B------:R-:W3:Y:S04]  /*41610*/  LDL.LU.64 R24, [R1+0x2c58] ;  /* 0x002c580001187983 */ /* 0x000ee80000300a00 */
[----:B------:R-:W-:Y:S04]  /*41620*/  STL.64 [R1+0x4a0], R8 ;  /* 0x0004a00801007387 */ /* 0x000fe80000100a00 */
[----:B------:R0:W-:Y:S04]  /*41630*/  STL.64 [R1+0x4a8], R10 ;  /* 0x0004a80a01007387 */ /* 0x0001e80000100a00 */
[----:B0-----:R-:W4:Y:S04]  /*41640*/  LDL.LU.64 R10, [R1+0x2c50] ;  /* 0x002c5000010a7983 */ /* 0x001f280000300a00 */
[----:B------:R-:W2:Y:S02]  /*41650*/  LDL.LU.64 R8, [R1+0x2c48] ;  /* 0x002c480001087983 */ /* 0x000ea40000300a00 */
        /* <DEDUP_REMOVED lines=12> */
[----:B---3--:R-:W-:Y:S01]  /*41720*/  HMMA.16816.F32 R20, R28, R16, R24 ;  /* 0x000000101c14723c */ /* 0x008fe20000001818 */
[----:B------:R-:W-:Y:S02]  /*41730*/  IMAD R56, R61, 0x100, R59 ;  /* 0x000001003d387824 */ /* 0x000fe400078e023b */
[----:B------:R-:W-:-:S05]  /*41740*/  IMAD R57, R0, 0x100, R60 ;  /* 0x0000010000397824 */ /* 0x000fca00078e023c */
[----:B--2---:R-:W-:-:S15]  /*41750*/  HMMA.16816.F32 R44, R28, R12, R44 ;  /* 0x0000000c1c2c723c */ /* 0x004fde000000182c */
[----:B------:R-:W-:-:S04]  /*41760*/  NOP ;  /* 0x0000000000007918 */ /* 0x000fc80000000000 */
[----:B------:R-:W-:Y:S04]  /*41770*/  STL.64 [R1+0x470], R44 ;  /* 0x0004702c01007387 */ /* 0x000fe80000100a00 */
[----:B------:R0:W-:Y:S04]  /*41780*/  STL.64 [R1+0x478], R46 ;  /* 0x0004782e01007387 */ /* 0x0001e80000100a00 */
[----:B0-----:R-:W2:Y:S04]  /*41790*/  LDL.LU.64 R46, [R1+0x2c20] ;  /* 0x002c2000012e7983 */ /* 0x001ea80000300a00 */
[----:B------:R-:W2:Y:S01]  /*417a0*/  LDL.LU.64 R44, [R1+0x2c18] ;  /* 0x002c1800012c7983 */ /* 0x000ea20000300a00 */
[----:B----4-:R-:W-:Y:S01]  /*417b0*/  HMMA.16816.F32 R52, R28, R14, R52 ;  /* 0x0000000e1c34723c */ /* 0x010fe20000001834 */
        /* <DEDUP_REMOVED lines=19> */
[C---:B0-----:R-:W-:Y:S03]  /*418f0*/  HMMA.16816.F32 R4, R28.reuse, R10, R48 ;  /* 0x0000000a1c04723c */ /* 0x041fe60000001830 */
[----:B------:R-:W-:Y:S05]  /*41900*/  STL.64 [R1+0x2be0], R10 ;  /* 0x002be00a01007387 */ /* 0x000fea0000100a00 */
[----:B--2---:R-:W-:-:S15]  /*41910*/  HMMA.16816.F32 R20, R28, R8, R44 ;  /* 0x000000081c14723c */ /* 0x004fde000000182c */
[----:B------:R-:W-:-:S04]  /*41920*/  NOP ;  /* 0x0000000000007918 */ /* 0x000fc80000000000 */
[----:B------:R0:W-:Y:S04]  /*41930*/  STL.64 [R1+0x420], R20 ;  /* 0x0004201401007387 */ /* 0x0001e80000100a00 */
[----:B------:R1:W-:Y:S04]  /*41940*/  STL.64 [R1+0x428], R22 ;  /* 0x0004281601007387 */ /* 0x0003e80000100a00 */
        /* <DEDUP_REMOVED lines=17> */
[----:B-1----:R-:W3:Y:S04]  /*41a60*/  LDL.LU R22, [R1+0x3a8] ;  /* 0x0003a80001167983 */ /* 0x002ee80000300800 */
        /* <DEDUP_REMOVED lines=45> */
[C---:B--2---:R-:W-:Y:S08]  /*41d40*/  HMMA.16816.F32 R48, R28.reuse, R12, R48 ;  /* 0x0000000c1c30723c */ /* 0x044ff00000001830 */
[C---:B------:R-:W-:Y:S08]  /*41d50*/  HMMA.16816.F32 R24, R28.reuse, R14, R24 ;  /* 0x0000000e1c18723c */ /* 0x040ff00000001818 */
        /* <DEDUP_REMOVED lines=15> */
[----:B------:R-:W2:Y:S04]  /*41e50*/  LDL.LU.64 R38, [R1+0x2c00] ;  /* 0x002c000001267983 */ /* 0x000ea80000300a00 */
[----:B------:R-:W2:Y:S04]  /*41e60*/  LDL.LU.64 R36, [R1+0x2bf8] ;  /* 0x002bf80001247983 */ /* 0x000ea80000300a00 */
        /* <DEDUP_REMOVED lines=10> */
[----:B----4-:R-:W-:-:S15]  /*41f10*/  HMMA.16816.F32 R4, R28, R2, R4 ;  /* 0x000000021c04723c */ /* 0x010fde0000001804 */
[----:B------:R-:W-:-:S04]  /*41f20*/  NOP ;  /* 0x0000000000007918 */ /* 0x000fc80000000000 */
[----:B------:R-:W-:Y:S04]  /*41f30*/  STL.64 [R1+0x3e0], R4 ;  /* 0x0003e00401007387 */ /* 0x000fe80000100a00 */
[----:B------:R0:W-:Y:S04]  /*41f40*/  STL.64 [R1+0x3e8], R6 ;  /* 0x0003e80601007387 */ /* 0x0001e80000100a00 */
[----:B0-----:R-:W2:Y:S04]  /*41f50*/  LDL.LU.64 R6, [R1+0x2bf0] ;  /* 0x002bf00001067983 */ /* 0x001ea80000300a00 */
[----:B------:R-:W4:Y:S02]  /*41f60*/  LDL.LU.64 R4, [R1+0x2be8] ;  /* 0x002be80001047983 */ /* 0x000f240000300a00 */
[----:B----4-:R-:W-:-:S15]  /*41f70*/  HMMA.16816.F32 R8, R28, R4, R8 ;  /* 0x000000041c08723c */ /* 0x010fde0000001808 */
[----:B------:R-:W-:-:S04]  /*41f80*/  NOP ;  /* 0x0000000000007918 */ /* 0x000fc80000000000 */
[----:B------:R-:W-:Y:S04]  /*41f90*/  STL.64 [R1+0x3d0], R8 ;  /* 0x0003d00801007387 */ /* 0x000fe80000100a00 */
[----:B------:R0:W-:Y:S04]  /*41fa0*/  STL.64 [R1+0x3d8], R10 ;  /* 0x0003d80a01007387 */ /* 0x0001e80000100a00 */
[----:B0-----:R-:W4:Y:S04]  /*41fb0*/  LDL.LU.64 R10, [R1+0x2be0] ;  /* 0x002be000010a7983 */ /* 0x001f280000300a00 */
[----:B------:R-:W3:Y:S01]  /*41fc0*/  LDL.LU.64 R8, [R1+0x2bd8] ;  /* 0x002bd80001087983 */ /* 0x000ee20000300a00 */
[----:B--2---:R-:W-:-:S15]  /*41fd0*/  HMMA.16816.F32 R56, R28, R6, R56 ;  /* 0x000000061c38723c */ /* 0x004fde0000001838 */
[----:B------:R-:W-:-:S04]  /*41fe0*/  NOP ;  /* 0x0000000000007918 */ /* 0x000fc80000000000 */
[----:B------:R0:W-:Y:S04]  /*41ff0*/  STL.64 [R1+0x3c0], R56 ;  /* 0x0003c03801007387 */ /* 0x0001e80000100a00 */
[----:B------:R-:W-:Y:S01]  /*42000*/  STL.64 [R1+0x3c8], R58 ;  /* 0x0003c83a01007387 */ /* 0x000fe20000100a00 */
[----:B------:R-:W-:Y:S02]  /*42010*/  IMAD R18, R40, 0x100, R35 ;  /* 0x0000010028127824 */ /* 0x000fe400078e0223 */
[----:B------:R-:W-:Y:S02]  /*42020*/  IMAD R19, R42, 0x100, R41 ;  /* 0x000001002a137824 */ /* 0x000fe400078e0229 */
[----:B0-----:R-:W-:Y:S02]  /*42030*/  IMAD R56, R61, 0x100, R43 ;  /* 0x000001003d387824 */ /* 0x001fe400078e022b */
[----:B------:R-:W-:Y:S01]  /*42040*/  IMAD R57, R0, 0x100, R60 ;  /* 0x0000010000397824 */ /* 0x000fe200078e023c */
[C---:B---3--:R-:W-:Y:S08]  /*42050*/  HMMA.16816.F32 R52, R28.reuse, R8, R52 ;  /* 0x000000081c34723c */ /* 0x048ff00000001834 */
[C---:B----4-:R-:W-:Y:S01]  /*42060*/  HMMA.16816.F32 R20, R28.reuse, R10, R20 ;  /* 0x0000000a1c14723c */ /* 0x050fe20000001814 */
        /* <DEDUP_REMOVED lines=13> */
[----:B------:R0:W-:Y:S02]  /*42140*/  STL.64 [R1+0x388], R10 ;  /* 0x0003880a01007387 */ /* 0x0001e40000100a00 */
[----:B0-----:R-:W-:Y:S01]  /*42150*/  HMMA.16816.F32 R8, R28, R16, R44 ;  /* 0x000000101c08723c */ /* 0x001fe2000000182c */
[----:B------:R-:W-:-:S02]  /*42160*/  F2FP.F16.E5M2.UNPACK_B R28, R18 ;  /* 0x00000012ff1c723e */ /* 0x000fc400020004ff */
[----:B------:R-:W-:Y:S02]  /*42170*/  F2FP.F16.E5M2.UNPACK_B R29, R19 ;  /* 0x00000013ff1d723e */ /* 0x000fe400020004ff */
[----:B------:R-:W-:Y:S02]  /*42180*/  F2FP.F16.E5M2.UNPACK_B R30, R56 ;  /* 0x00000038ff1e723e */ /* 0x000fe400020004ff */
[----:B------:R-:W-:-:S12]  /*42190*/  F2FP.F16.E5M2.UNPACK_B R31, R57 ;  /* 0x00000039ff1f723e */ /* 0x000fd800020004ff */
        /* <DEDUP_REMOVED lines=129> */
[----:B------:R-:W-:-:S15]  /*429b0*/  HMMA.16816.F32 R56, R28, R2, R52 ;  /* 0x000000021c38723c */ /* 0x000fde0000001834 */
[----:B------:R-:W-:-:S04]  /*429c0*/  NOP ;  /* 0x0000000000007918 */ /* 0x000fc80000000000 */
[----:B------:R-:W-:Y:S04]  /*429d0*/  STL.64 [R1+0x300], R56 ;  /* 0x0003003801007387 */ /* 0x000fe80000100a00 */
        /* <DEDUP_REMOVED lines=17> */
[C---:B----4-:R-:W-:Y:S08]  /*42af0*/  HMMA.16816.F32 R8, R28.reuse, R12, R40 ;  /* 0x0000000c1c08723c */ /* 0x050ff00000001828 */
[----:B0-----:R-:W-:Y:S01]  /*42b00*/  HMMA.16816.F32 R4, R28, R14, R44 ;  /* 0x0000000e1c04723c */ /* 0x001fe2000000182c */
[----:B------:R-:W-:Y:S10]  /*42b10*/  STL.64 [R1+0x2b18], R14 ;  /* 0x002b180e01007387 */ /* 0x000ff40000100a00 */
[----:B------:R-:W-:Y:S04]  /*42b20*/  STL.64 [R1+0x2b0], R8 ;  /* 0x0002b00801007387 */ /* 0x000fe80000100a00 */
[----:B------:R-:W-:Y:S04]  /*42b30*/  STL.64 [R1+0x2b8], R10 ;  /* 0x0002b80a01007387 */ /* 0x000fe80000100a00 */
[----:B------:R0:W-:Y:S04]  /*42b40*/  STL.64 [R1+0x2b10], R12 ;  /* 0x002b100c01007387 */ /* 0x0001e80000100a00 */
        /* <DEDUP_REMOVED lines=12> */
[----:B------:R-:W4:Y:S04]  /*42c10*/  LDL.LU R38, [R1+0x78] ;  /* 0x0000780001267983 */ /* 0x000f280000300800 */
[----:B------:R-:W4:Y:S01]  /*42c20*/  LDL.LU R39, [R1+0x7c] ;  /* 0x00007c0001277983 */ /* 0x000f220000300800 */
[----:B------:R-:W-:-:S03]  /*42c30*/  IMAD R19, R0, 0x100, R60 ;  /* 0x0000010000137824 */ /* 0x000fc600078e023c */
[----:B----4-:R-:W-:Y:S04]  /*42c40*/  STL.64 [R1+0x2b58], R38 ;  /* 0x002b582601007387 */ /* 0x010fe80000100a00 */
[----:B---3--:R1:W-:Y:S04]  /*42c50*/  STL.64 [R1+0x2b50], R36 ;  /* 0x002b502401007387 */ /* 0x0083e80000100a00 */
        /* <DEDUP_REMOVED lines=12> */
[----:B-1----:R-:W2:Y:S04]  /*42d20*/  LDL.LU R36, [R1+0x80] ;  /* 0x0000800001247983 */ /* 0x002ea80000300800 */
[----:B------:R-:W2:Y:S04]  /*42d30*/  LDL.LU R37, [R1+0x84] ;  /* 0x0000840001257983 */ /* 0x000ea80000300800 */
[----:B------:R-:W2:Y:S04]  /*42d40*/  LDL.LU R38, [R1+0x88] ;  /* 0x0000880001267983 */ /* 0x000ea80000300800 */
        /* <DEDUP_REMOVED lines=39> */
[----:B------:R-:W3:Y:S01]  /*42fc0*/  LDL.LU R60, [R1+0x2b60] ;  /* 0x002b6000013c7983 */ /* 0x000ee20000300800 */
[----:B--2---:R-:W-:Y:S03]  /*42fd0*/  HMMA.16816.F32 R28, R28, R16, R36 ;  /* 0x000000101c1c723c */ /* 0x004fe60000001824 */
[----:B------:R-:W2:Y:S04]  /*42fe0*/  LDL.LU.64 R38, [R1+0x2b58] ;  /* 0x002b580001267983 */ /* 0x000ea80000300a00 */
[----:B------:R-:W2:-:S12]  /*42ff0*/  LDL.LU.64 R36, [R1+0x2b50] ;  /* 0x002b500001247983 */ /* 0x000e980000300a00 */
[----:B------:R0:W-:Y:S04]  /*43000*/  STL.64 [R1+0x80], R28 ;  /* 0x0000801c01007387 */ /* 0x0001e80000100a00 */
[----:B------:R1:W-:Y:S01]  /*43010*/  STL.64 [R1+0x88], R30 ;  /* 0x0000881e01007387 */ /* 0x0003e20000100a00 */
[----:B0-----:R-:W-:Y:S02]  /*43020*/  F2FP.F16.E5M2.UNPACK_B R28, R18 ;  /* 0x00000012ff1c723e */ /* 0x001fe400020004ff */
        /* <DEDUP_REMOVED lines=11> */
[----:B0-----:R-:W4:Y:S04]  /*430e0*/  LDL.LU.64 R6, [R1+0x2b48] ;  /* 0x002b480001067983 */ /* 0x001f280000300a00 */
[----:B------:R-:W2:Y:S02]  /*430f0*/  LDL.LU.64 R4, [R1+0x2b40] ;  /* 0x002b400001047983 */ /* 0x000ea40000300a00 */
[C---:B--2---:R-:W-:Y:S08]  /*43100*/  HMMA.16816.F32 R44, R28.reuse, R4, R44 ;  /* 0x000000041c2c723c */ /* 0x044ff0000000182c */
[C---:B----4-:R-:W-:Y:S11]  /*43110*/  HMMA.16816.F32 R8, R28.reuse, R6, R8 ;  /* 0x000000061c08723c */ /* 0x050ff60000001808 */
[----:B------:R-:W-:Y:S04]  /*43120*/  STL.64 [R1+0x280], R44 ;  /* 0x0002802c01007387 */ /* 0x000fe80000100a00 */
[----:B------:R0:W-:Y:S04]  /*43130*/  STL.64 [R1+0x288], R46 ;  /* 0x0002882e01007387 */ /* 0x0001e80000100a00 */
[----:B0-----:R-:W2:Y:S04]  /*43140*/  LDL.LU.64 R46, [R1+0x2b38] ;  /* 0x002b3800012e7983 */ /* 0x001ea80000300a00 */
[----:B------:R-:W2:Y:S04]  /*43150*/  LDL.LU.64 R44, [R1+0x2b30] ;  /* 0x002b3000012c7983 */ /* 0x000ea80000300a00 */
[----:B------:R-:W-:Y:S04]  /*43160*/  STL.64 [R1+0x270], R8 ;  /* 0x0002700801007387 */ /* 0x000fe80000100a00 */
[----:B------:R0:W-:Y:S04]  /*43170*/  STL.64 [R1+0x278], R10 ;  /* 0x0002780a01007387 */ /* 0x0001e80000100a00 */
[----:B0-----:R-:W4:Y:S04]  /*43180*/  LDL.LU.64 R10, [R1+0x2b28] ;  /* 0x002b2800010a7983 */ /* 0x001f280000300a00 */
[----:B------:R-:W2:Y:S02]  /*43190*/  LDL.LU.64 R8, [R1+0x2b20] ;  /* 0x002b200001087983 */ /* 0x000ea40000300a00 */
[----:B--2---:R-:W-:-:S15]  /*431a0*/  HMMA.16816.F32 R12, R28, R8, R12 ;  /* 0x000000081c0c723c */ /* 0x004fde000000180c */
[----:B------:R-:W-:-:S04]  /*431b0*/  NOP ;  /* 0x0000000000007918 */ /* 0x000fc80000000000 */
[----:B------:R-:W-:Y:S04]  /*431c0*/  STL.64 [R1+0x260], R12 ;  /* 0x0002600c01007387 */ /* 0x000fe80000100a00 */
[----:B------:R0:W-:Y:S04]  /*431d0*/  STL.64 [R1+0x268], R14 ;  /* 0x0002680e01007387 */ /* 0x0001e80000100a00 */
[----:B0-----:R-:W2:Y:S04]  /*431e0*/  LDL.LU.64 R14, [R1+0x2b18] ;  /* 0x002b1800010e7983 */ /* 0x001ea80000300a00 */
[----:B------:R-:W2:Y:S01]  /*431f0*/  LDL.LU.64 R12, [R1+0x2b10] ;  /* 0x002b1000010c7983 */ /* 0x000ea20000300a00 */
[----:B----4-:R-:W-:Y:S01]  /*43200*/  HMMA.16816.F32 R52, R28, R10, R52 ;  /* 0x0000000a1c34723c */ /* 0x010fe20000001834 */
[----:B------:R-:W-:-:S02]  /*43210*/  IMAD R18, R18, 0x100, R61 ;  /* 0x0000010012127824 */ /* 0x000fc400078e023d */
[----:B------:R-:W-:Y:S02]  /*43220*/  IMAD R19, R19, 0x100, R0 ;  /* 0x0000010013137824 */ /* 0x000fe400078e0200 */
[----:B------:R-:W-:Y:S02]  /*43230*/  IMAD R56, R56, 0x100, R57 ;  /* 0x0000010038387824 */ /* 0x000fe400078e0239 */
[----:B------:R-:W-:-:S12]  /*43240*/  IMAD R57, R59, 0x100, R58 ;  /* 0x000001003b397824 */ /* 0x000fd800078e023a */
[----:B------:R-:W-:Y:S04]  /*43250*/  STL.64 [R1+0x250], R52 ;  /* 0x0002503401007387 */ /* 0x000fe80000100a00 */
[----:B------:R0:W-:Y:S04]  /*43260*/  STL.64 [R1+0x258], R54 ;  /* 0x0002583601007387 */ /* 0x0001e80000100a00 */
[----:B0-----:R-:W4:Y:S04]  /*43270*/  LDL.LU.64 R54, [R1+0x2b08] ;  /* 0x002b080001367983 */ /* 0x001f280000300a00 */
[----:B------:R-:W3:Y:S01]  /*43280*/  LDL.LU.64 R52, [R1+0x2b00] ;  /* 0x002b000001347983 */ /* 0x000ee20000300a00 */
[C---:B--2---:R-:W-:Y:S08]  /*43290*/  HMMA.16816.F32 R20, R28.reuse, R12, R20 ;  /* 0x0000000c1c14723c */ /* 0x044ff00000001814 */
[C---:B------:R-:W-:Y:S08]  /*432a0*/  HMMA.16816.F32 R24, R28.reuse, R14, R24 ;  /* 0x0000000e1c18723c */ /* 0x040ff00000001818 */
[----:B------:R-:W-:Y:S03]  /*432b0*/  HMMA.16816.F32 R28, R28, R16, R36 ;  /* 0x000000101c1c723c */ /* 0x000fe60000001824 */
[----:B------:R-:W-:Y:S04]  /*432c0*/  STL.64 [R1+0x240], R20 ;  /* 0x0002401401007387 */ /* 0x000fe80000100a00 */
[----:B------:R0:W-:Y:S04]  /*432d0*/  STL.64 [R1+0x248], R22 ;  /* 0x0002481601007387 */ /* 0x0001e80000100a00 */
[----:B0-----:R-:W2:Y:S04]  /*432e0*/  LDL.LU.64 R22, [R1+0x2af8] ;  /* 0x002af80001167983 */ /* 0x001ea80000300a00 */
[----:B------:R-:W2:Y:S04]  /*432f0*/  LDL.LU.64 R20, [R1+0x2af0] ;  /* 0x002af00001147983 */ /* 0x000ea80000300a00 */
[----:B------:R-:W-:Y:S04]  /*43300*/  STL.64 [R1+0x230], R24 ;  /* 0x0002301801007387 */ /* 0x000fe80000100a00 */
[----:B------:R0:W-:Y:S04]  /*43310*/  STL.64 [R1+0x238], R26 ;  /* 0x0002381a01007387 */ /* 0x0001e80000100a00 */
[----:B0-----:R-:W2:Y:S04]  /*43320*/  LDL.LU.64 R26, [R1+0x2ae8] ;  /* 0x002ae800011a7983 */ /* 0x001ea80000300a00 */
[----:B------:R-:W2:Y:S04]  /*43330*/  LDL.LU.64 R24, [R1+0x2ae0] ;  /* 0x002ae00001187983 */ /* 0x000ea80000300a00 */
[----:B------:R-:W2:Y:S04]  /*43340*/  LDL.LU R61, [R1+0x2adc] ;  /* 0x002adc00013d7983 */ /* 0x000ea80000300800 */
[----:B------:R-:W2:Y:S04]  /*43350*/  LDL.LU R0, [R1+0x2ad8] ;  /* 0x002ad80001007983 */ /* 0x000ea80000300800 */
[----:B------:R-:W3:Y:S04]  /*43360*/  LDL.LU.64 R38, [R1+0x2ad0] ;  /* 0x002ad00001267983 */ /* 0x000ee80000300a00 */
[----:B------:R-:W3:Y:S04]  /*43370*/  LDL.LU.64 R36, [R1+0x2ac8] ;  /* 0x002ac80001247983 */ /* 0x000ee80000300a00 */
[----:B------:R-:W-:Y:S04]  /*43380*/  STL.64 [R1+0x70], R28 ;  /* 0x0000701c01007387 */ /* 0x000fe80000100a00 */
[----:B------:R0:W-:Y:S02]  /*43390*/  STL.64 [R1+0x78], R30 ;  /* 0x0000781e01007387 */ /* 0x0001e40000100a00 */
[----:B0-----:R-:W-:-:S02]  /*433a0*/  F2FP.F16.E5M2.UNPACK_B R30, R56 ;  /* 0x00000038ff1e723e */ /* 0x001fc400020004ff */
[----:B------:R-:W-:Y:S01]  /*433b0*/  F2FP.F16.E5M2.UNPACK_B R31, R57 ;  /* 0x00000039ff1f723e */ /* 0x000fe200020004ff */
[----:B------:R-:W3:Y:S04]  /*433c0*/  LDL.LU R56, [R1+0x1e0] ;  /* 0x0001e00001387983 */ /* 0x000ee80000300800 */
[----:B------:R-:W3:Y:S04]  /*433d0*/  LDL.LU R57, [R1+0x1e4] ;  /* 0x0001e40001397983 */ /* 0x000ee80000300800 */
[----:B------:R-:W3:Y:S01]  /*433e0*/  LDL.LU R58, [R1+0x1e8] ;  /* 0x0001e800013a7983 */ /* 0x000ee20000300800 */
[----:B------:R-:W-:-:S02]  /*433f0*/  F2FP.F16.E5M2.UNPACK_B R28, R18 ;  /* 0x00000012ff1c723e */ /* 0x000fc400020004ff */
[----:B------:R-:W-:-:S07]  /*43400*/  F2FP.F16.E5M2.UNPACK_B R29, R19 ;  /* 0x00000013ff1d723e */ /* 0x000fce00020004ff */
[C---:B------:R-:W-:Y:S08]  /*43410*/  HMMA.16816.F32 R32, R28.reuse, R2, R32 ;  /* 0x000000021c20723c */ /* 0x040ff00000001820 */
[C---:B------:R-:W-:Y:S08]  /*43420*/  HMMA.16816.F32 R40, R28.reuse, R4, R40 ;  /* 0x000000041c28723c */ /* 0x040ff00000001828 */
[C---:B------:R-:W-:Y:S08]  /*43430*/  HMMA.16816.F32 R44, R28.reuse, R6, R44 ;  /* 0x000000061c2c723c */ /* 0x040ff0000000182c */
[----:B------:R-:W-:Y:S01]  /*43440*/  HMMA.16816.F32 R48, R28, R8, R48 ;  /* 0x000000081c30723c */ /* 0x000fe20000001830 */
[----:B--2---:R-:W-:-:S02]  /*43450*/  IMAD.MOV.U32 R59, RZ, RZ, R0 ;  /* 0x000000ffff3b7224 */ /* 0x004fc400078e0000 */
[----:B------:R-:W2:Y:S04]  /*43460*/  LDL.LU R0, [R1+0x2ac0] ;  /* 0x002ac00001007983 */ /* 0x000ea80000300800 */
[----:B------:R-:W-:Y:S04]  /*43470*/  STL.64 [R1+0x220], R32 ;  /* 0x0002202001007387 */ /* 0x000fe80000100a00 */
[----:B------:R0:W-:Y:S04]  /*43480*/  STL.64 [R1+0x228], R34 ;  /* 0x0002282201007387 */ /* 0x0001e80000100a00 */
[----:B0-----:R-:W2:Y:S04]  /*43490*/  LDL.LU.64 R34, [R1+0x2ab8] ;  /* 0x002ab80001227983 */ /* 0x001ea80000300a00 */
[----:B------:R-:W2:Y:S01]  /*434a0*/  LDL.LU.64 R32, [R1+0x2ab0] ;  /* 0x002ab00001207983 */ /* 0x000ea20000300a00 */
[C---:B---3--:R-:W-:Y:S03]  /*434b0*/  HMMA.16816.F32 R56, R28.reuse, R10, R56 ;  /* 0x0000000a1c38723c */ /* 0x048fe60000001838 */
[----:B------:R-:W-:Y:S04]  /*434c0*/  STL.64 [R1+0x210], R40 ;  /* 0x0002102801007387 */ /* 0x000fe80000100a00 */
[----:B------:R0:W-:Y:S04]  /*434d0*/  STL.64 [R1+0x218], R42 ;  /* 0x0002182a01007387 */ /* 0x0001e80000100a00 */
[----:B0-----:R-:W3:Y:S04]  /*434e0*/  LDL.LU.64 R42, [R1+0x2aa8] ;  /* 0x002aa800012a7983 */ /* 0x001ee80000300a00 */
[----:B------:R-:W2:Y:S04]  /*434f0*/  LDL.LU.64 R40, [R1+0x2aa0] ;  /* 0x002aa00001287983 */ /* 0x000ea80000300a00 */
[----:B------:R-:W-:Y:S04]  /*43500*/  STL.64 [R1+0x200], R44 ;  /* 0x0002002c01007387 */ /* 0x000fe80000100a00 */
[----:B------:R0:W-:Y:S04]  /*43510*/  STL.64 [R1+0x208], R46 ;  /* 0x0002082e01007387 */ /* 0x0001e80000100a00 */
[----:B0-----:R-:W2:Y:S04]  /*43520*/  LDL.LU.64 R46, [R1+0x2a98] ;  /* 0x002a9800012e7983 */ /* 0x001ea80000300a00 */
[----:B------:R-:W2:Y:S04]  /*43530*/  LDL.LU.64 R44, [R1+0x2a90] ;  /* 0x002a9000012c7983 */ /* 0x000ea80000300a00 */
[----:B------:R-:W-:Y:S04]  /*43540*/  STL.64 [R1+0x1f0], R48 ;  /* 0x0001f03001007387 */ /* 0x000fe80000100a00 */
[----:B------:R0:W-:Y:S04]  /*43550*/  STL.64 [R1+0x1f8], R50 ;  /* 0x0001f83201007387 */ /* 0x0001e80000100a00 */
[----:B0-----:R-:W2:Y:S04]  /*43560*/  LDL.LU.64 R50, [R1+0x2a88] ;  /* 0x002a880001327983 */ /* 0x001ea80000300a00 */
[----:B------:R-:W3:Y:S04]  /*43570*/  LDL.LU.64 R48, [R1+0x2a80] ;  /* 0x002a800001307983 */ /* 0x000ee80000300a00 */
[----:B------:R0:W-:Y:S04]  /*43580*/  STL.64 [R1+0x1e0], R56 ;  /* 0x0001e03801007387 */ /* 0x0001e80000100a00 */
[----:B------:R1:W-:Y:S04]  /*43590*/  STL.64 [R1+0x1e8], R58 ;  /* 0x0001e83a01007387 */ /* 0x0003e80000100a00 */
[----:B0-----:R-:W4:Y:S04]  /*435a0*/  LDL.LU R56, [R1+0x1c0] ;  /* 0x0001c00001387983 */ /* 0x001f280000300800 */
[----:B------:R-:W4:Y:S04]  /*435b0*/  LDL.LU R57, [R1+0x1c4] ;  /* 0x0001c40001397983 */ /* 0x000f280000300800 */
[----:B-1----:R-:W4:Y:S04]  /*435c0*/  LDL.LU R58, [R1+0x1c8] ;  /* 0x0001c800013a7983 */ /* 0x002f280000300800 */
[----:B------:R-:W4:Y:S04]  /*435d0*/  LDL.LU R59, [R1+0x1cc] ;  /* 0x0001cc00013b7983 */ /* 0x000f280000300800 */
[----:B------:R-:W4:Y:S04]  /*435e0*/  LDL.LU R19, [R1+0x2844] ;  /* 0x0028440001137983 */ /* 0x000f280000300800 */
        /* <DEDUP_REMOVED lines=9> */
[----:B--2---:R-:W-:Y:S04]  /*43680*/  STL.64 [R1+0x2f68], R50 ;  /* 0x002f683201007387 */ /* 0x004fe80000100a00 */
[----:B---3--:R-:W-:Y:S04]  /*43690*/  STL.64 [R1+0x2f60], R48 ;  /* 0x002f603001007387 */ /* 0x008fe80000100a00 */
[----:B------:R-:W-:Y:S04]  /*436a0*/  STL.64 [R1+0x2f58], R46 ;  /* 0x002f582e01007387 */ /* 0x000fe80000100a00 */
[----:B------:R-:W-:Y:S04]  /*436b0*/  STL.64 [R1+0x2f50], R44 ;  /* 0x002f502c01007387 */ /* 0x000fe80000100a00 */
[----:B------:R-:W-:Y:S04]  /*436c0*/  STL.64 [R1+0x2f48], R42 ;  /* 0x002f482a01007387 */ /* 0x000fe80000100a00 */
[----:B------:R-:W-:Y:S04]  /*436d0*/  STL.64 [R1+0x2f40], R40 ;  /* 0x002f402801007387 */ /* 0x000fe80000100a00 */
[----:B------:R-:W-:Y:S04]  /*436e0*/  STL.64 [R1+0x2f38], R34 ;  /* 0x002f382201007387 */ /* 0x000fe80000100a00 */
[----:B------:R-:W-:Y:S04]  /*436f0*/  STL.64 [R1+0x2f30], R32 ;  /* 0x002f302001007387 */ /* 0x000fe80000100a00 */
[----:B------:R-:W-:Y:S04]  /*43700*/  STL [R1+0x2f28], R39 ;  /* 0x002f282701007387 */ /* 0x000fe80000100800 */
[----:B------:R-:W-:Y:S04]  /*43710*/  STL.64 [R1+0x2f20], R26 ;  /* 0x002f201a01007387 */ /* 0x000fe80000100a00 */
[----:B------:R1:W-:Y:S04]  /*43720*/  STL.64 [R1+0x2f18], R24 ;  /* 0x002f181801007387 */ /* 0x0003e80000100a00 */
[----:B------:R-:W-:Y:S04]  /*43730*/  STL.64 [R1+0x2f10], R22 ;  /* 0x002f101601007387 */ /* 0x000fe80000100a00 */
[----:B------:R2:W-:Y:S04]  /*43740*/  STL.64 [R1+0x2f08], R20 ;  /* 0x002f081401007387 */ /* 0x0005e80000100a00 */
[----:B----4-:R-:W-:Y:S04]  /*43750*/  STL.64 [R1+0x2f00], R54 ;  /* 0x002f003601007387 */ /* 0x010fe80000100a00 */
[----:B------:R3:W-:Y:S04]  /*43760*/  STL.64 [R1+0x2ef8], R52 ;  /* 0x002ef83401007387 */ /* 0x0007e80000100a00 */
[----:B------:R-:W-:Y:S04]  /*43770*/  STL [R1+0x2ab0], R0 ;  /* 0x002ab00001007387 */ /* 0x000fe80000100800 */
[----:B------:R-:W-:Y:S01]  /*43780*/  STL.64 [R1+0x2f88], R14 ;  /* 0x002f880e01007387 */ /* 0x000fe20000100a00 */
[C---:B0-----:R-:W-:Y:S08]  /*43790*/  HMMA.16816.F32 R8, R28.reuse, R12, R4 ;  /* 0x0000000c1c08723c */ /* 0x041ff00000001804 */
[----:B------:R-:W-:Y:S11]  /*437a0*/  HMMA.16816.F32 R4, R28, R14, R56 ;  /* 0x0000000e1c04723c */ /* 0x000ff60000001838 */
[----:B------:R0:W-:Y:S04]  /*437b0*/  STL.64 [R1+0x1d0], R8 ;  /* 0x0001d00801007387 */ /* 0x0001e80000100a00 */
[----:B------:R4:W-:Y:S04]  /*437c0*/  STL.64 [R1+0x1d8], R10 ;  /* 0x0001d80a01007387 */ /* 0x0009e80000100a00 */
[----:B------:R-:W-:Y:S04]  /*437d0*/  STL.64 [R1+0x2f80], R12 ;  /* 0x002f800c01007387 */ /* 0x000fe80000100a00 */
[----:B------:R0:W-:Y:S04]  /*437e0*/  STL.64 [R1+0x1c0], R4 ;  /* 0x0001c00401007387 */ /* 0x0001e80000100a00 */
[----:B------:R0:W-:Y:S04]  /*437f0*/  STL.64 [R1+0x1c8], R6 ;  /* 0x0001c80601007387 */ /* 0x0001e80000100a00 */
[----:B------:R-:W4:Y:S04]  /*43800*/  LDL.LU R58, [R1+0x287c] ;  /* 0x00287c00013a7983 */ /* 0x000f280000300800 */
[----:B------:R-:W4:Y:S04]  /*43810*/  LDL.LU R59, [R1+0x2878] ;  /* 0x00287800013b7983 */ /* 0x000f280000300800 */
[----:B-1----:R-:W4:Y:S04]  /*43820*/  LDL.LU R24, [R1+0x50] ;  /* 0x0000500001187983 */ /* 0x002f280000300800 */
[----:B------:R-:W4:Y:S04]  /*43830*/  LDL.LU R25, [R1+0x54] ;  /* 0x0000540001197983 */ /* 0x000f280000300800 */
[----:B------:R-:W4:Y:S04]  /*43840*/  LDL.LU R26, [R1+0x58] ;  /* 0x00005800011a7983 */ /* 0x000f280000300800 */
[----:B------:R-:W4:Y:S01]  /*43850*/  LDL.LU R27, [R1+0x5c] ;  /* 0x00005c00011b7983 */ /* 0x000f220000300800 */
[----:B------:R-:W-:-:S03]  /*43860*/  IMAD R18, R18, 0x100, R19 ;  /* 0x0000010012127824 */ /* 0x000fc600078e0213 */
        /* <DEDUP_REMOVED lines=18> */
[----:B0-----:R-:W3:Y:S04]  /*43990*/  LDL.LU R8, [R1+0x190] ;  /* 0x0001900001087983 */ /* 0x001ee80000300800 */
[----:B------:R-:W3:Y:S04]  /*439a0*/  LDL.LU R9, [R1+0x194] ;  /* 0x0001940001097983 */ /* 0x000ee80000300800 */
[----:B----4-:R-:W4:Y:S04]  /*439b0*/  LDL.LU R10, [R1+0x198] ;  /* 0x00019800010a7983 */ /* 0x010f280000300800 */
        /* <DEDUP_REMOVED lines=18> */
[----:B--2---:R-:W-:Y:S03]  /*43ae0*/  HMMA.16816.F32 R28, R28, R16, R20 ;  /* 0x000000101c1c723c */ /* 0x004fe60000001814 */
[----:B------:R-:W2:Y:S01]  /*43af0*/  LDL.LU R20, [R1+0x40] ;  /* 0x0000400001147983 */ /* 0x000ea20000300800 */
[----:B---3--:R-:W-:-:S02]  /*43b00*/  IMAD R19, R19, 0x100, R53 ;  /* 0x0000010013137824 */ /* 0x008fc400078e0235 */
[----:B------:R-:W-:-:S13]  /*43b10*/  IMAD R56, R56, 0x100, R54 ;  /* 0x0000010038387824 */ /* 0x000fda00078e0236 */
[----:B------:R0:W-:Y:S01]  /*43b20*/  STL.64 [R1+0x60], R28 ;  /* 0x0000601c01007387 */ /* 0x0001e20000100a00 */
[----:B------:R-:W-:-:S03]  /*43b30*/  IMAD R57, R57, 0x100, R55 ;  /* 0x0000010039397824 */ /* 0x000fc600078e0237 */
[----:B------:R1:W-:Y:S04]  /*43b40*/  STL.64 [R1+0x68], R30 ;  /* 0x0000681e01007387 */ /* 0x0003e80000100a00 */
[----:B------:R-:W2:Y:S01]  /*43b50*/  LDL.LU R21, [R1+0x44] ;  /* 0x0000440001157983 */ /* 0x000ea20000300800 */
[----:B0-----:R-:W-:Y:S02]  /*43b60*/  F2FP.F16.E5M2.UNPACK_B R28, R18 ;  /* 0x00000012ff1c723e */ /* 0x001fe400020004ff */
[----:B------:R-:W-:Y:S01]  /*43b70*/  F2FP.F16.E5M2.UNPACK_B R29, R19 ;  /* 0x00000013ff1d723e */ /* 0x000fe200020004ff */
[----:B------:R-:W2:Y:S01]  /*43b80*/  LDL.LU R22, [R1+0x48] ;  /* 0x0000480001167983 */ /* 0x000ea20000300800 */
[----:B-1----:R-:W-:-:S03]  /*43b90*/  F2FP.F16.E5M2.UNPACK_B R30, R56 ;  /* 0x00000038ff1e723e */ /* 0x002fc600020004ff */
[----:B------:R-:W2:Y:S01]  /*43ba0*/  LDL.LU R23, [R1+0x4c] ;  /* 0x00004c0001177983 */ /* 0x000ea20000300800 */
[----:B------:R-:W-:-:S03]  /*43bb0*/  F2FP.F16.E5M2.UNPACK_B R31, R57 ;  /* 0x00000039ff1f723e */ /* 0x000fc600020004ff */
[----:B------:R-:W3:Y:S04]  /*43bc0*/  LDL.LU R52, [R1+0x20] ;  /* 0x0000200001347983 */ /* 0x000ee80000300800 */
[----:B------:R-:W3:Y:S04]  /*43bd0*/  LDL.LU R53, [R1+0x24] ;  /* 0x0000240001357983 */ /* 0x000ee80000300800 */
[----:B------:R-:W3:Y:S04]  /*43be0*/  LDL.LU R54, [R1+0x28] ;  /* 0x0000280001367983 */ /* 0x000ee80000300800 */
[----:B------:R-:W3:Y:S04]  /*43bf0*/  LDL.LU R55, [R1+0x2c] ;  /* 0x00002c0001377983 */ /* 0x000ee80000300800 */
        /* <DEDUP_REMOVED lines=9> */
[----:B------:R-:W2:Y:S01]  /*43c90*/  LDL.LU.64 R4, [R1+0x2f90] ;  /* 0x002f900001047983 */ /* 0x000ea20000300a00 */
[C---:B----4-:R-:W-:Y:S08]  /*43ca0*/  HMMA.16816.F32 R8, R28.reuse, R6, R8 ;  /* 0x000000061c08723c */ /* 0x050ff00000001808 */
[----:B--2---:R-:W-:-:S15]  /*43cb0*/  HMMA.16816.F32 R12, R28, R4, R12 ;  /* 0x000000041c0c723c */ /* 0x004fde000000180c */
[----:B------:R-:W-:-:S04]  /*43cc0*/  NOP ;  /* 0x0000000000007918 */ /* 0x000fc80000000000 */
[----:B------:R-:W-:Y:S04]  /*43cd0*/  STL.64 [R1+0x1a0], R12 ;  /* 0x0001a00c01007387 */ /* 0x000fe80000100a00 */
[----:B------:R0:W-:Y:S04]  /*43ce0*/  STL.64 [R1+0x1a8], R14 ;  /* 0x0001a80e01007387 */ /* 0x0001e80000100a00 */
[----:B0-----:R-:W2:Y:S04]  /*43cf0*/  LDL.LU.64 R14, [R1+0x2f88] ;  /* 0x002f8800010e7983 */ /* 0x001ea80000300a00 */
[----:B------:R-:W4:Y:S04]  /*43d00*/  LDL.LU.64 R12, [R1+0x2f80] ;  /* 0x002f8000010c7983 */ /* 0x000f280000300a00 */
[----:B------:R-:W-:Y:S04]  /*43d10*/  STL.64 [R1+0x190], R8 ;  /* 0x0001900801007387 */ /* 0x000fe80000100a00 */
[----:B------:R0:W-:Y:S04]  /*43d20*/  STL.64 [R1+0x198], R10 ;  /* 0x0001980a01007387 */ /* 0x0001e80000100a00 */
[----:B0-----:R-:W2:Y:S04]  /*43d30*/  LDL.LU.64 R10, [R1+0x2f78] ;  /* 0x002f7800010a7983 */ /* 0x001ea80000300a00 */
[----:B------:R-:W3:Y:S01]  /*43d40*/  LDL.LU.64 R8, [R1+0x2f70] ;  /* 0x002f700001087983 */ /* 0x000ee20000300a00 */
[C---:B----4-:R-:W-:Y:S08]  /*43d50*/  HMMA.16816.F32 R40, R28.reuse, R12, R40 ;  /* 0x0000000c1c28723c */ /* 0x050ff00000001828 */
[C---:B--2---:R-:W-:Y:S08]  /*43d60*/  HMMA.16816.F32 R44, R28.reuse, R10, R44 ;  /* 0x0000000a1c2c723c */ /* 0x044ff0000000182c */
[----:B---3--:R-:W-:Y:S03]  /*43d70*/  HMMA.16816.F32 R48, R28, R8, R48 ;  /* 0x000000081c30723c */ /* 0x008fe60000001830 */
[----:B------:R-:W-:-:S15]  /*43d80*/  IMAD.MOV.U32 R0, RZ, RZ, R43 ;  /* 0x000000ffff007224 */ /* 0x000fde00078e002b */
[----:B------:R-:W-:Y:S01]  /*43d90*/  NOP ;  /* 0x0000000000007918 */ /* 0x000fe20000000000 */
        /* <DEDUP_REMOVED lines=8> */
[----:B------:R-:W-:Y:S04]  /*43e20*/  STL.64 [R1+0x160], R40 ;  /* 0x0001602801007387 */ /* 0x000fe80000100a00 */
[----:B------:R0:W-:Y:S04]  /*43e30*/  STL [R1+0x168], R42 ;  /* 0x0001682a01007387 */ /* 0x0001e80000100800 */
[----:B0-----:R-:W4:Y:S04]  /*43e40*/  LDL.LU.64 R42, [R1+0x2f48] ;  /* 0x002f4800012a7983 */ /* 0x001f280000300a00 */
[----:B------:R-:W4:Y:S04]  /*43e50*/  LDL.LU.64 R40, [R1+0x2f40] ;  /* 0x002f400001287983 */ /* 0x000f280000300a00 */
[----:B------:R0:W-:Y:S04]  /*43e60*/  STL [R1+0x2b28], R0 ;  /* 0x002b280001007387 */ /* 0x0001e80000100800 */
[----:B0-----:R-:W2:Y:S01]  /*43e70*/  LDL.LU R0, [R1+0x286c] ;  /* 0x00286c0001007983 */ /* 0x001ea20000300800 */
[C---:B------:R-:W-:Y:S08]  /*43e80*/  HMMA.16816.F32 R32, R28.reuse, R14, R32 ;  /* 0x0000000e1c20723c */ /* 0x040ff00000001820 */
[----:B------:R-:W-:Y:S01]  /*43e90*/  HMMA.16816.F32 R28, R28, R16, R24 ;  /* 0x000000101c1c723c */ /* 0x000fe20000001818 */
[----:B------:R-:W-:-:S02]  /*43ea0*/  IMAD R18, R18, 0x100, R39 ;  /* 0x0000010012127824 */ /* 0x000fc400078e0227 */
[----:B------:R-:W-:Y:S02]  /*43eb0*/  IMAD R56, R56, 0x100, R57 ;  /* 0x0000010038387824 */ /* 0x000fe400078e0239 */
[----:B------:R-:W-:-:S06]  /*43ec0*/  IMAD R57, R59, 0x100, R58 ;  /* 0x000001003b397824 */ /* 0x000fcc00078e023a */
[----:B------:R-:W-:Y:S04]  /*43ed0*/  STL.64 [R1+0x150], R32 ;  /* 0x0001502001007387 */ /* 0x000fe80000100a00 */
[----:B------:R0:W-:Y:S04]  /*43ee0*/  STL.64 [R1+0x158], R34 ;  /* 0x0001582201007387 */ /* 0x0001e80000100a00 */
[----:B0-----:R-:W3:Y:S04]  /*43ef0*/  LDL.LU.64 R34, [R1+0x2f38] ;  /* 0x002f380001227983 */ /* 0x001ee80000300a00 */
[----:B------:R-:W3:Y:S04]  /*43f00*/  LDL.LU.64 R32, [R1+0x2f30] ;  /* 0x002f300001207983 */ /* 0x000ee80000300a00 */
[----:B------:R-:W3:Y:S04]  /*43f10*/  LDL.LU R39, [R1+0x2f28] ;  /* 0x002f280001277983 */ /* 0x000ee80000300800 */
[----:B------:R-:W3:Y:S04]  /*43f20*/  LDL.LU.64 R26, [R1+0x2f20] ;  /* 0x002f2000011a7983 */ /* 0x000ee80000300a00 */
[----:B------:R-:W3:Y:S04]  /*43f30*/  LDL.LU.64 R24, [R1+0x2f18] ;  /* 0x002f180001187983 */ /* 0x000ee80000300a00 */
[----:B------:R-:W-:Y:S04]  /*43f40*/  STL.64 [R1+0x50], R28 ;  /* 0x0000501c01007387 */ /* 0x000fe80000100a00 */
[----:B------:R0:W-:Y:S02]  /*43f50*/  STL [R1+0x58], R30 ;  /* 0x0000581e01007387 */ /* 0x0001e40000100800 */
[----:B0-----:R-:W-:Y:S01]  /*43f60*/  F2FP.F16.E5M2.UNPACK_B R30, R56 ;  /* 0x00000038ff1e723e */ /* 0x001fe200020004ff */
[----:B--2---:R-:W-:-:S02]  /*43f70*/  IMAD R19, R19, 0x100, R0 ;  /* 0x0000010013137824 */ /* 0x004fc400078e0200 */
[----:B------:R-:W-:Y:S01]  /*43f80*/  IMAD.MOV.U32 R0, RZ, RZ, R31 ;  /* 0x000000ffff007224 */ /* 0x000fe200078e001f */
[----:B------:R-:W-:-:S04]  /*43f90*/  F2FP.F16.E5M2.UNPACK_B R31, R57 ;  /* 0x00000039ff1f723e */ /* 0x000fc800020004ff */
[----:B------:R-:W-:Y:S04]  /*43fa0*/  STL [R1+0x2b60], R0 ;  /* 0x002b600001007387 */ /* 0x000fe80000100800 */
[----:B------:R-:W2:Y:S04]  /*43fb0*/  LDL.LU R56, [R1+0x10] ;  /* 0x0000100001387983 */ /* 0x000ea80000300800 */
[----:B------:R-:W2:Y:S01]  /*43fc0*/  LDL.LU R57, [R1+0x14] ;  /* 0x0000140001397983 */ /* 0x000ea20000300800 */
[----:B------:R-:W-:Y:S02]  /*43fd0*/  F2FP.F16.E5M2.UNPACK_B R28, R18 ;  /* 0x00000012ff1c723e */ /* 0x000fe400020004ff */
[----:B------:R-:W-:-:S07]  /*43fe0*/  F2FP.F16.E5M2.UNPACK_B R29, R19 ;  /* 0x00000013ff1d723e */ /* 0x000fce00020004ff */
[----:B------:R-:W-:Y:S01]  /*43ff0*/  HMMA.16816.F32 R20, R28, R2, R20 ;  /* 0x000000021c14723c */ /* 0x000fe20000001814 */
[----:B------:R-:W-:Y:S02]  /*44000*/  IMAD.MOV.U32 R58, RZ, RZ, R61 ;  /* 0x000000ffff3a7224 */ /* 0x000fe400078e003d */
[----:B------:R-:W-:-:S05]  /*44010*/  IMAD.MOV.U32 R59, RZ, RZ, R60 ;  /* 0x000000ffff3b7224 */ /* 0x000fca00078e003c */
[----:B------:R-:W-:Y:S11]  /*44020*/  HMMA.16816.F32 R52, R28, R4, R52 ;  /* 0x000000041c34723c */ /* 0x000ff60000001834 */
[----:B------:R-:W-:Y:S01]  /*44030*/  IMAD.MOV.U32 R61, RZ, RZ, R22 ;  /* 0x000000ffff3d7224 */ /* 0x000fe200078e0016 */
[----:B------:R0:W-:Y:S01]  /*44040*/  STL.64 [R1+0x40], R20 ;  /* 0x0000401401007387 */ /* 0x0001e20000100a00 */
[----:B------:R-:W-:-:S03]  /*44050*/  IMAD.MOV.U32 R60, RZ, RZ, R23 ;  /* 0x000000ffff3c7224 */ /* 0x000fc600078e0017 */
[----:B------:R-:W4:Y:S01]  /*44060*/  LDL.LU.64 R22, [R1+0x2f10] ;  /* 0x002f100001167983 */ /* 0x000f220000300a00 */
[C---:B------:R-:W-:Y:S03]  /*44070*/  HMMA.16816.F32 R48, R28.reuse, R8, R48 ;  /* 0x000000081c30723c */ /* 0x040fe60000001830 */
[----:B0-----:R-:W4:Y:S04]  /*44080*/  LDL.LU.64 R20, [R1+0x2f08] ;  /* 0x002f080001147983 */ /* 0x001f280000300a00 */
[----:B------:R-:W-:Y:S04]  /*44090*/  STL [R1+0x2b64], R61 ;  /* 0x002b643d01007387 */ /* 0x000fe80000100800 */
[----:B------:R-:W-:Y:S04]  /*440a0*/  STL.64 [R1+0x20], R52 ;  /* 0x0000203401007387 */ /* 0x000fe80000100a00 */
[----:B------:R0:W-:Y:S04]  /*440b0*/  STL.64 [R1+0x28], R54 ;  /* 0x0000283601007387 */ /* 0x0001e80000100a00 */
[----:B0-----:R-:W4:Y:S04]  /*440c0*/  LDL.LU.64 R54, [R1+0x2f00] ;  /* 0x002f000001367983 */ /* 0x001f280000300a00 */
[----:B------:R-:W4:Y:S04]  /*440d0*/  LDL.LU.64 R52, [R1+0x2ef8] ;  /* 0x002ef80001347983 */ /* 0x000f280000300a00 */
[----:B------:R-:W4:Y:S04]  /*440e0*/  LDL.LU R2, [R1+0x2880] ;  /* 0x0028800001027983 */ /* 0x000f280000300800 */
[----:B------:R-:W4:Y:S04]  /*440f0*/  LDL.LU R3, [R1+0x2888] ;  /* 0x0028880001037983 */ /* 0x000f280000300800 */
[----:B------:R-:W4:Y:S04]  /*44100*/  LDL.LU R18, [R1+0x2890] ;  /* 0x0028900001127983 */ /* 0x000f280000300800 */
[----:B------:R-:W4:Y:S04]  /*44110*/  LDL.LU R19, [R1+0x2898] ;  /* 0x0028980001137983 */ /* 0x000f280000300800 */
[----:B------:R-:W4:Y:S04]  /*44120*/  LDL.LU R4, [R1+0x7e8] ;  /* 0x0007e80001047983 */ /* 0x000f280000300800 */
[----:B------:R-:W4:Y:S04]  /*44130*/  LDL.LU R5, [R1+0x7ec] ;  /* 0x0007ec0001057983 */ /* 0x000f280000300800 */
[----:B------:R-:W4:Y:S01]  /*44140*/  LDL.LU R0, [R1+0x82c] ;  /* 0x00082c0001007983 */ /* 0x000f220000300800 */
[C---:B---3--:R-:W-:Y:S08]  /*44150*/  HMMA.16816.F32 R44, R28.reuse, R10, R44 ;  /* 0x0000000a1c2c723c */ /* 0x048ff0000000182c */
[----:B--2---:R-:W-:-:S15]  /*44160*/  HMMA.16816.F32 R56, R28, R6, R56 ;  /* 0x000000061c38723c */ /* 0x004fde0000001838 */
[----:B------:R-:W-:-:S04]  /*44170*/  NOP ;  /* 0x0000000000007918 */ /* 0x000fc80000000000 */
[----:B------:R-:W-:Y:S04]  /*44180*/  STL.64 [R1+0x2a88], R58 ;  /* 0x002a883a01007387 */ /* 0x000fe80000100a00 */
[----:B------:R0:W-:Y:S04]  /*44190*/  STL.64 [R1+0x2a80], R56 ;  /* 0x002a803801007387 */ /* 0x0001e80000100a00 */
[----:B0-----:R-:W2:Y:S04]  /*441a0*/  LDL.LU R56, [R1] ;  /* 0x0000000001387983 */ /* 0x001ea80000300800 */
[----:B------:R-:W2:Y:S04]  /*441b0*/  LDL.LU R57, [R1+0x4] ;  /* 0x0000040001397983 */ /* 0x000ea80000300800 */
[----:B------:R-:W2:Y:S04]  /*441c0*/  LDL.LU R58, [R1+0x8] ;  /* 0x00000800013a7983 */ /* 0x000ea80000300800 */
[----:B------:R-:W2:Y:S04]  /*441d0*/  LDL.LU R59, [R1+0xc] ;  /* 0x00000c00013b7983 */ /* 0x000ea80000300800 */
[----:B------:R-:W3:Y:S04]  /*441e0*/  LDL.LU R6, [R1+0x808] ;  /* 0x0008080001067983 */ /* 0x000ee80000300800 */
[----:B------:R-:W2:Y:S04]  /*441f0*/  LDL.LU R7, [R1+0x80c] ;  /* 0x00080c0001077983 */ /* 0x000ea80000300800 */
[----:B------:R-:W2:Y:S04]  /*44200*/  LDL.LU R61, [R1+0x828] ;  /* 0x00082800013d7983 */ /* 0x000ea80000300800 */
[----:B------:R-:W2:Y:S04]  /*44210*/  LDL.LU R8, [R1+0x818] ;  /* 0x0008180001087983 */ /* 0x000ea80000300800 */
[----:B------:R-:W2:Y:S04]  /*44220*/  LDL.LU R9, [R1+0x81c] ;  /* 0x00081c0001097983 */ /* 0x000ea80000300800 */
[----:B------:R0:W-:Y:S04]  /*44230*/  STL.64 [R1+0x2a98], R50 ;  /* 0x002a983201007387 */ /* 0x0001e80000100a00 */
[----:B0-----:R-:W2:Y:S04]  /*44240*/  LDL.LU R50, [R1+0x7f8] ;  /* 0x0007f80001327983 */ /* 0x001ea80000300800 */
[----:B------:R-:W2:Y:S04]  /*44250*/  LDL.LU R51, [R1+0x7fc] ;  /* 0x0007fc0001337983 */ /* 0x000ea80000300800 */
[----:B------:R0:W-:Y:S04]  /*44260*/  STL.64 [R1+0x2a90], R48 ;  /* 0x002a903001007387 */ /* 0x0001e80000100a00 */
[----:B0-----:R-:W2:Y:S04]  /*44270*/  LDL.LU R48, [R1+0x2894] ;  /* 0x0028940001307983 */ /* 0x001ea80000300800 */
[----:B------:R-:W2:Y:S04]  /*44280*/  LDL.LU R49, [R1+0x289c] ;  /* 0x00289c0001317983 */ /* 0x000ea80000300800 */
[----:B------:R-:W2:Y:S04]  /*44290*/  LDL.LU R10, [R1+0x2884] ;  /* 0x00288400010a7983 */ /* 0x000ea80000300800 */
[----:B------:R-:W2:Y:S01]  /*442a0*/  LDL.LU R11, [R1+0x288c] ;  /* 0x00288c00010b7983 */ /* 0x000ea20000300800 */
[----:B------:R-:W-:Y:S01]  /*442b0*/  HMMA.16816.F32 R36, R28, R16, R36 ;  /* 0x000000101c24723c */ /* 0x000fe20000001824 */
[----:B----4-:R-:W-:-:S02]  /*442c0*/  F2FP.F16.E5M2.UNPACK_B R4, R4.H1 ;  /* 0x00000004ff04723e */ /* 0x010fc400030004ff */
[----:B------:R-:W-:-:S05]  /*442d0*/  F2FP.F16.E5M2.UNPACK_B R5, R5.H1 ;  /* 0x00000005ff05723e */ /* 0x000fca00030004ff */
[C---:B------:R-:W-:Y:S08]  /*442e0*/  HMMA.16816.F32 R40, R28.reuse, R12, R40 ;  /* 0x0000000c1c28723c */ /* 0x040ff00000001828 */
[----:B------:R-:W-:Y:S01]  /*442f0*/  HMMA.16816.F32 R32, R28, R14, R32 ;  /* 0x0000000e1c20723c */ /* 0x000fe20000001820 */
[----:B------:R-:W-:Y:S04]  /*44300*/  STL.64 [R1+0x2aa8], R46 ;  /* 0x002aa82e01007387 */ /* 0x000fe80000100a00 */
[----:B------:R-:W-:Y:S06]  /*44310*/  STL.64 [R1+0x2aa0], R44 ;  /* 0x002aa02c01007387 */ /* 0x000fec0000100a00 */
[----:B------:R-:W-:Y:S04]  /*44320*/  STL [R1+0x2ab4], R43 ;  /* 0x002ab42b01007387 */ /* 0x000fe80000100800 */
[----:B------:R-:W-:Y:S04]  /*44330*/  STL [R1+0x2b38], R42 ;  /* 0x002b382a01007387 */ /* 0x000fe80000100800 */
[----:B------:R-:W-:Y:S04]  /*44340*/  STL.64 [R1+0x2b30], R40 ;  /* 0x002b302801007387 */ /* 0x000fe80000100a00 */
[----:B------:R-:W-:Y:S04]  /*44350*/  STL.64 [R1+0x2ac0], R34 ;  /* 0x002ac02201007387 */ /* 0x000fe80000100a00 */
[----:B------:R-:W-:Y:S04]  /*44360*/  STL.64 [R1+0x2ab8], R32 ;  /* 0x002ab82001007387 */ /* 0x000fe80000100a00 */
[----:B------:R-:W-:Y:S04]  /*44370*/  STL.64 [R1+0x2ad0], R38 ;  /* 0x002ad02601007387 */ /* 0x000fe80000100a00 */
[----:B------:R-:W-:Y:S01]  /*44380*/  STL.64 [R1+0x2ac8], R36 ;  /* 0x002ac82401007387 */ /* 0x000fe20000100a00 */
[----:B---3--:R-:W-:-:S02]  /*44390*/  F2FP.F16.E5M2.UNPACK_B R6, R6.H1 ;  /* 0x00000006ff06723e */ /* 0x008fc400030004ff */
[----:B--2---:R-:W-:Y:S01]  /*443a0*/  F2FP.F16.E5M2.UNPACK_B R7, R7.H1 ;  /* 0x00000007ff07723e */ /* 0x004fe200030004ff */
[----:B------:R-:W-:Y:S02]  /*443b0*/  IMAD R18, R18, 0x100, R48 ;  /* 0x0000010012127824 */ /* 0x000fe400078e0230 */
[----:B------:R-:W-:Y:S02]  /*443c0*/  IMAD R19, R19, 0x100, R49 ;  /* 0x0000010013137824 */ /* 0x000fe400078e0231 */
[----:B------:R-:W-:Y:S02]  /*443d0*/  IMAD R2, R2, 0x100, R10 ;  /* 0x0000010002027824 */ /* 0x000fe400078e020a */
[----:B------:R-:W-:-:S03]  /*443e0*/  IMAD R3, R3, 0x100, R11 ;  /* 0x0000010003037824 */ /* 0x000fc600078e020b */
[----:B------:R-:W-:Y:S02]  /*443f0*/  F2FP.F16.E5M2.UNPACK_B R16, R2 ;  /* 0x00000002ff10723e */ /* 0x000fe400020004ff */
[----:B------:R-:W-:Y:S02]  /*44400*/  F2FP.F16.E5M2.UNPACK_B R18, R18 ;  /* 0x00000012ff12723e */ /* 0x000fe400020004ff */
[----:B------:R-:W-:Y:S02]  /*44410*/  F2FP.F16.E5M2.UNPACK_B R17, R3 ;  /* 0x00000003ff11723e */ /* 0x000fe400020004ff */
[----:B------:R-:W-:-:S07]  /*44420*/  F2FP.F16.E5M2.UNPACK_B R19, R19 ;  /* 0x00000013ff13723e */ /* 0x000fce00020004ff */
[----:B------:R-:W-:Y:S01]  /*44430*/  HMMA.16816.F32 R12, R16, R4, R24 ;  /* 0x00000004100c723c */ /* 0x000fe20000001818 */
[----:B------:R-:W-:Y:S02]  /*44440*/  F2FP.F16.E5M2.UNPACK_B R2, R50.H1 ;  /* 0x00000032ff02723e */ /* 0x000fe400030004ff */
[----:B------:R-:W-:-:S15]  /*44450*/  F2FP.F16.E5M2.UNPACK_B R3, R51.H1 ;  /* 0x00000033ff03723e */ /* 0x000fde00030004ff */
[----:B------:R-:W-:Y:S01]  /*44460*/  NOP ;  /* 0x0000000000007918 */ /* 0x000fe20000000000 */
[----:B------:R-:W-:Y:S04]  /*44470*/  STL.64 [R1+0xec0], R12 ;  /* 0x000ec00c01007387 */ /* 0x000fe80000100a00 */
[----:B------:R0:W-:Y:S02]  /*44480*/  STL.64 [R1+0xec8], R14 ;  /* 0x000ec80e01007387 */ /* 0x0001e40000100a00 */
[----:B0-----:R-:W-:Y:S01]  /*44490*/  HMMA.16816.F32 R12, R16, R2, R20 ;  /* 0x00000002100c723c */ /* 0x001fe20000001814 */
[----:B------:R-:W-:Y:S02]  /*444a0*/  F2FP.F16.E5M2.UNPACK_B R20, R8.H1 ;  /* 0x00000008ff14723e */ /* 0x000fe400030004ff */
[----:B------:R-:W-:-:S15]  /*444b0*/  F2FP.F16.E5M2.UNPACK_B R21, R9.H1 ;  /* 0x00000009ff15723e */ /* 0x000fde00030004ff */
[----:B------:R-:W-:Y:S01]  /*444c0*/  NOP ;  /* 0x0000000000007918 */ /* 0x000fe20000000000 */
[----:B------:R-:W-:Y:S04]  /*444d0*/  STL.64 [R1+0xed0], R12 ;  /* 0x000ed00c01007387 */ /* 0x000fe80000100a00 */
[----:B------:R0:W-:Y:S04]  /*444e0*/  STL.64 [R1+0xed8], R14 ;  /* 0x000ed80e01007387 */ /* 0x0001e80000100a00 */
[----:B------:R-:W-:Y:S04]  /*444f0*/  STL.64 [R1+0x2ec0], R6 ;  /* 0x002ec00601007387 */ /* 0x000fe80000100a00 */
[----:B------:R1:W-:Y:S01]  /*44500*/  STL.64 [R1+0x2eb8], R4 ;  /* 0x002eb80401007387 */ /* 0x0003e20000100a00 */
[C---:B0-----:R-:W-:Y:S08]  /*44510*/  HMMA.16816.F32 R12, R16.reuse, R6, R52 ;  /* 0x00000006100c723c */ /* 0x041ff00000001834 */
[----:B-1----:R-:W-:Y:S11]  /*44520*/  HMMA.16816.F32 R4, R16, R20, R56 ;  /* 0x000000141004723c */ /* 0x002ff60000001838 */
[----:B------:R-:W-:Y:S04]  /*44530*/  STL.64 [R1+0xef0], R12 ;  /* 0x000ef00c01007387 */ /* 0x000fe80000100a00 */
[----:B------:R-:W-:Y:S04]  /*44540*/  STL.64 [R1+0xef8], R14 ;  /* 0x000ef80e01007387 */ /* 0x000fe80000100a00 */
[----:B------:R-:W2:Y:S04]  /*44550*/  LDL.LU R56, [R1+0x120] ;  /* 0x0001200001387983 */ /* 0x000ea80000300800 */
[----:B------:R0:W-:Y:S04]  /*44560*/  STL.64 [R1+0xf70], R4 ;  /* 0x000f700401007387 */ /* 0x0001e80000100a00 */
[----:B------:R1:W-:Y:S04]  /*44570*/  STL.64 [R1+0xf78], R6 ;  /* 0x000f780601007387 */ /* 0x0003e80000100a00 */
        /* <DEDUP_REMOVED lines=19> */
[----:B------:R-:W2:Y:S04]  /*446b0*/  LDL.LU R38, [R1+0x738] ;  /* 0x0007380001267983 */ /* 0x000ea80000300800 */
[----:B------:R-:W2:Y:S04]  /*446c0*/  LDL.LU R39, [R1+0x73c] ;  /* 0x00073c0001277983 */ /* 0x000ea80000300800 */
[----:B--2---:R-:W-:Y:S04]  /*446d0*/  STL.64 [R1+0x2ef0], R38 ;  /* 0x002ef02601007387 */ /* 0x004fe80000100a00 */
[----:B----4-:R2:W-:Y:S04]  /*446e0*/  STL.64 [R1+0x2ee8], R36 ;  /* 0x002ee82401007387 */ /* 0x0105e80000100a00 */
[----:B0-----:R-:W4:Y:S04]  /*446f0*/  LDL.LU R4, [R1+0x130] ;  /* 0x0001300001047983 */ /* 0x001f280000300800 */
[----:B------:R-:W4:Y:S04]  /*44700*/  LDL.LU R5, [R1+0x134] ;  /* 0x0001340001057983 */ /* 0x000f280000300800 */
[----:B-1----:R-:W4:Y:S04]  /*44710*/  LDL.LU R6, [R1+0x138] ;  /* 0x0001380001067983 */ /* 0x002f280000300800 */
[----:B------:R-:W4:Y:S04]  /*44720*/  LDL.LU R7, [R1+0x13c] ;  /* 0x00013c0001077983 */ /* 0x000f280000300800 */
[----:B------:R-:W4:Y:S04]  /*44730*/  LDL.LU R40, [R1+0x770] ;  /* 0x0007700001287983 */ /* 0x000f280000300800 */
[----:B------:R-:W4:Y:S04]  /*44740*/  LDL.LU R41, [R1+0x774] ;  /* 0x0007740001297983 */ /* 0x000f280000300800 */
[----:B------:R-:W4:Y:S04]  /*44750*/  LDL.LU R42, [R1+0x778] ;  /* 0x00077800012a7983 */ /* 0x000f280000300800 */
[----:B------:R-:W4:Y:S04]  /*44760*/  LDL.LU R43, [R1+0x77c] ;  /* 0x00077c00012b7983 */ /* 0x000f280000300800 */
[----:B---3--:R-:W3:Y:S04]  /*44770*/  LDL.LU R32, [R1+0x140] ;  /* 0x0001400001207983 */ /* 0x008ee80000300800 */
        /* <DEDUP_REMOVED lines=21> */
[----:B------:R-:W-:-:S02]  /*448d0*/  F2FP.F16.E5M2.UNPACK_B R14, R61.H1 ;  /* 0x0000003dff0e723e */ /* 0x000fc400030004ff */
[----:B------:R-:W-:Y:S01]  /*448e0*/  F2FP.F16.E5M2.UNPACK_B R15, R0.H1 ;  /* 0x00000000ff0f723e */ /* 0x000fe200030004ff */
        /* <DEDUP_REMOVED lines=21> */
[----:B---3--:R-:W-:-:S02]  /*44a40*/  F2FP.F16.E5M2.UNPACK_B R12, R12.H1 ;  /* 0x0000000cff0c723e */ /* 0x008fc400030004ff */
[----:B----4-:R-:W-:Y:S02]  /*44a50*/  F2FP.F16.E5M2.UNPACK_B R13, R13.H1 ;  /* 0x0000000dff0d723e */ /* 0x010fe400030004ff */
[----:B------:R-:W-:Y:S02]  /*44a60*/  F2FP.F16.E5M2.UNPACK_B R10, R10.H1 ;  /* 0x0000000aff0a723e */ /* 0x000fe400030004ff */
[----:B------:R-:W-:-:S03]  /*44a70*/  F2FP.F16.E5M2.UNPACK_B R11, R11.H1 ;  /* 0x0000000bff0b723e */ /* 0x000fc600030004ff */
[C---:B------:R-:W-:Y:S08]  /*44a80*/  HMMA.16816.F32 R32, R16.reuse, R12, R32 ;  /* 0x0000000c1020723c */ /* 0x040ff00000001820 */
[----:B------:R-:W-:Y:S01]  /*44a90*/  HMMA.16816.F32 R40, R16, R10, R40 ;  /* 0x0000000a1028723c */ /* 0x000fe20000001828 */
[----:B------:R-:W-:Y:S01]  /*44aa0*/  STL.64 [R1+0xf80], R36 ;  /* 0x000f802401007387 */ /* 0x000fe20000100a00 */
[----:B------:R-:W-:-:S03]  /*44ab0*/  F2FP.F16.E5M2.UNPACK_B R8, R8.H1 ;  /* 0x00000008ff08723e */ /* 0x000fc600030004ff */
[----:B------:R0:W-:Y:S01]  /*44ac0*/  STL.64 [R1+0xf88], R38 ;  /* 0x000f882601007387 */ /* 0x0001e20000100a00 */
[----:B------:R-:W-:-:S03]  /*44ad0*/  F2FP.F16.E5M2.UNPACK_B R9, R9.H1 ;  /* 0x00000009ff09723e */ /* 0x000fc600030004ff */
[----:B0-----:R-:W2:Y:S04]  /*44ae0*/  LDL.LU.64 R38, [R1+0x2ef0] ;  /* 0x002ef00001267983 */ /* 0x001ea80000300a00 */
[----:B------:R-:W2:Y:S04]  /*44af0*/  LDL.LU.64 R36, [R1+0x2ee8] ;  /* 0x002ee80001247983 */ /* 0x000ea80000300a00 */
[----:B------:R-:W-:Y:S04]  /*44b00*/  STL.64 [R1+0xf90], R32 ;  /* 0x000f902001007387 */ /* 0x000fe80000100a00 */
[----:B------:R0:W-:Y:S01]  /*44b10*/  STL.64 [R1+0xf98], R34 ;  /* 0x000f982201007387 */ /* 0x0001e20000100a00 */
[----:B------:R-:W-:Y:S03]  /*44b20*/  HMMA.16816.F32 R16, R16, R8, R4 ;  /* 0x000000081010723c */ /* 0x000fe60000001804 */
[----:B0-----:R-:W3:Y:S04]  /*44b30*/  LDL.LU.64 R34, [R1+0x2ee0] ;  /* 0x002ee00001227983 */ /* 0x001ee80000300a00 */
[----:B------:R-:W3:Y:S04]  /*44b40*/  LDL.LU.64 R32, [R1+0x2ed8] ;  /* 0x002ed80001207983 */ /* 0x000ee80000300a00 */
[----:B------:R-:W-:Y:S04]  /*44b50*/  STL.64 [R1+0xfb0], R40 ;  /* 0x000fb02801007387 */ /* 0x000fe80000100a00 */
[----:B------:R0:W-:Y:S04]  /*44b60*/  STL.64 [R1+0xfb8], R42 ;  /* 0x000fb82a01007387 */ /* 0x0001e80000100a00 */
[----:B0-----:R-:W4:Y:S04]  /*44b70*/  LDL.LU.64 R42, [R1+0x2ed0] ;  /* 0x002ed000012a7983 */ /* 0x001f280000300a00 */
[----:B------:R-:W4:Y:S04]  /*44b80*/  LDL.LU.64 R40, [R1+0x2ec8] ;  /* 0x002ec80001287983 */ /* 0x000f280000300a00 */
[----:B------:R-:W2:Y:S04]  /*44b90*/  LDL.LU.64 R6, [R1+0x2ec0] ;  /* 0x002ec00001067983 */ /* 0x000ea80000300a00 */
[----:B------:R-:W2:Y:S01]  /*44ba0*/  LDL.LU.64 R4, [R1+0x2eb8] ;  /* 0x002eb80001047983 */ /* 0x000ea20000300a00 */
[----:B------:R-:W-:-:S02]  /*44bb0*/  IMAD R22, R23, 0x100, R22 ;  /* 0x0000010017167824 */ /* 0x000fc400078e0216 */
[----:B------:R-:W-:Y:S02]  /*44bc0*/  IMAD R23, R25, 0x100, R24 ;  /* 0x0000010019177824 */ /* 0x000fe400078e0218 */
[----:B------:R-:W-:Y:S02]  /*44bd0*/  IMAD R24, R27, 0x100, R26 ;  /* 0x000001001b187824 */ /* 0x000fe400078e021a */
[----:B------:R-:W-:Y:S01]  /*44be0*/  IMAD R25, R45, 0x100, R44 ;  /* 0x000001002d197824 */ /* 0x000fe200078e022c */
[----:B------:R-:W-:Y:S04]  /*44bf0*/  STL.64 [R1+0xfa0], R16 ;  /* 0x000fa01001007387 */ /* 0x000fe80000100a00 */
[----:B------:R0:W-:Y:S02]  /*44c00*/  STL.64 [R1+0xfa8], R18 ;  /* 0x000fa81201007387 */ /* 0x0001e40000100a00 */
[----:B0-----:R-:W-:-:S02]  /*44c10*/  F2FP.F16.E5M2.UNPACK_B R18, R24 ;  /* 0x00000018ff12723e */ /* 0x001fc400020004ff */
[----:B------:R-:W-:Y:S01]  /*44c20*/  F2FP.F16.E5M2.UNPACK_B R19, R25 ;  /* 0x00000019ff13723e */ /* 0x000fe200020004ff */
[----:B------:R-:W3:Y:S04]  /*44c30*/  LDL.LU R24, [R1+0x750] ;  /* 0x0007500001187983 */ /* 0x000ee80000300800 */
[----:B------:R-:W3:Y:S04]  /*44c40*/  LDL.LU R25, [R1+0x754] ;  /* 0x0007540001197983 */ /* 0x000ee80000300800 */
[----:B------:R-:W3:Y:S04]  /*44c50*/  LDL.LU R26, [R1+0x758] ;  /* 0x00075800011a7983 */ /* 0x000ee80000300800 */
[----:B------:R-:W3:Y:S01]  /*44c60*/  LDL.LU R27, [R1+0x75c] ;  /* 0x00075c00011b7983 */ /* 0x000ee20000300800 */
[----:B------:R-:W-:-:S02]  /*44c70*/  F2FP.F16.E5M2.UNPACK_B R16, R22 ;  /* 0x00000016ff10723e */ /* 0x000fc400020004ff */
[----:B------:R-:W-:-:S07]  /*44c80*/  F2FP.F16.E5M2.UNPACK_B R17, R23 ;  /* 0x00000017ff11723e */ /* 0x000fce00020004ff */
[----:B--2---:R-:W-:-:S15]  /*44c90*/  HMMA.16816.F32 R56, R16, R4, R56 ;  /* 0x000000041038723c */ /* 0x004fde0000001838 */
[----:B------:R-:W-:-:S04]  /*44ca0*/  NOP ;  /* 0x0000000000007918 */ /* 0x000fc80000000000 */
[----:B------:R-:W-:Y:S04]  /*44cb0*/  STL.64 [R1+0xf60], R56 ;  /* 0x000f603801007387 */ /* 0x000fe80000100a00 */
[----:B------:R0:W-:Y:S04]  /*44cc0*/  STL.64 [R1+0xf68], R58 ;  /* 0x000f683a01007387 */ /* 0x0001e80000100a00 */
[----:B0-----:R-:W2:Y:S04]  /*44cd0*/  LDL.LU.64 R58, [R1+0x2eb0] ;  /* 0x002eb000013a7983 */ /* 0x001ea80000300a00 */
[----:B------:R-:W2:Y:S01]  /*44ce0*/  LDL.LU.64 R56, [R1+0x2ea8] ;  /* 0x002ea80001387983 */ /* 0x000ea20000300a00 */
[C---:B---3--:R-:W-:Y:S08]  /*44cf0*/  HMMA.16816.F32 R24, R16.reuse, R2, R24 ;  /* 0x000000021018723c */ /* 0x048ff00000001818 */
[C---:B------:R-:W-:Y:S11]  /*44d00*/  HMMA.16816.F32 R36, R16.reuse, R20, R36 ;  /* 0x000000141024723c */ /* 0x040ff60000001824 */
[----:B------:R-:W-:Y:S04]  /*44d10*/  STL.64 [R1+0xf50], R24 ;  /* 0x000f501801007387 */ /* 0x000fe80000100a00 */
[----:B------:R0:W-:Y:S01]  /*44d20*/  STL.64 [R1+0xf58], R26 ;  /* 0x000f581a01007387 */ /* 0x0001e20000100a00 */
[C---:B------:R-:W-:Y:S08]  /*44d30*/  HMMA.16816.F32 R28, R16.reuse, R14, R28 ;  /* 0x0000000e101c723c */ /* 0x040ff0000000181c */
[----:B0-----:R-:W-:-:S15]  /*44d40*/  HMMA.16816.F32 R24, R16, R6, R52 ;  /* 0x000000061018723c */ /* 0x001fde0000001834 */
[----:B------:R-:W-:-:S04]  /*44d50*/  NOP ;  /* 0x0000000000007918 */ /* 0x000fc80000000000 */
[----:B------:R-:W-:Y:S04]  /*44d60*/  STL.64 [R1+0xf40], R24 ;  /* 0x000f401801007387 */ /* 0x000fe80000100a00 */
[----:B------:R0:W-:Y:S04]  /*44d70*/  STL.64 [R1+0xf48], R26 ;  /* 0x000f481a01007387 */ /* 0x0001e80000100a00 */
[----:B------:R-:W-:Y:S04]  /*44d80*/  STL.64 [R1+0xf30], R36 ;  /* 0x000f302401007387 */ /* 0x000fe80000100a00 */
[----:B------:R-:W-:Y:S04]  /*44d90*/  STL.64 [R1+0xf38], R38 ;  /* 0x000f382601007387 */ /* 0x000fe80000100a00 */
[----:B------:R-:W-:Y:S01]  /*44da0*/  STL.64 [R1+0x2e70], R14 ;  /* 0x002e700e01007387 */ /* 0x000fe20000100a00 */
[C---:B0-----:R-:W-:Y:S03]  /*44db0*/  HMMA.16816.F32 R24, R16.reuse, R12, R32 ;  /* 0x0000000c1018723c */ /* 0x041fe60000001820 */
[----:B------:R-:W-:Y:S04]  /*44dc0*/  STL.64 [R1+0xf20], R28 ;  /* 0x000f201c01007387 */ /* 0x000fe80000100a00 */
[----:B------:R-:W-:Y:S04]  /*44dd0*/  STL.64 [R1+0xf28], R30 ;  /* 0x000f281e01007387 */ /* 0x000fe80000100a00 */
[----:B------:R4:W-:Y:S02]  /*44de0*/  STL.64 [R1+0x2e68], R12 ;  /* 0x002e680c01007387 */ /* 0x0009e40000100a00 */
[C---:B----4-:R-:W-:Y:S06]  /*44df0*/  HMMA.16816.F32 R12, R16.reuse, R10, R40 ;  /* 0x0000000a100c723c */ /* 0x050fec0000001828 */
[----:B------:R-:W-:Y:S04]  /*44e00*/  STL.64 [R1+0xf10], R24 ;  /* 0x000f101801007387 */ /* 0x000fe80000100a00 */
[----:B------:R-:W-:Y:S09]  /*44e10*/  STL.64 [R1+0xf18], R26 ;  /* 0x000f181a01007387 */ /* 0x000ff20000100a00 */
[----:B------:R-:W-:Y:S04]  /*44e20*/  STL.64 [R1+0xf00], R12 ;  /* 0x000f000c01007387 */ /* 0x000fe80000100a00 */
[----:B------:R2:W-:Y:S04]  /*44e30*/  STL.64 [R1+0xf08], R14 ;  /* 0x000f080e01007387 */ /* 0x0005e80000100a00 */
[----:B------:R-:W-:Y:S04]  /*44e40*/  STL.64 [R1+0x2e50], R10 ;  /* 0x002e500a01007387 */ /* 0x000fe80000100a00 */
[----:B------:R-:W-:Y:S01]  /*44e50*/  STL.64 [R1+0x2e48], R8 ;  /* 0x002e480801007387 */ /* 0x000fe20000100a00 */
[----:B--2---:R-:W-:-:S15]  /*44e60*/  HMMA.16816.F32 R12, R16, R8, R56 ;  /* 0x00000008100c723c */ /* 0x004fde0000001838 */
[----:B------:R-:W-:-:S04]  /*44e70*/  NOP ;  /* 0x0000000000007918 */ /* 0x000fc80000000000 */
        /* <DEDUP_REMOVED lines=31> */
[----:B---3--:R-:W-:Y:S04]  /*45070*/  STL.64 [R1+0x2e78], R36 ;  /* 0x002e782401007387 */ /* 0x008fe80000100a00 */
        /* <DEDUP_REMOVED lines=8> */
[----:B------:R-:W4:Y:S04]  /*45100*/  LDL.LU R34, [R1+0x698] ;  /* 0x0006980001227983 */ /* 0x000f280000300800 */
[----:B------:R-:W4:Y:S04]  /*45110*/  LDL.LU R35, [R1+0x69c] ;  /* 0x00069c0001237983 */ /* 0x000f280000300800 */
[----:B----4-:R-:W-:Y:S04]  /*45120*/  STL.64 [R1+0x2ea0], R34 ;  /* 0x002ea02201007387 */ /* 0x010fe80000100a00 */
[----:B---3--:R1:W-:Y:S04]  /*45130*/  STL.64 [R1+0x2e98], R32 ;  /* 0x002e982001007387 */ /* 0x0083e80000100a00 */
[----:B------:R-:W3:Y:S04]  /*45140*/  LDL.LU R8, [R1+0x6a0] ;  /* 0x0006a00001087983 */ /* 0x000ee80000300800 */
        /* <DEDUP_REMOVED lines=15> */
[----:B-1----:R-:W3:Y:S04]  /*45240*/  LDL.LU R32, [R1+0x6f0] ;  /* 0x0006f00001207983 */ /* 0x002ee80000300800 */
[----:B------:R-:W3:Y:S04]  /*45250*/  LDL.LU R33, [R1+0x6f4] ;  /* 0x0006f40001217983 */ /* 0x000ee80000300800 */
[----:B------:R-:W3:Y:S04]  /*45260*/  LDL.LU R34, [R1+0x6f8] ;  /* 0x0006f80001227983 */ /* 0x000ee80000300800 */
[----:B------:R-:W3:Y:S04]  /*45270*/  LDL.LU R35, [R1+0x6fc] ;  /* 0x0006fc0001237983 */ /* 0x000ee80000300800 */
[----:B------:R-:W3:Y:S04]  /*45280*/  LDL.LU R36, [R1+0x6d0] ;  /* 0x0006d00001247983 */ /* 0x000ee80000300800 */
[----:B------:R-:W3:Y:S04]  /*45290*/  LDL.LU R37, [R1+0x6d4] ;  /* 0x0006d40001257983 */ /* 0x000ee80000300800 */
[----:B------:R-:W3:Y:S04]  /*452a0*/  LDL.LU R38, [R1+0x6d8] ;  /* 0x0006d80001267983 */ /* 0x000ee80000300800 */
[----:B------:R-:W3:Y:S01]  /*452b0*/  LDL.LU R39, [R1+0x6dc] ;  /* 0x0006dc0001277983 */ /* 0x000ee20000300800 */
[----:B------:R-:W-:-:S02]  /*452c0*/  IMAD R22, R47, 0x100, R46 ;  /* 0x000001002f167824 */ /* 0x000fc400078e022e */
[----:B------:R-:W-:Y:S01]  /*452d0*/  IMAD R23, R49, 0x100, R48 ;  /* 0x0000010031177824 */ /* 0x000fe200078e0230 */
[----:B------:R-:W3:Y:S01]  /*452e0*/  LDL.LU R26, [R1+0x28f4] ;  /* 0x0028f400011a7983 */ /* 0x000ee20000300800 */
[----:B------:R-:W-:Y:S02]  /*452f0*/  IMAD R24, R51, 0x100, R50 ;  /* 0x0000010033187824 */ /* 0x000fe400078e0232 */
[----:B------:R-:W-:Y:S01]  /*45300*/  IMAD R25, R0, 0x100, R61 ;  /* 0x0000010000197824 */ /* 0x000fe200078e023d */
[----:B------:R-:W-:Y:S01]  /*45310*/  F2FP.F16.E5M2.UNPACK_B R16, R22 ;  /* 0x00000016ff10723e */ /* 0x000fe200020004ff */
[----:B------:R-:W3:Y:S01]  /*45320*/  LDL.LU R27, [R1+0x28f0] ;  /* 0x0028f000011b7983 */ /* 0x000ee20000300800 */
[----:B------:R-:W-:Y:S02]  /*45330*/  F2FP.F16.E5M2.UNPACK_B R17, R23 ;  /* 0x00000017ff11723e */ /* 0x000fe400020004ff */
[----:B------:R-:W-:Y:S01]  /*45340*/  F2FP.F16.E5M2.UNPACK_B R18, R24 ;  /* 0x00000018ff12723e */ /* 0x000fe200020004ff */
[----:B------:R-:W3:Y:S01]  /*45350*/  LDL.LU R44, [R1+0x28fc] ;  /* 0x0028fc00012c7983 */ /* 0x000ee20000300800 */
[----:B------:R-:W-:-:S03]  /*45360*/  F2FP.F16.E5M2.UNPACK_B R19, R25 ;  /* 0x00000019ff13723e */ /* 0x000fc600020004ff */
        /* <DEDUP_REMOVED lines=22> */
[C---:B--2---:R-:W-:Y:S08]  /*454d0*/  HMMA.16816.F32 R40, R16.reuse, R2, R40 ;  /* 0x000000021028723c */ /* 0x044ff00000001828 */
[C---:B---3--:R-:W-:Y:S08]  /*454e0*/  HMMA.16816.F32 R32, R16.reuse, R4, R32 ;  /* 0x000000041020723c */ /* 0x048ff00000001820 */
[C---:B------:R-:W-:Y:S11]  /*454f0*/  HMMA.16816.F32 R36, R16.reuse, R6, R36 ;  /* 0x000000061024723c */ /* 0x040ff60000001824 */
        /* <DEDUP_REMOVED lines=9> */
[----:B------:R0:W-:Y:S04]  /*45590*/  STL.64 [R1+0xe98], R38 ;  /* 0x000e982601007387 */ /* 0x0001e80000100a00 */
[----:B0-----:R-:W4:Y:S04]  /*455a0*/  LDL.LU.64 R38, [R1+0x2e80] ;  /* 0x002e800001267983 */ /* 0x001f280000300a00 */
[----:B------:R-:W4:Y:S04]  /*455b0*/  LDL.LU.64 R36, [R1+0x2e78] ;  /* 0x002e780001247983 */ /* 0x000f280000300a00 */
[----:B------:R-:W-:Y:S04]  /*455c0*/  STL.64 [R1+0xe80], R12 ;  /* 0x000e800c01007387 */ /* 0x000fe80000100a00 */
[----:B------:R0:W-:Y:S04]  /*455d0*/  STL.64 [R1+0xe88], R14 ;  /* 0x000e880e01007387 */ /* 0x0001e80000100a00 */
[----:B0-----:R-:W2:Y:S04]  /*455e0*/  LDL.LU.64 R14, [R1+0x2e70] ;  /* 0x002e7000010e7983 */ /* 0x001ea80000300a00 */
[----:B------:R-:W3:Y:S01]  /*455f0*/  LDL.LU.64 R12, [R1+0x2e68] ;  /* 0x002e6800010c7983 */ /* 0x000ee20000300a00 */
[C---:B--2---:R-:W-:Y:S08]  /*45600*/  HMMA.16816.F32 R28, R16.reuse, R14, R28 ;  /* 0x0000000e101c723c */ /* 0x044ff0000000181c */
[----:B---3--:R-:W-:Y:S11]  /*45610*/  HMMA.16816.F32 R8, R16, R12, R8 ;  /* 0x0000000c1008723c */ /* 0x008ff60000001808 */
        /* <DEDUP_REMOVED lines=8> */
[----:B------:R-:W-:-:S02]  /*456a0*/  IMAD R23, R23, 0x100, R24 ;  /* 0x0000010017177824 */ /* 0x000fc400078e0218 */
[----:B------:R-:W-:Y:S02]  /*456b0*/  IMAD R22, R22, 0x100, R25 ;  /* 0x0000010016167824 */ /* 0x000fe400078e0219 */
[----:B------:R-:W-:Y:S02]  /*456c0*/  IMAD R24, R27, 0x100, R26 ;  /* 0x000001001b187824 */ /* 0x000fe400078e021a */
[----:B------:R-:W-:Y:S01]  /*456d0*/  IMAD R25, R45, 0x100, R44 ;  /* 0x000001002d197824 */ /* 0x000fe200078e022c */
[C---:B---3--:R-:W-:Y:S08]  /*456e0*/  HMMA.16816.F32 R32, R16.reuse, R10, R32 ;  /* 0x0000000a1020723c */ /* 0x048ff00000001820 */
[----:B--2---:R-:W-:Y:S11]  /*456f0*/  HMMA.16816.F32 R16, R16, R8, R40 ;  /* 0x000000081010723c */ /* 0x004ff60000001828 */
[----:B------:R-:W-:Y:S04]  /*45700*/  STL.64 [R1+0xe50], R32 ;  /* 0x000e502001007387 */ /* 0x000fe80000100a00 */
[----:B------:R0:W-:Y:S04]  /*45710*/  STL.64 [R1+0xe58], R34 ;  /* 0x000e582201007387 */ /* 0x0001e80000100a00 */
[----:B0-----:R-:W2:Y:S04]  /*45720*/  LDL.LU.64 R34, [R1+0x2e40] ;  /* 0x002e400001227983 */ /* 0x001ea80000300a00 */
[----:B------:R-:W2:Y:S04]  /*45730*/  LDL.LU.64 R32, [R1+0x2e38] ;  /* 0x002e380001207983 */ /* 0x000ea80000300a00 */
[----:B------:R-:W3:Y:S04]  /*45740*/  LDL.LU.64 R42, [R1+0x2e30] ;  /* 0x002e3000012a7983 */ /* 0x000ee80000300a00 */
[----:B------:R-:W3:Y:S04]  /*45750*/  LDL.LU.64 R40, [R1+0x2e28] ;  /* 0x002e280001287983 */ /* 0x000ee80000300a00 */
        /* <DEDUP_REMOVED lines=9> */
[----:B------:R-:W-:-:S07]  /*457f0*/  F2FP.F16.E5M2.UNPACK_B R17, R23 ;  /* 0x00000017ff11723e */ /* 0x000fce00020004ff */
[----:B------:R-:W-:-:S15]  /*45800*/  HMMA.16816.F32 R56, R16, R4, R56 ;  /* 0x000000041038723c */ /* 0x000fde0000001838 */
[----:B------:R-:W-:-:S04]  /*45810*/  NOP ;  /* 0x0000000000007918 */ /* 0x000fc80000000000 */
[----:B------:R-:W-:Y:S04]  /*45820*/  STL.64 [R1+0xe30], R56 ;  /* 0x000e303801007387 */ /* 0x000fe80000100a00 */
[----:B------:R0:W-:Y:S04]  /*45830*/  STL.64 [R1+0xe38], R58 ;  /* 0x000e383a01007387 */ /* 0x0001e80000100a00 */
[----:B0-----:R-:W3:Y:S04]  /*45840*/  LDL.LU.64 R58, [R1+0x2e20] ;  /* 0x002e2000013a7983 */ /* 0x001ee80000300a00 */
[----:B------:R-:W3:Y:S01]  /*45850*/  LDL.LU.64 R56, [R1+0x2e18] ;  /* 0x002e180001387983 */ /* 0x000ee20000300a00 */
[C---:B----4-:R-:W-:Y:S08]  /*45860*/  HMMA.16816.F32 R36, R16.reuse, R20, R36 ;  /* 0x000000141024723c */ /* 0x050ff00000001824 */
[C---:B------:R-:W-:Y:S08]  /*45870*/  HMMA.16816.F32 R28, R16.reuse, R14, R28 ;  /* 0x0000000e101c723c */ /* 0x040ff0000000181c */
[----:B--2---:R-:W-:-:S15]  /*45880*/  HMMA.16816.F32 R24, R16, R2, R24 ;  /* 0x000000021018723c */ /* 0x004fde0000001818 */
[----:B------:R-:W-:-:S04]  /*45890*/  NOP ;  /* 0x0000000000007918 */ /* 0x000fc80000000000 */
[----:B------:R-:W-:Y:S04]  /*458a0*/  STL.64 [R1+0xe20], R24 ;  /* 0x000e201801007387 */ /* 0x000fe80000100a00 */
[----:B------:R0:W-:Y:S02]  /*458b0*/  STL.64 [R1+0xe28], R26 ;  /* 0x000e281a01007387 */ /* 0x0001e40000100a00 */
        /* <DEDUP_REMOVED lines=11> */
[C---:B---3--:R-:W-:Y:S06]  /*45970*/  HMMA.16816.F32 R12, R16.reuse, R10, R40 ;  /* 0x0000000a100c723c */ /* 0x048fec0000001828 */
[----:B------:R-:W-:Y:S04]  /*45980*/  STL.64 [R1+0xde0], R24 ;  /* 0x000de01801007387 */ /* 0x000fe80000100a00 */
[----:B------:R-:W-:Y:S09]  /*45990*/  STL.64 [R1+0xde8], R26 ;  /* 0x000de81a01007387 */ /* 0x000ff20000100a00 */
[----:B------:R-:W-:Y:S04]  /*459a0*/  STL.64 [R1+0xdd0], R12 ;  /* 0x000dd00c01007387 */ /* 0x000fe80000100a00 */
[----:B------:R0:W-:Y:S02]  /*459b0*/  STL.64 [R1+0xdd8], R14 ;  /* 0x000dd80e01007387 */ /* 0x0001e40000100a00 */
[----:B0-----:R-:W-:Y:S02]  /*459c0*/  HMMA.16816.F32 R12, R16, R8, R56 ;  /* 0x00000008100c723c */ /* 0x001fe40000001838 */
[----:B------:R-:W-:Y:S04]  /*459d0*/  STL.64 [R1+0x2dc0], R10 ;  /* 0x002dc00a01007387 */ /* 0x000fe80000100a00 */
[----:B------:R-:W-:-:S13]  /*459e0*/  STL.64 [R1+0x2db8], R8 ;  /* 0x002db80801007387 */ /* 0x000fda0000100a00 */
        /* <DEDUP_REMOVED lines=801> */
[----:B------:R-:W-:Y:S02]  /*48c00*/  IMAD R23, R49, 0x100, R48 ;  /* 0x0000010031177824 */ /* 0x000fe400078e0230 */
        /* <DEDUP_REMOVED lines=70> */
[----:B------:R-:W3:Y:S04]  /*49070*/  LDL.LU R61, [R1+0x2b64] ;  /* 0x002b6400013d7983 */ /* 0x000ee80000300800 */
[----:B------:R-:W2:Y:S04]  /*49080*/  LDL.LU R0, [R1+0x2b60] ;  /* 0x002b600001007983 */ /* 0x000ea80000300800 */
[----:B------:R-:W2:Y:S04]  /*49090*/  LDL.LU.64 R34, [R1+0x2b58] ;  /* 0x002b580001227983 */ /* 0x000ea80000300a00 */
        /* <DEDUP_REMOVED lines=17> */
[C---:B------:R-:W-:Y:S08]  /*491b0*/  HMMA.16816.F32 R40, R16.reuse, R2, R40 ;  /* 0x000000021028723c */ /* 0x040ff00000001828 */
[C---:B----4-:R-:W-:Y:S08]  /*491c0*/  HMMA.16816.F32 R52, R16.reuse, R20, R52 ;  /* 0x000000141034723c */ /* 0x050ff00000001834 */
[----:B------:R-:W-:Y:S03]  /*491d0*/  HMMA.16816.F32 R36, R16, R14, R36 ;  /* 0x0000000e1024723c */ /* 0x000fe60000001824 */
[----:B------:R-:W-:Y:S04]  /*491e0*/  STL.64 [R1+0x920], R40 ;  /* 0x0009202801007387 */ /* 0x000fe80000100a00 */
[----:B------:R0:W-:Y:S04]  /*491f0*/  STL.64 [R1+0x928], R42 ;  /* 0x0009282a01007387 */ /* 0x0001e80000100a00 */
[----:B0-----:R-:W4:Y:S04]  /*49200*/  LDL.LU R42, [R1+0x2b38] ;  /* 0x002b3800012a7983 */ /* 0x001f280000300800 */
[----:B------:R-:W4:Y:S01]  /*49210*/  LDL.LU.64 R40, [R1+0x2b30] ;  /* 0x002b300001287983 */ /* 0x000f220000300a00 */
[----:B------:R-:W-:-:S02]  /*49220*/  IMAD R22, R45, 0x100, R44 ;  /* 0x000001002d167824 */ /* 0x000fc400078e022c */
[----:B------:R-:W-:Y:S01]  /*49230*/  IMAD R23, R47, 0x100, R46 ;  /* 0x000001002f177824 */ /* 0x000fe200078e022e */
[----:B--2---:R-:W-:-:S15]  /*49240*/  HMMA.16816.F32 R24, R16, R6, R24 ;  /* 0x000000061018723c */ /* 0x004fde0000001818 */
        /* <DEDUP_REMOVED lines=10> */
[C---:B0-----:R-:W-:Y:S06]  /*492f0*/  HMMA.16816.F32 R12, R16.reuse, R10, R32 ;  /* 0x0000000a100c723c */ /* 0x041fec0000001820 */
[----:B------:R-:W-:Y:S04]  /*49300*/  STL.64 [R1+0x8e0], R24 ;  /* 0x0008e01801007387 */ /* 0x000fe80000100a00 */
[----:B------:R-:W-:Y:S09]  /*49310*/  STL.64 [R1+0x8e8], R26 ;  /* 0x0008e81a01007387 */ /* 0x000ff20000100a00 */
[----:B------:R-:W-:Y:S04]  /*49320*/  STL.64 [R1+0x8d0], R12 ;  /* 0x0008d00c01007387 */ /* 0x000fe80000100a00 */
[----:B------:R3:W-:Y:S02]  /*49330*/  STL.64 [R1+0x8d8], R14 ;  /* 0x0008d80e01007387 */ /* 0x0007e40000100a00 */
[----:B---3--:R-:W-:Y:S02]  /*49340*/  HMMA.16816.F32 R12, R16, R8, R56 ;  /* 0x00000008100c723c */ /* 0x008fe40000001838 */
[----:B------:R-:W-:Y:S04]  /*49350*/  STL.64 [R1+0x2ae0], R10 ;  /* 0x002ae00a01007387 */ /* 0x000fe80000100a00 */
[----:B------:R0:W-:-:S13]  /*49360*/  STL.64 [R1+0x2ad8], R8 ;  /* 0x002ad80801007387 */ /* 0x0001da0000100a00 */
[----:B------:R1:W-:Y:S04]  /*49370*/  STL.64 [R1+0x8c0], R12 ;  /* 0x0008c00c01007387 */ /* 0x0003e80000100a00 */
[----:B------:R2:W-:Y:S04]  /*49380*/  STL.64 [R1+0x8c8], R14 ;  /* 0x0008c80e01007387 */ /* 0x0005e80000100a00 */
[----:B------:R-:W3:Y:S04]  /*49390*/  LDL.LU R44, [R1+0x50] ;  /* 0x00005000012c7983 */ /* 0x000ee80000300800 */
[----:B------:R-:W3:Y:S04]  /*493a0*/  LDL.LU R45, [R1+0x54] ;  /* 0x00005400012d7983 */ /* 0x000ee80000300800 */
[----:B------:R-:W2:Y:S01]  /*493b0*/  LDL.LU R46, [R1+0x58] ;  /* 0x00005800012e7983 */ /* 0x000ea20000300800 */
[----:B------:R-:W-:-:S03]  /*493c0*/  IMAD.MOV.U32 R47, RZ, RZ, R0 ;  /* 0x000000ffff2f7224 */ /* 0x000fc600078e0000 */
[----:B------:R-:W3:Y:S04]  /*493d0*/  LDL.LU R0, [R1+0x2b28] ;  /* 0x002b280001007983 */ /* 0x000ee80000300800 */
[----:B--2---:R-:W-:Y:S04]  /*493e0*/  STL.64 [R1+0x2b00], R46 ;  /* 0x002b002e01007387 */ /* 0x004fe80000100a00 */
[----:B---3--:R-:W-:Y:S04]  /*493f0*/  STL.64 [R1+0x2af8], R44 ;  /* 0x002af82c01007387 */ /* 0x008fe80000100a00 */
        /* <DEDUP_REMOVED lines=9> */
[----:B------:R-:W3:Y:S01]  /*49490*/  LDL.LU R15, [R1+0x18c] ;  /* 0x00018c00010f7983 */ /* 0x000ee20000300800 */
[----:B------:R-:W-:-:S02]  /*494a0*/  IMAD R24, R49, 0x100, R48 ;  /* 0x0000010031187824 */ /* 0x000fc400078e0230 */
[----:B------:R-:W-:Y:S01]  /*494b0*/  IMAD R25, R51, 0x100, R50 ;  /* 0x0000010033197824 */ /* 0x000fe200078e0232 */
[----:B---3--:R-:W-:Y:S04]  /*494c0*/  STL.64 [R1+0x2b20], R14 ;  /* 0x002b200e01007387 */ /* 0x008fe80000100a00 */
[----:B--2---:R1:W-:Y:S04]  /*494d0*/  STL.64 [R1+0x2b18], R12 ;  /* 0x002b180c01007387 */ /* 0x0043e80000100a00 */
[----:B0-----:R-:W2:Y:S04]  /*494e0*/  LDL.LU R8, [R1+0x1a0] ;  /* 0x0001a00001087983 */ /* 0x001ea80000300800 */
[----:B------:R-:W2:Y:S04]  /*494f0*/  LDL.LU R9, [R1+0x1a4] ;  /* 0x0001a40001097983 */ /* 0x000ea80000300800 */
[----:B------:R-:W2:Y:S04]  /*49500*/  LDL.LU R10, [R1+0x1a8] ;  /* 0x0001a800010a7983 */ /* 0x000ea80000300800 */
[----:B------:R-:W2:Y:S04]  /*49510*/  LDL.LU R11, [R1+0x1ac] ;  /* 0x0001ac00010b7983 */ /* 0x000ea80000300800 */
[----:B-1----:R-:W3:Y:S04]  /*49520*/  LDL.LU R12, [R1+0x1b0] ;  /* 0x0001b000010c7983 */ /* 0x002ee80000300800 */
[----:B------:R-:W3:Y:S04]  /*49530*/  LDL.LU R13, [R1+0x1b4] ;  /* 0x0001b400010d7983 */ /* 0x000ee80000300800 */
[----:B------:R-:W3:Y:S04]  /*49540*/  LDL.LU R14, [R1+0x1b8] ;  /* 0x0001b800010e7983 */ /* 0x000ee80000300800 */
[----:B------:R-:W3:Y:S01]  /*49550*/  LDL.LU R15, [R1+0x1bc] ;  /* 0x0001bc00010f7983 */ /* 0x000ee20000300800 */
[----:B------:R-:W-:-:S02]  /*49560*/  F2FP.F16.E5M2.UNPACK_B R16, R22 ;  /* 0x00000016ff10723e */ /* 0x000fc400020004ff */
[----:B------:R-:W-:Y:S01]  /*49570*/  F2FP.F16.E5M2.UNPACK_B R17, R23 ;  /* 0x00000017ff11723e */ /* 0x000fe200020004ff */
[----:B------:R-:W2:Y:S01]  /*49580*/  LDL.LU R44, [R1+0x190] ;  /* 0x00019000012c7983 */ /* 0x000ea20000300800 */
[----:B------:R-:W-:Y:S02]  /*49590*/  F2FP.F16.E5M2.UNPACK_B R18, R24 ;  /* 0x00000018ff12723e */ /* 0x000fe400020004ff */
[----:B------:R-:W-:Y:S01]  /*495a0*/  F2FP.F16.E5M2.UNPACK_B R19, R25 ;  /* 0x00000019ff13723e */ /* 0x000fe200020004ff */
[----:B------:R-:W2:Y:S04]  /*495b0*/  LDL.LU R45, [R1+0x194] ;  /* 0x00019400012d7983 */ /* 0x000ea80000300800 */
[----:B------:R-:W2:Y:S04]  /*495c0*/  LDL.LU R46, [R1+0x198] ;  /* 0x00019800012e7983 */ /* 0x000ea80000300800 */
[----:B------:R-:W2:Y:S04]  /*495d0*/  LDL.LU R47, [R1+0x19c] ;  /* 0x00019c00012f7983 */ /* 0x000ea80000300800 */
[----:B------:R-:W2:Y:S04]  /*495e0*/  LDL.LU R32, [R1+0x150] ;  /* 0x0001500001207983 */ /* 0x000ea80000300800 */
[----:B------:R-:W2:Y:S04]  /*495f0*/  LDL.LU R33, [R1+0x154] ;  /* 0x0001540001217983 */ /* 0x000ea80000300800 */
[----:B------:R-:W2:Y:S04]  /*49600*/  LDL.LU R34, [R1+0x158] ;  /* 0x0001580001227983 */ /* 0x000ea80000300800 */
[----:B------:R-:W2:Y:S01]  /*49610*/  LDL.LU R35, [R1+0x15c] ;  /* 0x00015c0001237983 */ /* 0x000ea20000300800 */
[----:B------:R-:W-:-:S03]  /*49620*/  IMAD.MOV.U32 R39, RZ, RZ, R0 ;  /* 0x000000ffff277224 */ /* 0x000fc600078e0000 */
        /* <DEDUP_REMOVED lines=17> */
[----:B---3--:R-:W-:-:S15]  /*49740*/  HMMA.16816.F32 R12, R16, R4, R12 ;  /* 0x00000004100c723c */ /* 0x008fde000000180c */
[----:B------:R-:W-:-:S04]  /*49750*/  NOP ;  /* 0x0000000000007918 */ /* 0x000fc80000000000 */
[----:B------:R-:W-:Y:S04]  /*49760*/  STL.64 [R1+0x8b0], R12 ;  /* 0x0008b00c01007387 */ /* 0x000fe80000100a00 */
[----:B------:R0:W-:Y:S04]  /*49770*/  STL.64 [R1+0x8b8], R14 ;  /* 0x0008b80e01007387 */ /* 0x0001e80000100a00 */
[----:B0-----:R-:W3:Y:S04]  /*49780*/  LDL.LU.64 R14, [R1+0x2b20] ;  /* 0x002b2000010e7983 */ /* 0x001ee80000300a00 */
[----:B------:R-:W3:Y:S01]  /*49790*/  LDL.LU.64 R12, [R1+0x2b18] ;  /* 0x002b1800010c7983 */ /* 0x000ee20000300a00 */
[C---:B--2---:R-:W-:Y:S08]  /*497a0*/  HMMA.16816.F32 R8, R16.reuse, R2, R8 ;  /* 0x000000021008723c */ /* 0x044ff00000001808 */
[C---:B------:R-:W-:Y:S11]  /*497b0*/  HMMA.16816.F32 R44, R16.reuse, R6, R44 ;  /* 0x00000006102c723c */ /* 0x040ff6000000182c */
        /* <DEDUP_REMOVED lines=8> */
[----:B------:R-:W2:Y:S01]  /*49840*/  LDL.LU R53, [R1+0x12dc] ;  /* 0x0012dc0001357983 */ /* 0x000ea20000300800 */
[----:B---3--:R-:W-:-:S15]  /*49850*/  HMMA.16816.F32 R12, R16, R20, R12 ;  /* 0x00000014100c723c */ /* 0x008fde000000180c */
[----:B------:R-:W-:-:S04]  /*49860*/  NOP ;  /* 0x0000000000007918 */ /* 0x000fc80000000000 */
[----:B------:R-:W-:Y:S04]  /*49870*/  STL.64 [R1+0x880], R12 ;  /* 0x0008800c01007387 */ /* 0x000fe80000100a00 */
[----:B------:R0:W-:Y:S04]  /*49880*/  STL.64 [R1+0x888], R14 ;  /* 0x0008880e01007387 */ /* 0x0001e80000100a00 */
[----:B0-----:R-:W2:Y:S04]  /*49890*/  LDL.LU.64 R14, [R1+0x2af0] ;  /* 0x002af000010e7983 */ /* 0x001ea80000300a00 */
[----:B------:R-:W4:Y:S01]  /*498a0*/  LDL.LU.64 R12, [R1+0x2ae8] ;  /* 0x002ae800010c7983 */ /* 0x000f220000300a00 */
[----:B--2---:R-:W-:-:S15]  /*498b0*/  HMMA.16816.F32 R8, R16, R14, R8 ;  /* 0x0000000e1008723c */ /* 0x004fde0000001808 */
[----:B------:R-:W-:-:S04]  /*498c0*/  NOP ;  /* 0x0000000000007918 */ /* 0x000fc80000000000 */
[----:B------:R-:W-:Y:S04]  /*498d0*/  STL.64 [R1+0x870], R8 ;  /* 0x0008700801007387 */ /* 0x000fe80000100a00 */
[----:B------:R0:W-:Y:S04]  /*498e0*/  STL.64 [R1+0x878], R10 ;  /* 0x0008780a01007387 */ /* 0x0001e80000100a00 */
[----:B0-----:R-:W2:Y:S04]  /*498f0*/  LDL.LU.64 R10, [R1+0x2ae0] ;  /* 0x002ae000010a7983 */ /* 0x001ea80000300a00 */
[----:B------:R-:W3:Y:S01]  /*49900*/  LDL.LU.64 R8, [R1+0x2ad8] ;  /* 0x002ad80001087983 */ /* 0x000ee20000300a00 */
[----:B----4-:R-:W-:Y:S01]  /*49910*/  HMMA.16816.F32 R36, R16, R12, R36 ;  /* 0x0000000c1024723c */ /* 0x010fe20000001824 */
[----:B------:R-:W-:-:S02]  /*49920*/  IMAD.MOV.U32 R51, RZ, RZ, R60 ;  /* 0x000000ffff337224 */ /* 0x000fc400078e003c */
[----:B------:R-:W4:Y:S04]  /*49930*/  LDL.LU R54, [R1+0x1014] ;  /* 0x0010140001367983 */ /* 0x000f280000300800 */
[----:B------:R-:W4:Y:S04]  /*49940*/  LDL.LU R55, [R1+0x101c] ;  /* 0x00101c0001377983 */ /* 0x000f280000300800 */
[----:B------:R-:W4:Y:S04]  /*49950*/  LDL.LU R26, [R1+0x1024] ;  /* 0x00102400011a7983 */ /* 0x000f280000300800 */
[----:B------:R-:W4:Y:S04]  /*49960*/  LDL.LU R60, [R1+0x102c] ;  /* 0x00102c00013c7983 */ /* 0x000f280000300800 */
[----:B------:R-:W-:Y:S04]  /*49970*/  STL.64 [R1+0x140], R36 ;  /* 0x0001402401007387 */ /* 0x000fe80000100a00 */
[----:B------:R0:W-:Y:S01]  /*49980*/  STL.64 [R1+0x148], R38 ;  /* 0x0001482601007387 */ /* 0x0001e20000100a00 */
[----:B------:R-:W-:-:S03]  /*49990*/  IMAD.MOV.U32 R50, RZ, RZ, R61 ;  /* 0x000000ffff327224 */ /* 0x000fc600078e003d */
[----:B0-----:R-:W4:Y:S04]  /*499a0*/  LDL.LU.64 R38, [R1+0x2ad0] ;  /* 0x002ad00001267983 */ /* 0x001f280000300a00 */
[----:B------:R-:W4:Y:S04]  /*499b0*/  LDL.LU.64 R36, [R1+0x2ac8] ;  /* 0x002ac80001247983 */ /* 0x000f280000300a00 */
[----:B------:R-:W4:Y:S04]  /*499c0*/  LDL.LU R27, [R1+0x1034] ;  /* 0x00103400011b7983 */ /* 0x000f280000300800 */
[----:B------:R-:W4:Y:S04]  /*499d0*/  LDL.LU R28, [R1+0x103c] ;  /* 0x00103c00011c7983 */ /* 0x000f280000300800 */
[----:B------:R-:W4:Y:S04]  /*499e0*/  LDL.LU R29, [R1+0x1010] ;  /* 0x00101000011d7983 */ /* 0x000f280000300800 */
[----:B------:R-:W4:Y:S04]  /*499f0*/  LDL.LU R30, [R1+0x1044] ;  /* 0x00104400011e7983 */ /* 0x000f280000300800 */
[----:B------:R-:W4:Y:S01]  /*49a00*/  LDL.LU R61, [R1+0x1018] ;  /* 0x00101800013d7983 */ /* 0x000f220000300800 */
[----:B------:R-:W-:-:S02]  /*49a10*/  IMAD R25, R25, 0x100, R43 ;  /* 0x0000010019197824 */ /* 0x000fc400078e022b */
[----:B------:R-:W-:Y:S02]  /*49a20*/  IMAD R24, R24, 0x100, R0 ;  /* 0x0000010018187824 */ /* 0x000fe400078e0200 */
[----:B------:R-:W-:Y:S02]  /*49a30*/  IMAD R23, R22, 0x100, R23 ;  /* 0x0000010016177824 */ /* 0x000fe400078e0217 */
[----:B------:R-:W-:Y:S01]  /*49a40*/  IMAD R22, R31, 0x100, R52 ;  /* 0x000001001f167824 */ /* 0x000fe200078e0234 */
[C---:B--2---:R-:W-:Y:S08]  /*49a50*/  HMMA.16816.F32 R32, R16.reuse, R10, R32 ;  /* 0x0000000a1020723c */ /* 0x044ff00000001820 */
[----:B---3--:R-:W-:Y:S11]  /*49a60*/  HMMA.16816.F32 R16, R16, R8, R44 ;  /* 0x000000081010723c */ /* 0x008ff6000000182c */
[----:B------:R-:W-:Y:S04]  /*49a70*/  STL.64 [R1+0x130], R32 ;  /* 0x0001302001007387 */ /* 0x000fe80000100a00 */
[----:B------:R0:W-:Y:S04]  /*49a80*/  STL.64 [R1+0x138], R34 ;  /* 0x0001382201007387 */ /* 0x0001e80000100a00 */
[----:B0-----:R-:W2:Y:S04]  /*49a90*/  LDL.LU.64 R34, [R1+0x2ac0] ;  /* 0x002ac00001227983 */ /* 0x001ea80000300a00 */
[----:B------:R-:W2:Y:S04]  /*49aa0*/  LDL.LU.64 R32, [R1+0x2ab8] ;  /* 0x002ab80001207983 */ /* 0x000ea80000300a00 */
[----:B------:R-:W3:Y:S04]  /*49ab0*/  LDL.LU R43, [R1+0x2ab4] ;  /* 0x002ab400012b7983 */ /* 0x000ee80000300800 */
[----:B------:R0:W5:Y:S04]  /*49ac0*/  LDL.LU R0, [R1+0x2ab0] ;  /* 0x002ab00001007983 */ /* 0x0001680000300800 */
[----:B------:R-:W2:Y:S04]  /*49ad0*/  LDL.LU.64 R46, [R1+0x2aa8] ;  /* 0x002aa800012e7983 */ /* 0x000ea80000300a00 */
[----:B------:R-:W2:Y:S04]  /*49ae0*/  LDL.LU.64 R44, [R1+0x2aa0] ;  /* 0x002aa000012c7983 */ /* 0x000ea80000300a00 */
[----:B------:R-:W2:Y:S04]  /*49af0*/  LDL.LU R31, [R1+0x104c] ;  /* 0x00104c00011f7983 */ /* 0x000ea80000300800 */
[----:B------:R1:W-:Y:S04]  /*49b00*/  STL.64 [R1+0x7d0], R16 ;  /* 0x0007d01001007387 */ /* 0x0003e80000100a00 */
[----:B------:R0:W-:Y:S01]  /*49b10*/  STL.64 [R1+0x7d8], R18 ;  /* 0x0007d81201007387 */ /* 0x0001e20000100a00 */
[----:B-1----:R-:W-:-:S02]  /*49b20*/  F2FP.F16.E5M2.UNPACK_B R16, R25 ;  /* 0x00000019ff10723e */ /* 0x002fc400020004ff */
[----:B------:R-:W-:Y:S02]  /*49b30*/  F2FP.F16.E5M2.UNPACK_B R17, R24 ;  /* 0x00000018ff11723e */ /* 0x000fe400020004ff */
[----:B0-----:R-:W-:Y:S02]  /*49b40*/  F2FP.F16.E5M2.UNPACK_B R18, R23 ;  /* 0x00000017ff12723e */ /* 0x001fe400020004ff */
[----:B------:R-:W-:-:S07]  /*49b50*/  F2FP.F16.E5M2.UNPACK_B R19, R22 ;  /* 0x00000016ff13723e */ /* 0x000fce00020004ff */
        /* <DEDUP_REMOVED lines=10> */
[----:B------:R-:W-:Y:S01]  /*49c00*/  VIADD R53, R53, 0x1 ;  /* 0x0000000135357836 */ /* 0x000fe20000000000 */
[----:B----4-:R-:W-:-:S02]  /*49c10*/  IADD3 R54, P2, PT, R54, UR21, RZ ;  /* 0x0000001536367c10 */ /* 0x010fc4000ff5e0ff */
[----:B------:R-:W-:Y:S02]  /*49c20*/  IADD3 R60, P5, PT, R60, UR21, RZ ;  /* 0x000000153c3c7c10 */ /* 0x000fe4000ffbe0ff */
[----:B------:R-:W-:Y:S02]  /*49c30*/  IADD3 R55, P3, PT, R55, UR21, RZ ;  /* 0x0000001537377c10 */ /* 0x000fe4000ff7e0ff */
[----:B------:R-:W-:Y:S02]  /*49c40*/  IADD3 R26, P4, PT, R26, UR21, RZ ;  /* 0x000000151a1a7c10 */ /* 0x000fe4000ff9e0ff */
[----:B------:R-:W-:Y:S02]  /*49c50*/  IADD3 R27, P6, PT, R27, UR21, RZ ;  /* 0x000000151b1b7c10 */ /* 0x000fe4000ffde0ff */
[----:B------:R-:W-:Y:S02]  /*49c60*/  IADD3 R28, P1, PT, R28, UR21, RZ ;  /* 0x000000151c1c7c10 */ /* 0x000fe4000ff3e0ff */
[----:B------:R-:W-:-:S02]  /*49c70*/  IADD3.X R29, PT, PT, R29, UR13, RZ, P2, !PT ;  /* 0x0000000d1d1d7c10 */ /* 0x000fc400097fe4ff */
[----:B------:R-:W-:Y:S02]  /*49c80*/  IADD3 R30, P2, PT, R30, UR21, RZ ;  /* 0x000000151e1e7c10 */ /* 0x000fe4000ff5e0ff */
[----:B------:R-:W-:Y:S01]  /*49c90*/  IADD3.X R61, PT, PT, R61, UR13, RZ, P3, !PT ;  /* 0x0000000d3d3d7c10 */ /* 0x000fe20009ffe4ff */
[C---:B--2---:R-:W-:Y:S08]  /*49ca0*/  HMMA.16816.F32 R48, R16.reuse, R20, R48 ;  /* 0x000000141030723c */ /* 0x044ff00000001830 */
[C---:B---3--:R-:W-:Y:S08]  /*49cb0*/  HMMA.16816.F32 R4, R16.reuse, R6, R56 ;  /* 0x000000061004723c */ /* 0x048ff00000001838 */
[C---:B------:R-:W-:Y:S11]  /*49cc0*/  HMMA.16816.F32 R20, R16.reuse, R14, R44 ;  /* 0x0000000e1014723c */ /* 0x040ff6000000182c */
[----:B------:R-:W-:Y:S04]  /*49cd0*/  STL.64 [R1+0x7a0], R4 ;  /* 0x0007a00401007387 */ /* 0x000fe80000100a00 */
[----:B------:R0:W-:Y:S02]  /*49ce0*/  STL.64 [R1+0x7a8], R6 ;  /* 0x0007a80601007387 */ /* 0x0001e40000100a00 */
[C---:B0-----:R-:W-:Y:S02]  /*49cf0*/  HMMA.16816.F32 R4, R16.reuse, R12, R40 ;  /* 0x0000000c1004723c */ /* 0x041fe40000001828 */
[----:B------:R-:W-:Y:S04]  /*49d00*/  STL.64 [R1+0x790], R48 ;  /* 0x0007903001007387 */ /* 0x000fe80000100a00 */
[----:B------:R-:W-:Y:S02]  /*49d10*/  STL.64 [R1+0x798], R50 ;  /* 0x0007983201007387 */ /* 0x000fe40000100a00 */
[C---:B------:R-:W-:Y:S02]  /*49d20*/  HMMA.16816.F32 R12, R16.reuse, R10, R32 ;  /* 0x0000000a100c723c */ /* 0x040fe40000001820 */
[----:B------:R-:W-:Y:S04]  /*49d30*/  STL.64 [R1+0x780], R20 ;  /* 0x0007801401007387 */ /* 0x000fe80000100a00 */
[----:B------:R-:W-:Y:S05]  /*49d40*/  STL.64 [R1+0x788], R22 ;  /* 0x0007881601007387 */ /* 0x000fea0000100a00 */
[----:B------:R-:W-:Y:S04]  /*49d50*/  STL.64 [R1+0x770], R4 ;  /* 0x0007700401007387 */ /* 0x000fe80000100a00 */
[----:B------:R0:W-:Y:S02]  /*49d60*/  STL.64 [R1+0x778], R6 ;  /* 0x0007780601007387 */ /* 0x0001e40000100a00 */
[----:B0-----:R-:W-:Y:S02]  /*49d70*/  HMMA.16816.F32 R4, R16, R8, R36 ;  /* 0x000000081004723c */ /* 0x001fe40000001824 */
[----:B------:R-:W-:Y:S04]  /*49d80*/  STL.64 [R1+0x760], R12 ;  /* 0x0007600c01007387 */ /* 0x000fe80000100a00 */
[----:B------:R-:W-:Y:S04]  /*49d90*/  STL.64 [R1+0x768], R14 ;  /* 0x0007680e01007387 */ /* 0x000fe80000100a00 */
[----:B------:R-:W-:Y:S09]  /*49da0*/  STL [R1+0x12dc], R53 ;  /* 0x0012dc3501007387 */ /* 0x000ff20000100800 */
[----:B------:R-:W-:Y:S04]  /*49db0*/  STL.64 [R1+0x120], R4 ;  /* 0x0001200401007387 */ /* 0x000fe80000100a00 */
[----:B------:R-:W-:Y:S04]  /*49dc0*/  STL.64 [R1+0x128], R6 ;  /* 0x0001280601007387 */ /* 0x000fe80000100a00 */
[----:B------:R-:W-:Y:S04]  /*49dd0*/  STL [R1+0x1014], R54 ;  /* 0x0010143601007387 */ /* 0x000fe80000100800 */
[----:B------:R0:W-:Y:S04]  /*49de0*/  STL [R1+0x102c], R60 ;  /* 0x00102c3c01007387 */ /* 0x0001e80000100800 */
[----:B------:R-:W-:Y:S04]  /*49df0*/  STL [R1+0x101c], R55 ;  /* 0x00101c3701007387 */ /* 0x000fe80000100800 */
[----:B0-----:R-:W2:Y:S04]  /*49e00*/  LDL.LU R60, [R1+0x1020] ;  /* 0x00102000013c7983 */ /* 0x001ea80000300800 */
[----:B------:R-:W-:Y:S04]  /*49e10*/  STL [R1+0x1024], R26 ;  /* 0x0010241a01007387 */ /* 0x000fe80000100800 */
[----:B------:R-:W-:Y:S04]  /*49e20*/  STL [R1+0x1034], R27 ;  /* 0x0010341b01007387 */ /* 0x000fe80000100800 */
[----:B------:R-:W-:Y:S04]  /*49e30*/  STL [R1+0x103c], R28 ;  /* 0x00103c1c01007387 */ /* 0x000fe80000100800 */
[----:B------:R-:W3:Y:S04]  /*49e40*/  LDL.LU R49, [R1+0x23c0] ;  /* 0x0023c00001317983 */ /* 0x000ee80000300800 */
[----:B------:R-:W-:Y:S04]  /*49e50*/  STL [R1+0x1010], R29 ;  /* 0x0010101d01007387 */ /* 0x000fe80000100800 */
[----:B------:R-:W4:Y:S04]  /*49e60*/  LDL.LU R50, [R1+0x1028] ;  /* 0x0010280001327983 */ /* 0x000f280000300800 */
[----:B------:R-:W-:Y:S04]  /*49e70*/  STL [R1+0x1044], R30 ;  /* 0x0010441e01007387 */ /* 0x000fe80000100800 */
[----:B------:R-:W4:Y:S04]  /*49e80*/  LDL.LU R51, [R1+0x23b8] ;  /* 0x0023b80001337983 */ /* 0x000f280000300800 */
[----:B------:R0:W-:Y:S04]  /*49e90*/  STL [R1+0x1018], R61 ;  /* 0x0010183d01007387 */ /* 0x0001e80000100800 */
[----:B------:R-:W4:Y:S04]  /*49ea0*/  LDL.LU R6, [R1+0x1030] ;  /* 0x0010300001067983 */ /* 0x000f280000300800 */
[----:B------:R-:W4:Y:S04]  /*49eb0*/  LDL.LU R7, [R1+0x23b0] ;  /* 0x0023b00001077983 */ /* 0x000f280000300800 */
[----:B------:R-:W4:Y:S04]  /*49ec0*/  LDL.LU R56, [R1+0x1038] ;  /* 0x0010380001387983 */ /* 0x000f280000300800 */
[----:B------:R-:W4:Y:S04]  /*49ed0*/  LDL.LU R57, [R1+0x23a8] ;  /* 0x0023a80001397983 */ /* 0x000f280000300800 */
[----:B------:R-:W4:Y:S04]  /*49ee0*/  LDL.LU R58, [R1+0x1040] ;  /* 0x00104000013a7983 */ /* 0x000f280000300800 */
[----:B------:R-:W4:Y:S04]  /*49ef0*/  LDL.LU R59, [R1+0x23a0] ;  /* 0x0023a000013b7983 */ /* 0x000f280000300800 */
[----:B0-----:R-:W4:Y:S01]  /*49f00*/  LDL.LU R61, [R1+0x1048] ;  /* 0x00104800013d7983 */ /* 0x001f220000300800 */
[----:B------:R-:W-:-:S03]  /*49f10*/  IADD3 R31, P3, PT, R31, UR21, RZ ;  /* 0x000000151f1f7c10 */ /* 0x000fc6000ff7e0ff */
[----:B------:R-:W4:Y:S04]  /*49f20*/  LDL.LU R2, [R1+0x2398] ;  /* 0x0023980001027983 */ /* 0x000f280000300800 */
[----:B------:R-:W4:Y:S04]  /*49f30*/  LDL.LU R3, [R1+0x23bc] ;  /* 0x0023bc0001037983 */ /* 0x000f280000300800 */
[----:B------:R-:W4:Y:S04]  /*49f40*/  LDL.LU R4, [R1+0x2390] ;  /* 0x0023900001047983 */ /* 0x000f280000300800 */
[----:B------:R0:W-:Y:S04]  /*49f50*/  STL [R1+0x104c], R31 ;  /* 0x00104c1f01007387 */ /* 0x0001e80000100800 */
[----:B------:R-:W4:Y:S04]  /*49f60*/  LDL.LU R5, [R1+0x23b4] ;  /* 0x0023b40001057983 */ /* 0x000f280000300800 */
[----:B------:R-:W4:Y:S01]  /*49f70*/  LDL.LU R22, [R1+0x2388] ;  /* 0x0023880001167983 */ /* 0x000f220000300800 */
[----:B------:R-:W-:-:S03]  /*49f80*/  ISETP.NE.U32.AND P0, PT, R53, UR20, PT ;  /* 0x0000001435007c0c */ /* 0x000fc6000bf05070 */
        /* <DEDUP_REMOVED lines=11> */
[----:B------:R-:W4:Y:S01]  /*4a040*/  LDL.LU R29, [R1+0x2358] ;  /* 0x00235800011d7983 */ /* 0x000f220000300800 */
[----:B--2---:R-:W-:-:S05]  /*4a050*/  IADD3.X R60, PT, PT, R60, UR13, RZ, P4, !PT ;  /* 0x0000000d3c3c7c10 */ /* 0x004fca000a7fe4ff */
[----:B------:R0:W-:Y:S04]  /*4a060*/  STL [R1+0x1020], R60 ;  /* 0x0010203c01007387 */ /* 0x0001e80000100800 */
[----:B------:R-:W2:Y:S04]  /*4a070*/  LDL.LU R30, [R1+0x237c] ;  /* 0x00237c00011e7983 */ /* 0x000ea80000300800 */
[----:B0-----:R-:W2:Y:S01]  /*4a080*/  LDL.LU R60, [R1+0x2350] ;  /* 0x00235000013c7983 */ /* 0x001ea20000300800 */
[----:B---3--:R-:W-:Y:S02]  /*4a090*/  IADD3 R49, P4, PT, R49, UR21, RZ ;  /* 0x0000001531317c10 */ /* 0x008fe4000ff9e0ff */
[----:B----4-:R-:W-:-:S03]  /*4a0a0*/  IADD3.X R50, PT, PT, R50, UR13, RZ, P5, !PT ;  /* 0x0000000d32327c10 */ /* 0x010fc6000affe4ff */
[----:B------:R-:W-:Y:S01]  /*4a0b0*/  STL [R1+0x23c0], R49 ;  /* 0x0023c03101007387 */ /* 0x000fe20000100800 */
[----:B------:R-:W-:-:S03]  /*4a0c0*/  IADD3 R51, P5, PT, R51, UR21, RZ ;  /* 0x0000001533337c10 */ /* 0x000fc6000ffbe0ff */
[----:B------:R-:W-:Y:S01]  /*4a0d0*/  STL [R1+0x1028], R50 ;  /* 0x0010283201007387 */ /* 0x000fe20000100800 */
[----:B------:R-:W-:-:S03]  /*4a0e0*/  IADD3.X R6, PT, PT, R6, UR13, RZ, P6, !PT ;  /* 0x0000000d06067c10 */ /* 0x000fc6000b7fe4ff */
        /* <DEDUP_REMOVED lines=9> */
[----:B------:R-:W-:-:S05]  /*4a180*/  IADD3.X R61, PT, PT, R61, UR13, RZ, P3, !PT ;  /* 0x0000000d3d3d7c10 */ /* 0x000fca0009ffe4ff */
[----:B------:R0:W-:Y:S04]  /*4a190*/  STL [R1+0x1048], R61 ;  /* 0x0010483d01007387 */ /* 0x0001e80000100800 */
[----:B------:R-:W-:Y:S04]  /*4a1a0*/  STL [R1+0x1040], R58 ;  /* 0x0010403a01007387 */ /* 0x000fe80000100800 */
[----:B0-----:R-:W3:Y:S01]  /*4a1b0*/  LDL.LU R61, [R1+0x2374] ;  /* 0x00237400013d7983 */ /* 0x001ee20000300800 */
[----:B------:R-:W-:Y:S02]  /*4a1c0*/  IADD3 R59, P2, PT, R59, UR21, RZ ;  /* 0x000000153b3b7c10 */ /* 0x000fe4000ff5e0ff */
[----:B------:R-:W-:-:S02]  /*4a1d0*/  IADD3 R2, P3, PT, R2, UR21, RZ ;  /* 0x0000001502027c10 */ /* 0x000fc4000ff7e0ff */
[----:B------:R-:W-:Y:S02]  /*4a1e0*/  IADD3.X R3, PT, PT, R3, UR13, RZ, P4, !PT ;  /* 0x0000000d03037c10 */ /* 0x000fe4000a7fe4ff */
[----:B------:R-:W-:Y:S01]  /*4a1f0*/  IADD3 R4, P4, PT, R4, UR21, RZ ;  /* 0x0000001504047c10 */ /* 0x000fe2000ff9e0ff */
[----:B------:R-:W-:Y:S01]  /*4a200*/  STL [R1+0x23a0], R59 ;  /* 0x0023a03b01007387 */ /* 0x000fe20000100800 */
[----:B------:R-:W-:Y:S02]  /*4a210*/  IADD3.X R5, PT, PT, R5, UR13, RZ, P5, !PT ;  /* 0x0000000d05057c10 */ /* 0x000fe4000affe4ff */
[----:B------:R-:W-:Y:S01]  /*4a220*/  IADD3 R22, P5, PT, R22, UR21, RZ ;  /* 0x0000001516167c10 */ /* 0x000fe2000ffbe0ff */
        /* <DEDUP_REMOVED lines=15> */
[----:B------:R-:W-:-:S03]  /*4a320*/  IADD3.X R31, PT, PT, R31, UR13, RZ, P4, !PT ;  /* 0x0000000d1f1f7c10 */ /* 0x000fc6000a7fe4ff */
[----:B------:R-:W-:Y:S04]  /*4a330*/  STL [R1+0x2378], R52 ;  /* 0x0023783401007387 */ /* 0x000fe80000100800 */
[----:B------:R-:W-:Y:S04]  /*4a340*/  STL [R1+0x239c], R53 ;  /* 0x00239c3501007387 */ /* 0x000fe80000100800 */
[----:B------:R-:W-:Y:S04]  /*4a350*/  STL [R1+0x2370], R54 ;  /* 0x0023703601007387 */ /* 0x000fe80000100800 */
[----:B------:R0:W-:Y:S04]  /*4a360*/  STL [R1+0x238c], R31 ;  /* 0x00238c1f01007387 */ /* 0x0001e80000100800 */
[----:B------:R-:W-:Y:S04]  /*4a370*/  STL [R1+0x2394], R55 ;  /* 0x0023943701007387 */ /* 0x000fe80000100800 */
[----:B0-----:R-:W4:Y:S01]  /*4a380*/  LDL.LU R31, [R1+0x2348] ;  /* 0x00234800011f7983 */ /* 0x001f220000300800 */
[----:B------:R-:W-:-:S02]  /*4a390*/  IADD3 R26, P3, PT, R26, UR21, RZ ;  /* 0x000000151a1a7c10 */ /* 0x000fc4000ff7e0ff */
[----:B------:R-:W-:Y:S02]  /*4a3a0*/  IADD3 R27, P4, PT, R27, UR21, RZ ;  /* 0x000000151b1b7c10 */ /* 0x000fe4000ff9e0ff */
[----:B------:R-:W-:Y:S01]  /*4a3b0*/  IADD3.X R28, PT, PT, R28, UR13, RZ, P5, !PT ;  /* 0x0000000d1c1c7c10 */ /* 0x000fe2000affe4ff */
[----:B------:R-:W-:Y:S01]  /*4a3c0*/  STL [R1+0x2368], R26 ;  /* 0x0023681a01007387 */ /* 0x000fe20000100800 */
[----:B------:R-:W-:-:S03]  /*4a3d0*/  IADD3 R29, P5, PT, R29, UR21, RZ ;  /* 0x000000151d1d7c10 */ /* 0x000fc6000ffbe0ff */
[----:B------:R-:W-:Y:S04]  /*4a3e0*/  STL [R1+0x2360], R27 ;  /* 0x0023601b01007387 */ /* 0x000fe80000100800 */
[----:B------:R-:W-:Y:S04]  /*4a3f0*/  STL [R1+0x2384], R28 ;  /* 0x0023841c01007387 */ /* 0x000fe80000100800 */
[----:B------:R-:W4:Y:S04]  /*4a400*/  LDL.LU R49, [R1+0x236c] ;  /* 0x00236c0001317983 */ /* 0x000f280000300800 */
[----:B------:R-:W-:Y:S04]  /*4a410*/  STL [R1+0x2358], R29 ;  /* 0x0023581d01007387 */ /* 0x000fe80000100800 */
[----:B------:R-:W4:Y:S01]  /*4a420*/  LDL.LU R50, [R1+0x2340] ;  /* 0x0023400001327983 */ /* 0x000f220000300800 */
[----:B--2---:R-:W-:-:S02]  /*4a430*/  IADD3.X R30, PT, PT, R30, UR13, RZ, P6, !PT ;  /* 0x0000000d1e1e7c10 */ /* 0x004fc4000b7fe4ff */
[----:B------:R-:W-:-:S03]  /*4a440*/  IADD3 R60, P6, PT, R60, UR21, RZ ;  /* 0x000000153c3c7c10 */ /* 0x000fc6000ffde0ff */
[----:B------:R-:W-:Y:S04]  /*4a450*/  STL [R1+0x237c], R30 ;  /* 0x00237c1e01007387 */ /* 0x000fe80000100800 */
[----:B------:R-:W2:Y:S04]  /*4a460*/  LDL.LU R51, [R1+0x2364] ;  /* 0x0023640001337983 */ /* 0x000ea80000300800 */
[----:B------:R0:W-:Y:S04]  /*4a470*/  STL [R1+0x2350], R60 ;  /* 0x0023503c01007387 */ /* 0x0001e80000100800 */
        /* <DEDUP_REMOVED lines=9> */
[----:B------:R-:W2:Y:S01]  /*4a510*/  LDL.LU R4, [R1+0x233c] ;  /* 0x00233c0001047983 */ /* 0x000ea20000300800 */
[----:B---3--:R-:W-:-:S05]  /*4a520*/  IADD3.X R61, PT, PT, R61, UR13, RZ, P1, !PT ;  /* 0x0000000d3d3d7c10 */ /* 0x008fca0008ffe4ff */
[----:B------:R0:W-:Y:S04]  /*4a530*/  STL [R1+0x2374], R61 ;  /* 0x0023743d01007387 */ /* 0x0001e80000100800 */
        /* <DEDUP_REMOVED lines=12> */
[----:B------:R-:W3:Y:S04]  /*4a600*/  LDL.LU R28, [R1+0x22e0] ;  /* 0x0022e000011c7983 */ /* 0x000ee80000300800 */
[----:B------:R-:W3:Y:S01]  /*4a610*/  LDL.LU R29, [R1+0x2304] ;  /* 0x00230400011d7983 */ /* 0x000ee20000300800 */
[----:B----4-:R-:W-:-:S05]  /*4a620*/  IADD3 R31, P1, PT, R31, UR21, RZ ;  /* 0x000000151f1f7c10 */ /* 0x010fca000ff3e0ff */
[----:B------:R0:W-:Y:S04]  /*4a630*/  STL [R1+0x2348], R31 ;  /* 0x0023481f01007387 */ /* 0x0001e80000100800 */
[----:B------:R-:W4:Y:S04]  /*4a640*/  LDL.LU R30, [R1+0x22d8] ;  /* 0x0022d800011e7983 */ /* 0x000f280000300800 */
[----:B0-----:R-:W4:Y:S01]  /*4a650*/  LDL.LU R31, [R1+0x22fc] ;  /* 0x0022fc00011f7983 */ /* 0x001f220000300800 */
[----:B------:R-:W-:Y:S02]  /*4a660*/  IADD3.X R49, PT, PT, R49, UR13, RZ, P2, !PT ;  /* 0x0000000d31317c10 */ /* 0x000fe400097fe4ff */
[----:B------:R-:W-:-:S03]  /*4a670*/  IADD3 R50, P2, PT, R50, UR21, RZ ;  /* 0x0000001532327c10 */ /* 0x000fc6000ff5e0ff */
[----:B------:R-:W-:Y:S04]  /*4a680*/  STL [R1+0x236c], R49 ;  /* 0x00236c3101007387 */ /* 0x000fe80000100800 */
[----:B------:R-:W-:Y:S01]  /*4a690*/  STL [R1+0x2340], R50 ;  /* 0x0023403201007387 */ /* 0x000fe20000100800 */
[----:B--2---:R-:W-:Y:S02]  /*4a6a0*/  IADD3.X R51, PT, PT, R51, UR13, RZ, P3, !PT ;  /* 0x0000000d33337c10 */ /* 0x004fe40009ffe4ff */
        /* <DEDUP_REMOVED lines=8> */
[----:B------:R-:W-:Y:S02]  /*4a730*/  IADD3 R58, P5, PT, R58, UR21, RZ ;  /* 0x000000153a3a7c10 */ /* 0x000fe4000ffbe0ff */
[----:B------:R-:W-:Y:S02]  /*4a740*/  IADD3.X R59, PT, PT, R59, UR13, RZ, P6, !PT ;  /* 0x0000000d3b3b7c10 */ /* 0x000fe4000b7fe4ff */
[----:B------:R-:W-:Y:S01]  /*4a750*/  IADD3 R60, P6, PT, R60, UR21, RZ ;  /* 0x000000153c3c7c10 */ /* 0x000fe2000ffde0ff */
[----:B------:R-:W-:Y:S04]  /*4a760*/  STL [R1+0x2354], R57 ;  /* 0x0023543901007387 */ /* 0x000fe80000100800 */
[----:B------:R0:W-:Y:S01]  /*4a770*/  STL [R1+0x2320], R60 ;  /* 0x0023203c01007387 */ /* 0x0001e20000100800 */
[----:B------:R-:W-:-:S03]  /*4a780*/  IADD3.X R2, PT, PT, R2, UR13, RZ, P1, !PT ;  /* 0x0000000d02027c10 */ /* 0x000fc60008ffe4ff */
[----:B------:R-:W-:Y:S01]  /*4a790*/  STL [R1+0x2328], R58 ;  /* 0x0023283a01007387 */ /* 0x000fe20000100800 */
[----:B------:R-:W-:Y:S02]  /*4a7a0*/  IADD3 R3, P1, PT, R3, UR21, RZ ;  /* 0x0000001503037c10 */ /* 0x000fe4000ff3e0ff */
[----:B------:R-:W-:Y:S01]  /*4a7b0*/  IADD3.X R4, PT, PT, R4, UR13, RZ, P2, !PT ;  /* 0x0000000d04047c10 */ /* 0x000fe200097fe4ff */
[----:B0-----:R-:W2:Y:S04]  /*4a7c0*/  LDL.LU R60, [R1+0x22d0] ;  /* 0x0022d000013c7983 */ /* 0x001ea80000300800 */
[----:B------:R-:W-:Y:S04]  /*4a7d0*/  STL [R1+0x234c], R59 ;  /* 0x00234c3b01007387 */ /* 0x000fe80000100800 */
[----:B------:R-:W-:Y:S04]  /*4a7e0*/  STL [R1+0x2344], R2 ;  /* 0x0023440201007387 */ /* 0x000fe80000100800 */
[----:B------:R-:W-:Y:S04]  /*4a7f0*/  STL [R1+0x2318], R3 ;  /* 0x0023180301007387 */ /* 0x000fe80000100800 */
[----:B------:R-:W-:Y:S01]  /*4a800*/  STL [R1+0x233c], R4 ;  /* 0x00233c0401007387 */ /* 0x000fe20000100800 */
[----:B---3--:R-:W-:-:S02]  /*4a810*/  IADD3 R5, P2, PT, R5, UR21, RZ ;  /* 0x0000001505057c10 */ /* 0x008fc4000ff5e0ff */
        /* <DEDUP_REMOVED lines=18> */
[----:B------:R0:W-:Y:S04]  /*4a940*/  STL [R1+0x22e8], R61 ;  /* 0x0022e83d01007387 */ /* 0x0001e80000100800 */
[----:B------:R-:W-:Y:S04]  /*4a950*/  STL [R1+0x22f0], R55 ;  /* 0x0022f03701007387 */ /* 0x000fe80000100800 */
[----:B0-----:R-:W3:Y:S01]  /*4a960*/  LDL.LU R61, [R1+0x22f4] ;  /* 0x0022f400013d7983 */ /* 0x001ee20000300800 */
[----:B------:R-:W-:-:S02]  /*4a970*/  IADD3.X R27, PT, PT, R27, UR13, RZ, P2, !PT ;  /* 0x0000000d1b1b7c10 */ /* 0x000fc400097fe4ff */
[----:B------:R-:W-:Y:S01]  /*4a980*/  IADD3 R28, P2, PT, R28, UR21, RZ ;  /* 0x000000151c1c7c10 */ /* 0x000fe2000ff5e0ff */
[----:B------:R-:W-:Y:S01]  /*4a990*/  STL [R1+0x2314], R26 ;  /* 0x0023141a01007387 */ /* 0x000fe20000100800 */
[----:B------:R-:W-:-:S03]  /*4a9a0*/  IADD3.X R29, PT, PT, R29, UR13, RZ, P3, !PT ;  /* 0x0000000d1d1d7c10 */ /* 0x000fc60009ffe4ff */
[----:B------:R-:W-:Y:S04]  /*4a9b0*/  STL [R1+0x230c], R27 ;  /* 0x00230c1b01007387 */ /* 0x000fe80000100800 */
[----:B------:R-:W-:Y:S01]  /*4a9c0*/  STL [R1+0x22e0], R28 ;  /* 0x0022e01c01007387 */ /* 0x000fe20000100800 */
[----:B----4-:R-:W-:-:S03]  /*4a9d0*/  IADD3 R30, P3, PT, R30, UR21, RZ ;  /* 0x000000151e1e7c10 */ /* 0x010fc6000ff7e0ff */
[----:B------:R-:W4:Y:S01]  /*4a9e0*/  LDL.LU R49, [R1+0x22c8] ;  /* 0x0022c80001317983 */ /* 0x000f220000300800 */
[----:B------:R-:W-:-:S03]  /*4a9f0*/  IADD3.X R31, PT, PT, R31, UR13, RZ, P4, !PT ;  /* 0x0000000d1f1f7c10 */ /* 0x000fc6000a7fe4ff */
        /* <DEDUP_REMOVED lines=15> */
[----:B--2---:R-:W-:-:S05]  /*4aaf0*/  IADD3 R60, P4, PT, R60, UR21, RZ ;  /* 0x000000153c3c7c10 */ /* 0x004fca000ff9e0ff */
[----:B------:R0:W-:Y:S04]  /*4ab00*/  STL [R1+0x22d0], R60 ;  /* 0x0022d03c01007387 */ /* 0x0001e80000100800 */
        /* <DEDUP_REMOVED lines=17> */
[----:B0-----:R-:W3:Y:S01]  /*4ac20*/  LDL.LU R61, [R1+0x2258] ;  /* 0x00225800013d7983 */ /* 0x001ee20000300800 */
[----:B----4-:R-:W-:Y:S02]  /*4ac30*/  IADD3 R49, P5, PT, R49, UR21, RZ ;  /* 0x0000001531317c10 */ /* 0x010fe4000ffbe0ff */
        /* <DEDUP_REMOVED lines=17> */
[----:B0-----:R-:W4:Y:S01]  /*4ad50*/  LDL.LU R31, [R1+0x227c] ;  /* 0x00227c00011f7983 */ /* 0x001f220000300800 */
[----:B------:R-:W-:Y:S02]  /*4ad60*/  IADD3 R59, P3, PT, R59, UR21, RZ ;  /* 0x000000153b3b7c10 */ /* 0x000fe4000ff7e0ff */
[----:B------:R-:W-:-:S02]  /*4ad70*/  IADD3 R2, P4, PT, R2, UR21, RZ ;  /* 0x0000001502027c10 */ /* 0x000fc4000ff9e0ff */
[----:B------:R-:W-:Y:S02]  /*4ad80*/  IADD3.X R3, PT, PT, R3, UR13, RZ, P5, !PT ;  /* 0x0000000d03037c10 */ /* 0x000fe4000affe4ff */
[----:B------:R-:W-:Y:S01]  /*4ad90*/  IADD3 R4, P5, PT, R4, UR21, RZ ;  /* 0x0000001504047c10 */ /* 0x000fe2000ffbe0ff */
[----:B------:R-:W-:Y:S04]  /*4ada0*/  STL [R1+0x22a8], R59 ;  /* 0x0022a83b01007387 */ /* 0x000fe80000100800 */
[----:B------:R-:W-:Y:S04]  /*4adb0*/  STL [R1+0x22a0], R2 ;  /* 0x0022a00201007387 */ /* 0x000fe80000100800 */
[----:B------:R-:W-:Y:S04]  /*4adc0*/  STL [R1+0x22c4], R3 ;  /* 0x0022c40301007387 */ /* 0x000fe80000100800 */
[----:B------:R-:W-:Y:S01]  /*4add0*/  STL [R1+0x2298], R4 ;  /* 0x0022980401007387 */ /* 0x000fe20000100800 */
[----:B--2---:R-:W-:-:S02]  /*4ade0*/  IADD3.X R5, PT, PT, R5, UR13, RZ, P6, !PT ;  /* 0x0000000d05057c10 */ /* 0x004fc4000b7fe4ff */
        /* <DEDUP_REMOVED lines=18> */
[----:B------:R-:W-:-:S03]  /*4af10*/  IADD3 R27, P5, PT, R27, UR21, RZ ;  /* 0x000000151b1b7c10 */ /* 0x000fc6000ffbe0ff */
[----:B------:R0:W-:Y:S01]  /*4af20*/  STL [R1+0x2294], R60 ;  /* 0x0022943c01007387 */ /* 0x0001e20000100800 */
[----:B------:R-:W-:-:S03]  /*4af30*/  IADD3.X R28, PT, PT, R28, UR13, RZ, P6, !PT ;  /* 0x0000000d1c1c7c10 */ /* 0x000fc6000b7fe4ff */
[----:B------:R-:W-:Y:S01]  /*4af40*/  STL [R1+0x229c], R55 ;  /* 0x00229c3701007387 */ /* 0x000fe20000100800 */
[----:B------:R-:W-:-:S03]  /*4af50*/  IADD3 R29, P6, PT, R29, UR21, RZ ;  /* 0x000000151d1d7c10 */ /* 0x000fc6000ffde0ff */
[----:B0-----:R-:W2:Y:S04]  /*4af60*/  LDL.LU R60, [R1+0x2250] ;  /* 0x00225000013c7983 */ /* 0x001ea80000300800 */
[----:B------:R-:W-:Y:S04]  /*4af70*/  STL [R1+0x2270], R26 ;  /* 0x0022701a01007387 */ /* 0x000fe80000100800 */
[----:B------:R-:W-:Y:S04]  /*4af80*/  STL [R1+0x2268], R27 ;  /* 0x0022681b01007387 */ /* 0x000fe80000100800 */
[----:B------:R-:W-:Y:S04]  /*4af90*/  STL [R1+0x228c], R28 ;  /* 0x00228c1c01007387 */ /* 0x000fe80000100800 */
[----:B------:R-:W2:Y:S01]  /*4afa0*/  LDL.LU R49, [R1+0x2274] ;  /* 0x0022740001317983 */ /* 0x000ea20000300800 */
[----:B---3--:R-:W-:-:S03]  /*4afb0*/  IADD3.X R30, PT, PT, R30, UR13, RZ, P1, !PT ;  /* 0x0000000d1e1e7c10 */ /* 0x008fc60008ffe4ff */
[----:B------:R-:W-:Y:S04]  /*4afc0*/  STL [R1+0x2260], R29 ;  /* 0x0022601d01007387 */ /* 0x000fe80000100800 */
[----:B------:R-:W3:Y:S01]  /*4afd0*/  LDL.LU R50, [R1+0x2248] ;  /* 0x0022480001327983 */ /* 0x000ee20000300800 */
[----:B------:R-:W-:-:S03]  /*4afe0*/  IADD3 R61, P1, PT, R61, UR21, RZ ;  /* 0x000000153d3d7c10 */ /* 0x000fc6000ff3e0ff */
[----:B------:R-:W-:Y:S04]  /*4aff0*/  STL [R1+0x2284], R30 ;  /* 0x0022841e01007387 */ /* 0x000fe80000100800 */
[----:B------:R-:W3:Y:S04]  /*4b000*/  LDL.LU R51, [R1+0x226c] ;  /* 0x00226c0001337983 */ /* 0x000ee80000300800 */
[----:B------:R0:W-:Y:S04]  /*4b010*/  STL [R1+0x2258], R61 ;  /* 0x0022583d01007387 */ /* 0x0001e80000100800 */
        /* <DEDUP_REMOVED lines=10> */
[----:B----4-:R-:W-:-:S05]  /*4b0c0*/  IADD3.X R31, PT, PT, R31, UR13, RZ, P2, !PT ;  /* 0x0000000d1f1f7c10 */ /* 0x010fca00097fe4ff */
[----:B------:R0:W-:Y:S04]  /*4b0d0*/  STL [R1+0x227c], R31 ;  /* 0x00227c1f01007387 */ /* 0x0001e80000100800 */
        /* <DEDUP_REMOVED lines=17> */
[----:B0-----:R-:W2:Y:S01]  /*4b1f0*/  LDL.LU R60, [R1+0x2204] ;  /* 0x00220400013c7983 */ /* 0x001ea20000300800 */
[----:B------:R-:W-:-:S05]  /*4b200*/  IADD3.X R49, PT, PT, R49, UR13, RZ, P3, !PT ;  /* 0x0000000d31317c10 */ /* 0x000fca0009ffe4ff */
[----:B------:R-:W-:Y:S01]  /*4b210*/  STL [R1+0x2274], R49 ;  /* 0x0022743101007387 */ /* 0x000fe20000100800 */
[----:B---3--:R-:W-:Y:S02]  /*4b220*/  IADD3 R50, P3, PT, R50, UR21, RZ ;  /* 0x0000001532327c10 */ /* 0x008fe4000ff7e0ff */
        /* <DEDUP_REMOVED lines=18> */
[----:B------:R-:W-:Y:S02]  /*4b350*/  IADD3 R3, P2, PT, R3, UR21, RZ ;  /* 0x0000001503037c10 */ /* 0x000fe4000ff5e0ff */
[----:B------:R-:W-:Y:S01]  /*4b360*/  IADD3.X R4, PT, PT, R4, UR13, RZ, P3, !PT ;  /* 0x0000000d04047c10 */ /* 0x000fe20009ffe4ff */
[----:B------:R-:W-:Y:S04]  /*4b370*/  STL [R1+0x2254], R59 ;  /* 0x0022543b01007387 */ /* 0x000fe80000100800 */
[----:B------:R-:W-:Y:S04]  /*4b380*/  STL [R1+0x224c], R2 ;  /* 0x00224c0201007387 */ /* 0x000fe80000100800 */
[----:B------:R-:W-:Y:S01]  /*4b390*/  STL [R1+0x2220], R3 ;  /* 0x0022200301007387 */ /* 0x000fe20000100800 */
[----:B----4-:R-:W-:-:S03]  /*4b3a0*/  IADD3 R5, P3, PT, R5, UR21, RZ ;  /* 0x0000001505057c10 */ /* 0x010fc6000ff7e0ff */
        /* <DEDUP_REMOVED lines=21> */
[----:B0-----:R-:W4:Y:S01]  /*4b500*/  LDL.LU R31, [R1+0x21fc] ;  /* 0x0021fc00011f7983 */ /* 0x001f220000300800 */
[----:B------:R-:W-:-:S02]  /*4b510*/  IADD3.X R27, PT, PT, R27, UR13, RZ, P3, !PT ;  /* 0x0000000d1b1b7c10 */ /* 0x000fc40009ffe4ff */
[----:B------:R-:W-:Y:S01]  /*4b520*/  IADD3 R28, P3, PT, R28, UR21, RZ ;  /* 0x000000151c1c7c10 */ /* 0x000fe2000ff7e0ff */
[----:B------:R-:W-:Y:S01]  /*4b530*/  STL [R1+0x221c], R26 ;  /* 0x00221c1a01007387 */ /* 0x000fe20000100800 */
[----:B------:R-:W-:-:S03]  /*4b540*/  IADD3.X R29, PT, PT, R29, UR13, RZ, P4, !PT ;  /* 0x0000000d1d1d7c10 */ /* 0x000fc6000a7fe4ff */
[----:B------:R-:W-:Y:S04]  /*4b550*/  STL [R1+0x2214], R27 ;  /* 0x0022141b01007387 */ /* 0x000fe80000100800 */
[----:B------:R-:W-:Y:S04]  /*4b560*/  STL [R1+0x21e8], R28 ;  /* 0x0021e81c01007387 */ /* 0x000fe80000100800 */
[----:B------:R-:W4:Y:S04]  /*4b570*/  LDL.LU R49, [R1+0x21d0] ;  /* 0x0021d00001317983 */ /* 0x000f280000300800 */
[----:B------:R-:W-:Y:S04]  /*4b580*/  STL [R1+0x220c], R29 ;  /* 0x00220c1d01007387 */ /* 0x000fe80000100800 */
[----:B------:R-:W4:Y:S01]  /*4b590*/  LDL.LU R50, [R1+0x21f4] ;  /* 0x0021f40001327983 */ /* 0x000f220000300800 */
[----:B--2---:R-:W-:-:S02]  /*4b5a0*/  IADD3 R30, P4, PT, R30, UR21, RZ ;  /* 0x000000151e1e7c10 */ /* 0x004fc4000ff9e0ff */
[----:B------:R-:W-:-:S03]  /*4b5b0*/  IADD3.X R60, PT, PT, R60, UR13, RZ, P5, !PT ;  /* 0x0000000d3c3c7c10 */ /* 0x000fc6000affe4ff */
        /* <DEDUP_REMOVED lines=13> */
[----:B---3--:R-:W-:-:S05]  /*4b690*/  IADD3 R61, P5, PT, R61, UR21, RZ ;  /* 0x000000153d3d7c10 */ /* 0x008fca000ffbe0ff */
        /* <DEDUP_REMOVED lines=18> */
[----:B0-----:R-:W4:Y:S01]  /*4b7c0*/  LDL.LU R31, [R1+0x2160] ;  /* 0x00216000011f7983 */ /* 0x001f220000300800 */
[----:B------:R-:W-:Y:S02]  /*4b7d0*/  IADD3 R49, P6, PT, R49, UR21, RZ ;  /* 0x0000001531317c10 */ /* 0x000fe4000ffde0ff */
[----:B------:R-:W-:-:S03]  /*4b7e0*/  IADD3.X R50, PT, PT, R50, UR13, RZ, P1, !PT ;  /* 0x0000000d32327c10 */ /* 0x000fc60008ffe4ff */
[----:B------:R-:W-:Y:S04]  /*4b7f0*/  STL [R1+0x21d0], R49 ;  /* 0x0021d03101007387 */ /* 0x000fe80000100800 */
[----:B------:R-:W-:Y:S01]  /*4b800*/  STL [R1+0x21f4], R50 ;  /* 0x0021f43201007387 */ /* 0x000fe20000100800 */
[----:B--2---:R-:W-:Y:S02]  /*4b810*/  IADD3 R51, P1, PT, R51, UR21, RZ ;  /* 0x0000001533337c10 */ /* 0x004fe4000ff3e0ff */
        /* <DEDUP_REMOVED lines=10> */
[----:B------:R-:W-:Y:S02]  /*4b8c0*/  IADD3.X R60, PT, PT, R60, UR13, RZ, P5, !PT ;  /* 0x0000000d3c3c7c10 */ /* 0x000fe4000affe4ff */
[----:B------:R-:W-:-:S03]  /*4b8d0*/  IADD3 R59, P4, PT, R59, UR21, RZ ;  /* 0x000000153b3b7c10 */ /* 0x000fc6000ff9e0ff */
[----:B------:R0:W-:Y:S01]  /*4b8e0*/  STL [R1+0x21d4], R60 ;  /* 0x0021d43c01007387 */ /* 0x0001e20000100800 */
[----:B------:R-:W-:-:S03]  /*4b8f0*/  IADD3 R2, P5, PT, R2, UR21, RZ ;  /* 0x0000001502027c10 */ /* 0x000fc6000ffbe0ff */
[----:B------:R-:W-:Y:S01]  /*4b900*/  STL [R1+0x21dc], R58 ;  /* 0x0021dc3a01007387 */ /* 0x000fe20000100800 */
[----:B------:R-:W-:Y:S02]  /*4b910*/  IADD3.X R3, PT, PT, R3, UR13, RZ, P6, !PT ;  /* 0x0000000d03037c10 */ /* 0x000fe4000b7fe4ff */
[----:B------:R-:W-:Y:S01]  /*4b920*/  IADD3 R4, P6, PT, R4, UR21, RZ ;  /* 0x0000001504047c10 */ /* 0x000fe2000ffde0ff */
[----:B0-----:R-:W2:Y:S04]  /*4b930*/  LDL.LU R60, [R1+0x2184] ;  /* 0x00218400013c7983 */ /* 0x001ea80000300800 */
[----:B------:R-:W-:Y:S04]  /*4b940*/  STL [R1+0x21b0], R59 ;  /* 0x0021b03b01007387 */ /* 0x000fe80000100800 */
[----:B------:R-:W-:Y:S04]  /*4b950*/  STL [R1+0x21a8], R2 ;  /* 0x0021a80201007387 */ /* 0x000fe80000100800 */
[----:B------:R-:W-:Y:S04]  /*4b960*/  STL [R1+0x21cc], R3 ;  /* 0x0021cc0301007387 */ /* 0x000fe80000100800 */
[----:B------:R-:W-:Y:S01]  /*4b970*/  STL [R1+0x21a0], R4 ;  /* 0x0021a00401007387 */ /* 0x000fe20000100800 */
[----:B---3--:R-:W-:-:S02]  /*4b980*/  IADD3.X R5, PT, PT, R5, UR13, RZ, P1, !PT ;  /* 0x0000000d05057c10 */ /* 0x008fc40008ffe4ff */
        /* <DEDUP_REMOVED lines=22> */
[----:B------:R-:W-:Y:S01]  /*4baf0*/  IADD3.X R28, PT, PT, R28, UR13, RZ, P1, !PT ;  /* 0x0000000d1c1c7c10 */ /* 0x000fe20008ffe4ff */
[----:B------:R-:W-:Y:S01]  /*4bb00*/  STL [R1+0x2178], R26 ;  /* 0x0021781a01007387 */ /* 0x000fe20000100800 */
[----:B------:R-:W-:-:S03]  /*4bb10*/  IADD3 R29, P1, PT, R29, UR21, RZ ;  /* 0x000000151d1d7c10 */ /* 0x000fc6000ff3e0ff */
[----:B------:R-:W-:Y:S04]  /*4bb20*/  STL [R1+0x2170], R27 ;  /* 0x0021701b01007387 */ /* 0x000fe80000100800 */
[----:B------:R-:W-:Y:S04]  /*4bb30*/  STL [R1+0x2194], R28 ;  /* 0x0021941c01007387 */ /* 0x000fe80000100800 */
[----:B------:R-:W3:Y:S01]  /*4bb40*/  LDL.LU R49, [R1+0x217c] ;  /* 0x00217c0001317983 */ /* 0x000ee20000300800 */
[----:B----4-:R-:W-:-:S03]  /*4bb50*/  IADD3.X R30, PT, PT, R30, UR13, RZ, P2, !PT ;  /* 0x0000000d1e1e7c10 */ /* 0x010fc600097fe4ff */
[----:B------:R-:W-:Y:S01]  /*4bb60*/  STL [R1+0x2168], R29 ;  /* 0x0021681d01007387 */ /* 0x000fe20000100800 */
[----:B------:R-:W-:-:S03]  /*4bb70*/  IADD3 R31, P2, PT, R31, UR21, RZ ;  /* 0x000000151f1f7c10 */ /* 0x000fc6000ff5e0ff */
        /* <DEDUP_REMOVED lines=33> */
[----:B0-----:R-:W3:Y:S01]  /*4bd90*/  LDL.LU R61, [R1+0x210c] ;  /* 0x00210c00013d7983 */ /* 0x001ee20000300800 */
[----:B------:R-:W-:Y:S02]  /*4bda0*/  IADD3.X R49, PT, PT, R49, UR13, RZ, P4, !PT ;  /* 0x0000000d31317c10 */ /* 0x000fe4000a7fe4ff */
        /* <DEDUP_REMOVED lines=20> */
[----:B------:R-:W-:Y:S02]  /*4bef0*/  IADD3 R3, P3, PT, R3, UR21, RZ ;  /* 0x0000001503037c10 */ /* 0x000fe4000ff7e0ff */
[----:B------:R-:W-:Y:S01]  /*4bf00*/  IADD3.X R4, PT, PT, R4, UR13, RZ, P4, !PT ;  /* 0x0000000d04047c10 */ /* 0x000fe2000a7fe4ff */
[----:B------:R-:W-:Y:S04]  /*4bf10*/  STL [R1+0x215c], R59 ;  /* 0x00215c3b01007387 */ /* 0x000fe80000100800 */
[----:B------:R-:W-:Y:S04]  /*4bf20*/  STL [R1+0x2154], R2 ;  /* 0x0021540201007387 */ /* 0x000fe80000100800 */
[----:B------:R-:W-:Y:S04]  /*4bf30*/  STL [R1+0x2128], R3 ;  /* 0x0021280301007387 */ /* 0x000fe80000100800 */
[----:B------:R-:W-:Y:S01]  /*4bf40*/  STL [R1+0x214c], R4 ;  /* 0x00214c0401007387 */ /* 0x000fe20000100800 */
[----:B--2---:R-:W-:-:S02]  /*4bf50*/  IADD3 R5, P4, PT, R5, UR21, RZ ;  /* 0x0000001505057c10 */ /* 0x004fc4000ff9e0ff */
        /* <DEDUP_REMOVED lines=17> */
[----:B------:R-:W-:Y:S01]  /*4c070*/  STL [R1+0x212c], R54 ;  /* 0x00212c3601007387 */ /* 0x000fe20000100800 */
[----:B------:R-:W-:-:S03]  /*4c080*/  IADD3.X R27, PT, PT, R27, UR13, RZ, P4, !PT ;  /* 0x0000000d1b1b7c10 */ /* 0x000fc6000a7fe4ff */
[----:B------:R0:W-:Y:S01]  /*4c090*/  STL [R1+0x20f8], R60 ;  /* 0x0020f83c01007387 */ /* 0x0001e20000100800 */
[----:B------:R-:W-:-:S03]  /*4c0a0*/  IADD3 R28, P4, PT, R28, UR21, RZ ;  /* 0x000000151c1c7c10 */ /* 0x000fc6000ff9e0ff */
[----:B------:R-:W-:Y:S01]  /*4c0b0*/  STL [R1+0x2100], R55 ;  /* 0x0021003701007387 */ /* 0x000fe20000100800 */
[----:B------:R-:W-:-:S03]  /*4c0c0*/  IADD3.X R29, PT, PT, R29, UR13, RZ, P5, !PT ;  /* 0x0000000d1d1d7c10 */ /* 0x000fc6000affe4ff */
[----:B0-----:R-:W2:Y:S04]  /*4c0d0*/  LDL.LU R60, [R1+0x2104] ;  /* 0x00210400013c7983 */ /* 0x001ea80000300800 */
[----:B------:R-:W-:Y:S04]  /*4c0e0*/  STL [R1+0x2124], R26 ;  /* 0x0021241a01007387 */ /* 0x000fe80000100800 */
[----:B------:R-:W-:Y:S04]  /*4c0f0*/  STL [R1+0x211c], R27 ;  /* 0x00211c1b01007387 */ /* 0x000fe80000100800 */
[----:B------:R-:W-:Y:S04]  /*4c100*/  STL [R1+0x20f0], R28 ;  /* 0x0020f01c01007387 */ /* 0x000fe80000100800 */
[----:B------:R-:W2:Y:S04]  /*4c110*/  LDL.LU R49, [R1+0x20d8] ;  /* 0x0020d80001317983 */ /* 0x000ea80000300800 */
[----:B------:R-:W-:Y:S01]  /*4c120*/  STL [R1+0x2114], R29 ;  /* 0x0021141d01007387 */ /* 0x000fe20000100800 */
[----:B---3--:R-:W-:-:S03]  /*4c130*/  IADD3 R30, P5, PT, R30, UR21, RZ ;  /* 0x000000151e1e7c10 */ /* 0x008fc6000ffbe0ff */
[----:B------:R-:W3:Y:S01]  /*4c140*/  LDL.LU R50, [R1+0x20fc] ;  /* 0x0020fc0001327983 */ /* 0x000ee20000300800 */
[----:B------:R-:W-:-:S03]  /*4c150*/  IADD3.X R61, PT, PT, R61, UR13, RZ, P6, !PT ;  /* 0x0000000d3d3d7c10 */ /* 0x000fc6000b7fe4ff */
        /* <DEDUP_REMOVED lines=33> */
[----:B------:R-:W-:Y:S02]  /*4c370*/  IADD3 R49, P1, PT, R49, UR21, RZ ;  /* 0x0000001531317c10 */ /* 0x000fe4000ff3e0ff */
[----:B---3--:R-:W-:-:S03]  /*4c380*/  IADD3.X R50, PT, PT, R50, UR13, RZ, P2, !PT ;  /* 0x0000000d32327c10 */ /* 0x008fc600097fe4ff */
[----:B------:R-:W-:Y:S04]  /*4c390*/  STL [R1+0x20d8], R49 ;  /* 0x0020d83101007387 */ /* 0x000fe80000100800 */
[----:B------:R-:W-:Y:S01]  /*4c3a0*/  STL [R1+0x20fc], R50 ;  /* 0x0020fc3201007387 */ /* 0x000fe20000100800 */
[----:B------:R-:W-:Y:S02]  /*4c3b0*/  IADD3 R51, P2, PT, R51, UR21, RZ ;  /* 0x0000001533337c10 */ /* 0x000fe4000ff5e0ff */
        /* <DEDUP_REMOVED lines=18> */
[----:B------:R-:W-:Y:S04]  /*4c4e0*/  STL [R1+0x20b8], R59 ;  /* 0x0020b83b01007387 */ /* 0x000fe80000100800 */
[----:B------:R-:W-:Y:S04]  /*4c4f0*/  STL [R1+0x20b0], R2 ;  /* 0x0020b00201007387 */ /* 0x000fe80000100800 */
[----:B------:R-:W-:Y:S01]  /*4c500*/  STL [R1+0x20d4], R3 ;  /* 0x0020d40301007387 */ /* 0x000fe20000100800 */
        /* <DEDUP_REMOVED lines=121> */
[----:B------:R-:W-:Y:S04]  /*4cca0*/  STL [R1+0x1ff8], R28 ;  /* 0x001ff81c01007387 */ /* 0x000fe80000100800 */
[----:B------:R-:W3:Y:S04]  /*4ccb0*/  LDL.LU R49, [R1+0x1fe0] ;  /* 0x001fe00001317983 */ /* 0x000ee80000300800 */
[----:B------:R-:W-:Y:S01]  /*4ccc0*/  STL [R1+0x201c], R29 ;  /* 0x00201c1d01007387 */ /* 0x000fe20000100800 */
[----:B----4-:R-:W-:-:S03]  /*4ccd0*/  IADD3 R30, P6, PT, R30, UR21, RZ ;  /* 0x000000151e1e7c10 */ /* 0x010fc6000ffde0ff */
[----:B------:R-:W4:Y:S01]  /*4cce0*/  LDL.LU R50, [R1+0x2004] ;  /* 0x0020040001327983 */ /* 0x000f220000300800 */
[----:B------:R-:W-:-:S03]  /*4ccf0*/  IADD3.X R31, PT, PT, R31, UR13, RZ, P1, !PT ;  /* 0x0000000d1f1f7c10 */ /* 0x000fc60008ffe4ff */
        /* <DEDUP_REMOVED lines=33> */
[----:B------:R-:W-:Y:S02]  /*4cf10*/  IADD3 R49, P2, PT, R49, UR21, RZ ;  /* 0x0000001531317c10 */ /* 0x000fe4000ff5e0ff */
[----:B----4-:R-:W-:-:S03]  /*4cf20*/  IADD3.X R50, PT, PT, R50, UR13, RZ, P3, !PT ;  /* 0x0000000d32327c10 */ /* 0x010fc60009ffe4ff */
        /* <DEDUP_REMOVED lines=53> */
[----:B------:R-:W2:Y:S04]  /*4d280*/  LDL.LU R49, [R1+0x1f8c] ;  /* 0x001f8c0001317983 */ /* 0x000ea80000300800 */
[----:B------:R-:W-:Y:S01]  /*4d290*/  STL [R1+0x1f78], R29 ;  /* 0x001f781d01007387 */ /* 0x000fe20000100800 */
[----:B---3--:R-:W-:-:S03]  /*4d2a0*/  IADD3.X R30, PT, PT, R30, UR13, RZ, P4, !PT ;  /* 0x0000000d1e1e7c10 */ /* 0x008fc6000a7fe4ff */
        /* <DEDUP_REMOVED lines=35> */
[----:B------:R-:W-:Y:S02]  /*4d4e0*/  IADD3.X R49, PT, PT, R49, UR13, RZ, P6, !PT ;  /* 0x0000000d31317c10 */ /* 0x000fe4000b7fe4ff */
[----:B---3--:R-:W-:-:S03]  /*4d4f0*/  IADD3 R50, P6, PT, R50, UR21, RZ ;  /* 0x0000001532327c10 */ /* 0x008fc6000ffde0ff */
[----:B------:R-:W-:Y:S04]  /*4d500*/  STL [R1+0x1f8c], R49 ;  /* 0x001f8c3101007387 */ /* 0x000fe80000100800 */
[----:B------:R-:W-:Y:S01]  /*4d510*/  STL [R1+0x1f60], R50 ;  /* 0x001f603201007387 */ /* 0x000fe20000100800 */
[----:B------:R-:W-:Y:S02]  /*4d520*/  IADD3.X R51, PT, PT, R51, UR13, RZ, P1, !PT ;  /* 0x0000000d33337c10 */ /* 0x000fe40008ffe4ff */
        /* <DEDUP_REMOVED lines=20> */
[----:B------:R-:W-:Y:S04]  /*4d670*/  STL [R1+0x1f38], R3 ;  /* 0x001f380301007387 */ /* 0x000fe80000100800 */
[----:B------:R-:W-:Y:S01]  /*4d680*/  STL [R1+0x1f5c], R4 ;  /* 0x001f5c0401007387 */ /* 0x000fe20000100800 */
[----:B----4-:R-:W-:-:S02]  /*4d690*/  IADD3 R5, P6, PT, R5, UR21, RZ ;  /* 0x0000001505057c10 */ /* 0x010fc4000ffde0ff */
        /* <DEDUP_REMOVED lines=122> */
[----:B------:R-:W-:Y:S04]  /*4de40*/  STL [R1+0x1e80], R29 ;  /* 0x001e801d01007387 */ /* 0x000fe80000100800 */
[----:B------:R-:W4:Y:S01]  /*4de50*/  LDL.LU R50, [R1+0x1e68] ;  /* 0x001e680001327983 */ /* 0x000f220000300800 */
[----:B------:R-:W-:-:S03]  /*4de60*/  IADD3 R31, P5, PT, R31, UR21, RZ ;  /* 0x000000151f1f7c10 */ /* 0x000fc6000ffbe0ff */
        /* <DEDUP_REMOVED lines=33> */
[----:B------:R-:W-:-:S05]  /*4e080*/  IADD3.X R49, PT, PT, R49, UR13, RZ, P1, !PT ;  /* 0x0000000d31317c10 */ /* 0x000fca0008ffe4ff */
[----:B------:R-:W-:Y:S01]  /*4e090*/  STL [R1+0x1e94], R49 ;  /* 0x001e943101007387 */ /* 0x000fe20000100800 */
        /* <DEDUP_REMOVED lines=118> */
[----:B----4-:R-:W-:-:S02]  /*4e800*/  IADD3.X R5, PT, PT, R5, UR13, RZ, P5, !PT ;  /* 0x0000000d05057c10 */ /* 0x010fc4000affe4ff */
        /* <DEDUP_REMOVED lines=121> */
[----:B------:R-:W-:Y:S04]  /*4efa0*/  STL [R1+0x1d34], R29 ;  /* 0x001d341d01007387 */ /* 0x000fe80000100800 */
[----:B------:R-:W3:Y:S01]  /*4efb0*/  LDL.LU R50, [R1+0x1d1c] ;  /* 0x001d1c0001327983 */ /* 0x000ee20000300800 */
[----:B----4-:R-:W-:-:S02]  /*4efc0*/  IADD3 R30, P3, PT, R30, UR21, RZ ;  /* 0x000000151e1e7c10 */ /* 0x010fc4000ff7e0ff */
        /* <DEDUP_REMOVED lines=35> */
[----:B------:R-:W-:-:S03]  /*4f200*/  IADD3.X R50, PT, PT, R50, UR13, RZ, P6, !PT ;  /* 0x0000000d32327c10 */ /* 0x000fc6000b7fe4ff */
[----:B------:R-:W-:Y:S04]  /*4f210*/  STL [R1+0x1cf8], R49 ;  /* 0x001cf83101007387 */ /* 0x000fe80000100800 */
        /* <DEDUP_REMOVED lines=238> */
[----:B------:R-:W3:Y:S04]  /*50100*/  LDL.LU R49, [R1+0x1bac] ;  /* 0x001bac0001317983 */ /* 0x000ee80000300800 */
[----:B------:R-:W-:Y:S01]  /*50110*/  STL [R1+0x1b98], R29 ;  /* 0x001b981d01007387 */ /* 0x000fe20000100800 */
[----:B----4-:R-:W-:-:S03]  /*50120*/  IADD3.X R30, PT, PT, R30, UR13, RZ, P2, !PT ;  /* 0x0000000d1e1e7c10 */ /* 0x010fc600097fe4ff */
        /* <DEDUP_REMOVED lines=1384> */
[----:B------:R1:W-:Y:S04]  /*557b0*/  STL [R1+0x1468], R55 ;  /* 0x0014683701007387 */ /* 0x0003e80000100800 */
[----:B0-----:R-:W3:Y:S01]  /*557c0*/  LDL.LU R61, [R1+0x146c] ;  /* 0x00146c00013d7983 */ /* 0x001ee20000300800 */
[----:B------:R-:W-:-:S02]  /*557d0*/  IADD3.X R27, PT, PT, R27, UR13, RZ, P5, !PT ;  /* 0x0000000d1b1b7c10 */ /* 0x000fc4000affe4ff */
[----:B------:R-:W-:Y:S01]  /*557e0*/  IADD3 R28, P5, PT, R28, UR21, RZ ;  /* 0x000000151c1c7c10 */ /* 0x000fe2000ffbe0ff */
[----:B------:R0:W-:Y:S01]  /*557f0*/  STL [R1+0x148c], R26 ;  /* 0x00148c1a01007387 */ /* 0x0001e20000100800 */
[----:B------:R-:W-:-:S03]  /*55800*/  IADD3.X R29, PT, PT, R29, UR13, RZ, P6, !PT ;  /* 0x0000000d1d1d7c10 */ /* 0x000fc6000b7fe4ff */
[----:B------:R0:W-:Y:S04]  /*55810*/  STL [R1+0x1484], R27 ;  /* 0x0014841b01007387 */ /* 0x0001e80000100800 */
[----:B------:R0:W-:Y:S04]  /*55820*/  STL [R1+0x1458], R28 ;  /* 0x0014581c01007387 */ /* 0x0001e80000100800 */
[----:B------:R-:W3:Y:S04]  /*55830*/  LDL.LU R49, [R1+0x1440] ;  /* 0x0014400001317983 */ /* 0x000ee80000300800 */
[----:B------:R0:W-:Y:S04]  /*55840*/  STL [R1+0x147c], R29 ;  /* 0x00147c1d01007387 */ /* 0x0001e80000100800 */
[----:B------:R-:W3:Y:S01]  /*55850*/  LDL.LU R50, [R1+0x1464] ;  /* 0x0014640001327983 */ /* 0x000ee20000300800 */
[----:B----4-:R-:W-:-:S02]  /*55860*/  IADD3 R30, P6, PT, R30, UR21, RZ ;  /* 0x000000151e1e7c10 */ /* 0x010fc4000ffde0ff */
[----:B------:R-:W-:-:S03]  /*55870*/  IADD3.X R31, PT, PT, R31, UR13, RZ, P1, !PT ;  /* 0x0000000d1f1f7c10 */ /* 0x000fc60008ffe4ff */
[----:B------:R4:W-:Y:S04]  /*55880*/  STL [R1+0x1450], R30 ;  /* 0x0014501e01007387 */ /* 0x0009e80000100800 */
        /* <DEDUP_REMOVED lines=12> */
[----:B--2---:R-:W-:-:S05]  /*55950*/  IADD3 R60, P1, PT, R60, UR21, RZ ;  /* 0x000000153c3c7c10 */ /* 0x004fca000ff3e0ff */
        /* <DEDUP_REMOVED lines=8> */
[----:B-1----:R-:W3:Y:S04]  /*559e0*/  LDL.LU R55, [R1+0x2518] ;  /* 0x0025180001377983 */ /* 0x002ee80000300800 */
[----:B0-----:R-:W3:Y:S04]  /*559f0*/  LDL.LU R26, [R1+0x1414] ;  /* 0x00141400011a7983 */ /* 0x001ee80000300800 */
[----:B------:R-:W3:Y:S04]  /*55a00*/  LDL.LU R27, [R1+0x2514] ;  /* 0x00251400011b7983 */ /* 0x000ee80000300800 */
[----:B------:R-:W3:Y:S04]  /*55a10*/  LDL.LU R28, [R1+0x140c] ;  /* 0x00140c00011c7983 */ /* 0x000ee80000300800 */
[----:B------:R-:W3:Y:S04]  /*55a20*/  LDL.LU R29, [R1+0x2510] ;  /* 0x00251000011d7983 */ /* 0x000ee80000300800 */
[----:B----4-:R-:W4:Y:S04]  /*55a30*/  LDL.LU R30, [R1+0x1404] ;  /* 0x00140400011e7983 */ /* 0x010f280000300800 */
[----:B------:R-:W4:Y:S01]  /*55a40*/  LDL.LU R31, [R1+0x250c] ;  /* 0x00250c00011f7983 */ /* 0x000f220000300800 */
[----:B---3--:R-:W-:-:S05]  /*55a50*/  IADD3.X R61, PT, PT, R61, UR13, RZ, P2, !PT ;  /* 0x0000000d3d3d7c10 */ /* 0x008fca00097fe4ff */
[----:B------:R0:W-:Y:S04]  /*55a60*/  STL [R1+0x146c], R61 ;  /* 0x00146c3d01007387 */ /* 0x0001e80000100800 */
[----:B--2---:R-:W2:Y:S04]  /*55a70*/  LDL.LU R60, [R1+0x1400] ;  /* 0x00140000013c7983 */ /* 0x004ea80000300800 */
[----:B0-----:R-:W3:Y:S01]  /*55a80*/  LDL.LU R61, [R1+0x2508] ;  /* 0x00250800013d7983 */ /* 0x001ee20000300800 */
[----:B------:R-:W-:Y:S02]  /*55a90*/  IADD3 R49, P2, PT, R49, UR21, RZ ;  /* 0x0000001531317c10 */ /* 0x000fe4000ff5e0ff */
[----:B------:R-:W-:-:S03]  /*55aa0*/  IADD3.X R50, PT, PT, R50, UR13, RZ, P3, !PT ;  /* 0x0000000d32327c10 */ /* 0x000fc60009ffe4ff */
        /* <DEDUP_REMOVED lines=10> */
[----:B------:R-:W-:Y:S04]  /*55b50*/  STL [R1+0x1454], R56 ;  /* 0x0014543801007387 */ /* 0x000fe80000100800 */
[----:B------:R-:W-:Y:S01]  /*55b60*/  STL [R1+0x1428], R57 ;  /* 0x0014283901007387 */ /* 0x000fe20000100800 */
[----:B------:R-:W-:-:S05]  /*55b70*/  IADD3.X R5, PT, PT, R5, UR13, RZ, P1, !PT ;  /* 0x0000000d05057c10 */ /* 0x000fca0008ffe4ff */
[----:B------:R0:W-:Y:S02]  /*55b80*/  STL [R1+0x1444], R5 ;  /* 0x0014440501007387 */ /* 0x0001e40000100800 */
[----:B0-----:R-:W0:Y:S01]  /*55b90*/  LDC R5, c[0x0][0x3ac] ;  /* 0x0000eb00ff057b82 */ /* 0x001e220000000800 */
[----:B------:R-:W-:Y:S02]  /*55ba0*/  IADD3.X R58, PT, PT, R58, UR13, RZ, P6, !PT ;  /* 0x0000000d3a3a7c10 */ /* 0x000fe4000b7fe4ff */
[----:B------:R-:W-:Y:S02]  /*55bb0*/  IADD3 R59, P6, PT, R59, UR21, RZ ;  /* 0x000000153b3b7c10 */ /* 0x000fe4000ffde0ff */
[----:B------:R-:W-:Y:S01]  /*55bc0*/  IADD3.X R3, PT, PT, R3, UR13, RZ, P2, !PT ;  /* 0x0000000d03037c10 */ /* 0x000fe200097fe4ff */
[----:B------:R-:W-:Y:S01]  /*55bd0*/  STL [R1+0x144c], R58 ;  /* 0x00144c3a01007387 */ /* 0x000fe20000100800 */
[----:B------:R-:W-:-:S03]  /*55be0*/  IADD3 R2, P1, PT, R2, UR21, RZ ;  /* 0x0000001502027c10 */ /* 0x000fc6000ff3e0ff */
[----:B------:R-:W-:Y:S01]  /*55bf0*/  STL [R1+0x1420], R59 ;  /* 0x0014203b01007387 */ /* 0x000fe20000100800 */
[----:B------:R-:W-:-:S03]  /*55c00*/  IADD3 R4, P2, PT, R4, UR21, RZ ;  /* 0x0000001504047c10 */ /* 0x000fc6000ff5e0ff */
[----:B------:R0:W-:Y:S04]  /*55c10*/  STL [R1+0x143c], R3 ;  /* 0x00143c0301007387 */ /* 0x0001e80000100800 */
[----:B------:R1:W-:Y:S01]  /*55c20*/  STL [R1+0x1418], R2 ;  /* 0x0014180201007387 */ /* 0x0003e20000100800 */
[----:B0-----:R-:W-:-:S03]  /*55c30*/  IMAD.SHL.U32 R3, R5, 0x40, RZ ;  /* 0x0000004005037824 */ /* 0x001fc600078e00ff */
[----:B------:R0:W-:Y:S02]  /*55c40*/  STL [R1+0x1410], R4 ;  /* 0x0014100401007387 */ /* 0x0001e40000100800 */
[----:B-1----:R-:W-:Y:S02]  /*55c50*/  SHF.R.S32.HI R2, RZ, 0x1f, R3 ;  /* 0x0000001fff027819 */ /* 0x002fe40000011403 */
[----:B------:R-:W-:Y:S02]  /*55c60*/  IADD3.X R22, PT, PT, R22, UR13, RZ, P3, !PT ;  /* 0x0000000d16167c10 */ /* 0x000fe40009ffe4ff */
[----:B------:R-:W-:-:S03]  /*55c70*/  IADD3 R23, P3, PT, R23, UR21, RZ ;  /* 0x0000001517177c10 */ /* 0x000fc6000ff7e0ff */
[----:B------:R1:W-:Y:S01]  /*55c80*/  STL [R1+0x1434], R22 ;  /* 0x0014341601007387 */ /* 0x0003e20000100800 */
[----:B------:R-:W-:-:S03]  /*55c90*/  IADD3.X R24, PT, PT, R24, UR13, RZ, P4, !PT ;  /* 0x0000000d18187c10 */ /* 0x000fc6000a7fe4ff */
[----:B------:R0:W-:Y:S01]  /*55ca0*/  STL [R1+0x1408], R23 ;  /* 0x0014081701007387 */ /* 0x0001e20000100800 */
[----:B------:R-:W-:-:S03]  /*55cb0*/  IADD3 R25, P4, PT, R3, R25, RZ ;  /* 0x0000001903197210 */ /* 0x000fc60007f9e0ff */
        /* <DEDUP_REMOVED lines=17> */
[----:B----4-:R-:W-:-:S03]  /*55dd0*/  IADD3.X R30, PT, PT, R30, UR13, RZ, P3, !PT ;  /* 0x0000000d1e1e7c10 */ /* 0x010fc60009ffe4ff */
[----:B------:R4:W-:Y:S01]  /*55de0*/  STL [R1+0x2510], R29 ;  /* 0x0025101d01007387 */ /* 0x0009e20000100800 */
[----:B------:R-:W-:-:S03]  /*55df0*/  IADD3 R31, P3, PT, R3, R31, RZ ;  /* 0x0000001f031f7210 */ /* 0x000fc60007f7e0ff */
[----:B------:R0:W-:Y:S04]  /*55e00*/  STL [R1+0x1404], R30 ;  /* 0x0014041e01007387 */ /* 0x0001e80000100800 */
[----:B------:R-:W4:Y:S04]  /*55e10*/  LDL.LU R47, [R1+0x23c4] ;  /* 0x0023c400012f7983 */ /* 0x000f280000300800 */
[----:B------:R0:W-:Y:S04]  /*55e20*/  STL [R1+0x250c], R31 ;  /* 0x00250c1f01007387 */ /* 0x0001e80000100800 */
[----:B------:R-:W4:Y:S01]  /*55e30*/  LDL.LU R20, [R1+0x2504] ;  /* 0x0025040001147983 */ /* 0x000f220000300800 */
[----:B--2---:R-:W-:Y:S01]  /*55e40*/  IMAD.X R60, R2, 0x1, R60, P4 ;  /* 0x00000001023c7824 */ /* 0x004fe200020e063c */
[----:B---3--:R-:W-:-:S04]  /*55e50*/  IADD3 R61, P4, PT, R3, R61, RZ ;  /* 0x0000003d033d7210 */ /* 0x008fc80007f9e0ff */
        /* <DEDUP_REMOVED lines=26> */
[----:B----4-:R-:W4:Y:S04]  /*56000*/  LDL.LU R29, [R1+0x24c8] ;  /* 0x0024c800011d7983 */ /* 0x010f280000300800 */
[----:B------:R-:W4:Y:S04]  /*56010*/  LDL.LU R30, [R1+0x249c] ;  /* 0x00249c00011e7983 */ /* 0x000f280000300800 */
[----:B------:R-:W4:Y:S04]  /*56020*/  LDL.LU R31, [R1+0x24c0] ;  /* 0x0024c000011f7983 */ /* 0x000f280000300800 */
[----:B--2---:R-:W2:Y:S04]  /*56030*/  LDL.LU R60, [R1+0x2494] ;  /* 0x00249400013c7983 */ /* 0x004ea80000300800 */
[----:B------:R-:W2:Y:S01]  /*56040*/  LDL.LU R61, [R1+0x24b8] ;  /* 0x0024b800013d7983 */ /* 0x000ea20000300800 */
[----:B------:R-:W-:Y:S01]  /*56050*/  IMAD.X R47, R2, 0x1, R47, P5 ;  /* 0x00000001022f7824 */ /* 0x000fe200028e062f */
[----:B------:R-:W-:-:S04]  /*56060*/  IADD3 R20, P5, PT, R3, R20, RZ ;  /* 0x0000001403147210 */ /* 0x000fc80007fbe0ff */
[----:B------:R0:W-:Y:S04]  /*56070*/  STL [R1+0x23c4], R47 ;  /* 0x0023c42f01007387 */ /* 0x0001e80000100800 */
[----:B------:R1:W-:Y:S01]  /*56080*/  STL [R1+0x2504], R20 ;  /* 0x0025041401007387 */ /* 0x0003e20000100800 */
[----:B---3--:R-:W-:Y:S01]  /*56090*/  IMAD.X R21, R2, 0x1, R21, P6 ;  /* 0x0000000102157824 */ /* 0x008fe200030e0615 */
[----:B------:R-:W-:-:S04]  /*560a0*/  IADD3 R48, P6, PT, R3, R48, RZ ;  /* 0x0000003003307210 */ /* 0x000fc80007fde0ff */
[----:B------:R3:W-:Y:S01]  /*560b0*/  STL [R1+0x23d4], R21 ;  /* 0x0023d41501007387 */ /* 0x0007e20000100800 */
[----:B------:R-:W-:-:S03]  /*560c0*/  IMAD.X R49, R2, 0x1, R49, P1 ;  /* 0x0000000102317824 */ /* 0x000fc600008e0631 */
[----:B------:R0:W-:Y:S01]  /*560d0*/  STL [R1+0x24fc], R48 ;  /* 0x0024fc3001007387 */ /* 0x0001e20000100800 */
[----:B------:R-:W-:-:S03]  /*560e0*/  IADD3 R50, P1, PT, R3, R50, RZ ;  /* 0x0000003203327210 */ /* 0x000fc60007f3e0ff */
        /* <DEDUP_REMOVED lines=41> */
[----:B----4-:R-:W-:-:S03]  /*56380*/  IMAD.X R29, R2, 0x1, R29, P6 ;  /* 0x00000001021d7824 */ /* 0x010fc600030e061d */
[----:B------:R4:W-:Y:S01]  /*56390*/  STL [R1+0x24a4], R28 ;  /* 0x0024a41c01007387 */ /* 0x0009e20000100800 */
[----:B------:R-:W-:-:S03]  /*563a0*/  IADD3 R30, P6, PT, R3, R30, RZ ;  /* 0x0000001e031e7210 */ /* 0x000fc60007fde0ff */
[----:B------:R1:W-:Y:S01]  /*563b0*/  STL [R1+0x24c8], R29 ;  /* 0x0024c81d01007387 */ /* 0x0003e20000100800 */
[----:B------:R-:W-:-:S03]  /*563c0*/  IMAD.X R31, R2, 0x1, R31, P1 ;  /* 0x00000001021f7824 */ /* 0x000fc600008e061f */
[----:B------:R1:W-:Y:S01]  /*563d0*/  STL [R1+0x249c], R30 ;  /* 0x00249c1e01007387 */ /* 0x0003e20000100800 */
[----:B--2---:R-:W-:-:S03]  /*563e0*/  IADD3 R60, P1, PT, R3, R60, RZ ;  /* 0x0000003c033c7210 */ /* 0x004fc60007f3e0ff */
[----:B0-----:R-:W2:Y:S01]  /*563f0*/  LDL.LU R47, [R1+0x248c] ;  /* 0x00248c00012f7983 */ /* 0x001ea20000300800 */
[----:B------:R-:W-:-:S03]  /*56400*/  IMAD.X R61, R2, 0x1, R61, P2 ;  /* 0x00000001023d7824 */ /* 0x000fc600010e063d */
[----:B------:R0:W-:Y:S04]  /*56410*/  STL [R1+0x24c0], R31 ;  /* 0x0024c01f01007387 */ /* 0x0001e80000100800 */
[----:B-1----:R-:W2:Y:S04]  /*56420*/  LDL.LU R20, [R1+0x24b0] ;  /* 0x0024b00001147983 */ /* 0x002ea80000300800 */
[----:B------:R1:W-:Y:S04]  /*56430*/  STL [R1+0x2494], R60 ;  /* 0x0024943c01007387 */ /* 0x0003e80000100800 */
[----:B---3--:R-:W3:Y:S04]  /*56440*/  LDL.LU R21, [R1+0x2484] ;  /* 0x0024840001157983 */ /* 0x008ee80000300800 */
        /* <DEDUP_REMOVED lines=26> */
[----:B0-----:R-:W4:Y:S04]  /*565f0*/  LDL.LU R31, [R1+0x241c] ;  /* 0x00241c00011f7983 */ /* 0x001f280000300800 */
[----:B-1----:R-:W4:Y:S04]  /*56600*/  LDL.LU R60, [R1+0x2440] ;  /* 0x00244000013c7983 */ /* 0x002f280000300800 */
[----:B------:R-:W4:Y:S01]  /*56610*/  LDL.LU R61, [R1+0x2414] ;  /* 0x00241400013d7983 */ /* 0x000f220000300800 */
[----:B--2---:R-:W-:Y:S01]  /*56620*/  IADD3 R47, P2, PT, R3, R47, RZ ;  /* 0x0000002f032f7210 */ /* 0x004fe20007f5e0ff */
[----:B------:R-:W-:-:S04]  /*56630*/  IMAD.X R20, R2, 0x1, R20, P3 ;  /* 0x0000000102147824 */ /* 0x000fc800018e0614 */
[----:B------:R0:W-:Y:S01]  /*56640*/  STL [R1+0x248c], R47 ;  /* 0x00248c2f01007387 */ /* 0x0001e20000100800 */
[----:B---3--:R-:W-:-:S03]  /*56650*/  IADD3 R21, P3, PT, R3, R21, RZ ;  /* 0x0000001503157210 */ /* 0x008fc60007f7e0ff */
        /* <DEDUP_REMOVED lines=54> */
[----:B0-----:R-:W4:Y:S01]  /*569c0*/  LDL.LU R47, [R1+0x2438] ;  /* 0x00243800012f7983 */ /* 0x001f220000300800 */
[----:B------:R-:W-:-:S03]  /*569d0*/  IADD3 R61, P5, PT, R3, R61, RZ ;  /* 0x0000003d033d7210 */ /* 0x000fc60007fbe0ff */
[----:B------:R0:W-:Y:S04]  /*569e0*/  STL [R1+0x241c], R31 ;  /* 0x00241c1f01007387 */ /* 0x0001e80000100800 */
[----:B-1----:R-:W4:Y:S04]  /*569f0*/  LDL.LU R20, [R1+0x240c] ;  /* 0x00240c0001147983 */ /* 0x002f280000300800 */
[----:B------:R1:W-:Y:S04]  /*56a00*/  STL [R1+0x2440], R60 ;  /* 0x0024403c01007387 */ /* 0x0003e80000100800 */
[----:B--2---:R-:W2:Y:S04]  /*56a10*/  LDL.LU R21, [R1+0x2430] ;  /* 0x0024300001157983 */ /* 0x004ea80000300800 */
[----:B------:R0:W-:Y:S04]  /*56a20*/  STL [R1+0x2414], R61 ;  /* 0x0024143d01007387 */ /* 0x0001e80000100800 */
        /* <DEDUP_REMOVED lines=24> */
[----:B------:R-:W4:Y:S04]  /*56bb0*/  LDL.LU R30, [R1+0x2578] ;  /* 0x00257800011e7983 */ /* 0x000f280000300800 */
[----:B0-----:R-:W4:Y:S04]  /*56bc0*/  LDL.LU R31, [R1+0x2520] ;  /* 0x00252000011f7983 */ /* 0x001f280000300800 */
[----:B-1----:R-:W4:Y:S04]  /*56bd0*/  LDL.LU R60, [R1+0x2574] ;  /* 0x00257400013c7983 */ /* 0x002f280000300800 */
[----:B------:R-:W4:Y:S01]  /*56be0*/  LDL.LU R61, [R1+0x251c] ;  /* 0x00251c00013d7983 */ /* 0x000f220000300800 */
[----:B------:R-:W-:Y:S01]  /*56bf0*/  IMAD.X R47, R2, 0x1, R47, P6 ;  /* 0x00000001022f7824 */ /* 0x000fe200030e062f */
[----:B------:R-:W-:-:S04]  /*56c00*/  IADD3 R20, P6, PT, R3, R20, RZ ;  /* 0x0000001403147210 */ /* 0x000fc80007fde0ff */
[----:B------:R0:W-:Y:S01]  /*56c10*/  STL [R1+0x2438], R47 ;  /* 0x0024382f01007387 */ /* 0x0001e20000100800 */
[----:B--2---:R-:W-:-:S03]  /*56c20*/  IMAD.X R21, R2, 0x1, R21, P1 ;  /* 0x0000000102157824 */ /* 0x004fc600008e0615 */
        /* <DEDUP_REMOVED lines=54> */
[----:B0-----:R-:W4:Y:S01]  /*56f90*/  LDL.LU R47, [R1+0x2588] ;  /* 0x00258800012f7983 */ /* 0x001f220000300800 */
[----:B------:R-:W-:-:S03]  /*56fa0*/  IMAD.X R61, R2, 0x1, R61, P3 ;  /* 0x00000001023d7824 */ /* 0x000fc600018e063d */
        /* <DEDUP_REMOVED lines=29> */
[----:B------:R-:W4:Y:S04]  /*57180*/  LDL.LU R30, [R1+0x2590] ;  /* 0x00259000011e7983 */ /* 0x000f280000300800 */
[----:B0-----:R-:W4:Y:S04]  /*57190*/  LDL.LU R31, [R1+0x25f8] ;  /* 0x0025f800011f7983 */ /* 0x001f280000300800 */
[----:B-1----:R-:W4:Y:S04]  /*571a0*/  LDL.LU R60, [R1+0x259c] ;  /* 0x00259c00013c7983 */ /* 0x002f280000300800 */
[----:B------:R-:W4:Y:S01]  /*571b0*/  LDL.LU R61, [R1+0x25f4] ;  /* 0x0025f400013d7983 */ /* 0x000f220000300800 */
[----:B------:R-:W-:Y:S01]  /*571c0*/  IADD3 R47, P3, PT, R3, R47, RZ ;  /* 0x0000002f032f7210 */ /* 0x000fe20007f7e0ff */
[----:B------:R-:W-:-:S04]  /*571d0*/  IMAD.X R20, R2, 0x1, R20, P4 ;  /* 0x0000000102147824 */ /* 0x000fc800020e0614 */
[----:B------:R0:W-:Y:S01]  /*571e0*/  STL [R1+0x2588], R47 ;  /* 0x0025882f01007387 */ /* 0x0001e20000100800 */
[----:B--2---:R-:W-:-:S03]  /*571f0*/  IADD3 R21, P4, PT, R3, R21, RZ ;  /* 0x0000001503157210 */ /* 0x004fc60007f9e0ff */
[----:B------:R1:W-:Y:S01]  /*57200*/  STL [R1+0x2530], R20 ;  /* 0x0025301401007387 */ /* 0x0003e20000100800 */
[----:B---3--:R-:W-:-:S03]  /*57210*/  IMAD.X R48, R2, 0x1, R48, P5 ;  /* 0x0000000102307824 */ /* 0x008fc600028e0630 */
        /* <DEDUP_REMOVED lines=409> */
[C---:B------:R-:W-:Y:S01]  /*58bb0*/  IADD3 R55, P4, PT, R3.reuse, R55, RZ ;  /* 0x0000003703377210 */ /* 0x040fe20007f9e0ff */
[----:B------:R-:W-:Y:S02]  /*58bc0*/  IMAD.X R26, R2, 0x1, R26, P5 ;  /* 0x00000001021a7824 */ /* 0x000fe400028e061a */
[----:B------:R0:W-:Y:S01]  /*58bd0*/  STL [R1+0x276c], R54 ;  /* 0x00276c3601007387 */ /* 0x0001e20000100800 */
[----:B------:R-:W-:-:S03]  /*58be0*/  IADD3 R27, P5, PT, R3, R27, RZ ;  /* 0x0000001b031b7210 */ /* 0x000fc60007fbe0ff */
[----:B------:R0:W-:Y:S01]  /*58bf0*/  STL [R1+0x27b4], R55 ;  /* 0x0027b43701007387 */ /* 0x0001e20000100800 */
[----:B------:R-:W-:-:S03]  /*58c00*/  IMAD.X R28, R2, 0x1, R28, P6 ;  /* 0x00000001021c7824 */ /* 0x000fc600030e061c */
[----:B------:R0:W-:Y:S01]  /*58c10*/  STL [R1+0x2770], R26 ;  /* 0x0027701a01007387 */ /* 0x0001e20000100800 */
[----:B------:R-:W-:-:S03]  /*58c20*/  IMAD.X R29, R2, 0x1, R29, P1 ;  /* 0x00000001021d7824 */ /* 0x000fc600008e061d */
[----:B------:R0:W-:Y:S01]  /*58c30*/  STL [R1+0x27bc], R27 ;  /* 0x0027bc1b01007387 */ /* 0x0001e20000100800 */
[----:B------:R-:W-:-:S03]  /*58c40*/  IMAD.X R30, R2, 0x1, R30, P2 ;  /* 0x00000001021e7824 */ /* 0x000fc600010e061e */
[----:B------:R0:W-:Y:S01]  /*58c50*/  STL [R1+0x277c], R28 ;  /* 0x00277c1c01007387 */ /* 0x0001e20000100800 */
[----:B------:R-:W-:-:S03]  /*58c60*/  IMAD.X R31, R2, 0x1, R31, P3 ;  /* 0x00000001021f7824 */ /* 0x000fc600018e061f */
[----:B------:R0:W-:Y:S01]  /*58c70*/  STL [R1+0x2780], R29 ;  /* 0x0027801d01007387 */ /* 0x0001e20000100800 */
[C---:B------:R-:W-:Y:S02]  /*58c80*/  IMAD.X R60, R2.reuse, 0x1, R60, P4 ;  /* 0x00000001023c7824 */ /* 0x040fe400020e063c */
[----:B------:R-:W-:Y:S01]  /*58c90*/  IMAD.X R61, R2, 0x1, R61, P5 ;  /* 0x00000001023d7824 */ /* 0x000fe200028e063d */
[----:B------:R0:W-:Y:S04]  /*58ca0*/  STL [R1+0x278c], R30 ;  /* 0x00278c1e01007387 */ /* 0x0001e80000100800 */
[----:B------:R0:W-:Y:S04]  /*58cb0*/  STL [R1+0x27a0], R61 ;  /* 0x0027a03d01007387 */ /* 0x0001e80000100800 */
[----:B------:R0:W-:Y:S04]  /*58cc0*/  STL [R1+0x2790], R31 ;  /* 0x0027901f01007387 */ /* 0x0001e80000100800 */
[----:B------:R0:W-:Y:S01]  /*58cd0*/  STL [R1+0x279c], R60 ;  /* 0x00279c3c01007387 */ /* 0x0001e20000100800 */
[----:B------:R-:W-:Y:S05]  /*58ce0*/  @P0 BRA `(.L_x_1) ;  /* 0xfffffbc000200947 */ /* 0x000fea000383ffff */
.L_x_0:
[----:B0-----:R-:W2:Y:S01]  /*58cf0*/  LDL.LU R53, [R1+0xec0] ;  /* 0x000ec00001357983 */ /* 0x001ea20000300800 */
[----:B------:R-:W0:Y:S03]  /*58d00*/  LDCU UR4, c[0x0][0x39c] ;  /* 0x00007380ff0477ac */ /* 0x000e260008000800 */
[----:B------:R-:W2:Y:S01]  /*58d10*/  LDL.LU R52, [R1+0xec4] ;  /* 0x000ec40001347983 */ /* 0x000ea20000300800 */
[----:B------:R-:W3:Y:S03]  /*58d20*/  LDCU.64 UR32, c[0x0][0x398] ;  /* 0x00007300ff2077ac */ /* 0x000ee60008000a00 */
[----:B------:R-:W4:Y:S01]  /*58d30*/  LDL.LU R51, [R1+0xec8] ;  /* 0x000ec80001337983 */ /* 0x000f220000300800 */
[----:B------:R-:W1:Y:S01]  /*58d40*/  S2UR UR5, SR_CgaCtaId ;  /* 0x00000000000579c3 */ /* 0x000e620000008800 */
[----:B------:R-:W0:Y:S02]  /*58d50*/  LDCU UR30, c[0x0][0x3b4] ;  /* 0x00007680ff1e77ac */ /* 0x000e240008000800 */
[----:B------:R-:W4:Y:S01]  /*58d60*/  LDL.LU R50, [R1+0xecc] ;  /* 0x000ecc0001327983 */ /* 0x000f220000300800 */
[----:B------:R-:W0:Y:S03]  /*58d70*/  LDCU.64 UR28, c[0x0][0x390] ;  /* 0x00007200ff1c77ac */ /* 0x000e260008000a00 */
[----:B------:R-:W3:Y:S01]  /*58d80*/  LDL.LU R49, [R1+0xed0] ;  /* 0x000ed00001317983 */ /* 0x000ee20000300800 */
[----:B------:R-:W0:Y:S03]  /*58d90*/  LDCU.64 UR34, c[0x0][0x398] ;  /* 0x00007300ff2277ac */ /* 0x000e260008000a00 */
[----:B------:R-:W3:Y:S01]  /*58da0*/  LDL.LU R48, [R1+0xed4] ;  /* 0x000ed40001307983 */ /* 0x000ee20000300800 */
[----:B------:R-:W0:Y:S03]  /*58db0*/  LDCU.64 UR46, c[0x0][0x398] ;  /* 0x00007300ff2e77ac */ /* 0x000e260008000a00 */
[----:B------:R-:W3:Y:S01]  /*58dc0*/  LDL.LU R47, [R1+0xed8] ;  /* 0x000ed800012f7983 */ /* 0x000ee20000300800 */
[----:B------:R-:W0:Y:S03]  /*58dd0*/  LDCU UR36, c[0x0][0x3b4] ;  /* 0x00007680ff2477ac */ /* 0x000e260008000800 */
[----:B------:R-:W3:Y:S01]  /*58de0*/  LDL.LU R46, [R1+0xedc] ;  /* 0x000edc00012e7983 */ /* 0x000ee20000300800 */
[----:B------:R-:W0:Y:S03]  /*58df0*/  LDCU.64 UR44, c[0x0][0x398] ;  /* 0x00007300ff2c77ac */ /* 0x000e260008000a00 */
        /* <DEDUP_REMOVED lines=13> */
[----:B------:R-:W0:Y:S03]  /*58ed0*/  LDCU UR77, c[0x0][0x3b8] ;  /* 0x00007700ff4d77ac */ /* 0x000e260008000800 */
        /* <DEDUP_REMOVED lines=30> */
[----:B-1----:R-:W3:Y:S01]  /*590c0*/  LDL.LU R23, [R1+0xfa8] ;  /* 0x000fa80001177983 */ /* 0x002ee20000300800 */
[----:B------:R-:W1:Y:S03]  /*590d0*/  LDCU UR66, c[0x0][0x3b8] ;  /* 0x00007700ff4277ac */ /* 0x000e660008000800 */
        /* <DEDUP_REMOVED lines=49> */
[----:B--2---:R-:W-:-:S05]  /*593f0*/  F2FP.SATFINITE.E5M2.F32.PACK_AB_MERGE_C R52, R52, R53, RZ ;  /* 0x000000353434723e */ /* 0x004fca00048060ff */
[----:B------:R-:W-:Y:S01]  /*59400*/  STL [R1+0x214], R52 ;  /* 0x0002143401007387 */ /* 0x000fe20000100800 */
[----:B----4-:R-:W-:-:S05]  /*59410*/  F2FP.SATFINITE.E5M2.F32.PACK_AB_MERGE_C R50, R50, R51, RZ ;  /* 0x000000333232723e */ /* 0x010fca00048060ff */
[----:B------:R-:W-:Y:S01]  /*59420*/  STL [R1+0x210], R50 ;  /* 0x0002103201007387 */ /* 0x000fe20000100800 */
[----:B---3-5:R-:W-:-:S05]  /*59430*/  F2FP.SATFINITE.E5M2.F32.PACK_AB_MERGE_C R0, R48, R49, RZ ;  /* 0x000000313000723e */ /* 0x028fca00048060ff */
[----:B------:R2:W-:Y:S01]  /*59440*/  STL [R1+0x268], R0 ;  /* 0x0002680001007387 */ /* 0x0005e20000100800 */
[----:B------:R-:W-:-:S05]  /*59450*/  F2FP.SATFINITE.E5M2.F32.PACK_AB_MERGE_C R46, R46, R47, RZ ;  /* 0x0000002f2e2e723e */ /* 0x000fca00048060ff */
[----:B------:R-:W-:Y:S01]  /*59460*/  STL [R1+0x264], R46 ;  /* 0x0002642e01007387 */ /* 0x000fe20000100800 */
[----:B------:R-:W-:-:S05]  /*59470*/  F2FP.SATFINITE.E5M2.F32.PACK_AB_MERGE_C R44, R44, R45, RZ ;  /* 0x0000002d2c2c723e */ /* 0x000fca00048060ff */
[----:B------:R-:W-:Y:S01]  /*59480*/  STL [R1+0x294], R44 ;  /* 0x0002942c01007387 */ /* 0x000fe20000100800 */
[----:B--2---:R-:W-:-:S05]  /*59490*/  F2FP.SATFINITE.E5M2.F32.PACK_AB_MERGE_C R0, R42, R43, RZ ;  /* 0x0000002b2a00723e */ /* 0x004fca00048060ff */
        /* <DEDUP_REMOVED lines=37> */
[----:B------:R-:W-:-:S03]  /*596f0*/  F2FP.SATFINITE.E5M2.F32.PACK_AB_MERGE_C R4, R4, R5, RZ ;  /* 0x000000050404723e */ /* 0x000fc600048060ff */
[----:B--2---:R-:W2:Y:S01]  /*59700*/  LDL.LU R0, [R1+0xf14] ;  /* 0x000f140001007983 */ /* 0x004ea20000300800 */
[----:B------:R-:W-:-:S03]  /*59710*/  F2FP.SATFINITE.E5M2.F32.PACK_AB_MERGE_C R2, R2, R3, RZ ;  /* 0x000000030202723e */ /* 0x000fc600048060ff */
[----:B------:R-:W-:Y:S04]  /*59720*/  STL [R1+0x20c], R4 ;  /* 0x00020c0401007387 */ /* 0x000fe80000100800 */
[----:B------:R-:W3:Y:S04]  /*59730*/  LDL.LU R61, [R1+0xf18] ;  /* 0x000f1800013d7983 */ /* 0x000ee80000300800 */
[----:B------:R-:W-:Y:S01]  /*59740*/  STL [R1+0x28c], R2 ;  /* 0x00028c0201007387 */ /* 0x000fe20000100800 */
[----:B------:R-:W-:Y:S06]  /*59750*/  BAR.SYNC.DEFER_BLOCKING 0x0 ;  /* 0x0000000000007b1d */ /* 0x000fec0000010000 */
[----:B---3--:R3:W-:Y:S04]  /*59760*/  STL [R1+0x2d3c], R61 ;  /* 0x002d3c3d01007387 */ /* 0x0087e80000100800 */
[----:B---3--:R-:W2:Y:S04]  /*59770*/  LDL.LU R61, [R1+0xf10] ;  /* 0x000f1000013d7983 */ /* 0x008ea80000300800 */
[----:B------:R-:W3:Y:S04]  /*59780*/  LDL.LU R60, [R1+0xf1c] ;  /* 0x000f1c00013c7983 */ /* 0x000ee80000300800 */
[----:B------:R-:W4:Y:S04]  /*59790*/  LDL.LU R59, [R1+0xf00] ;  /* 0x000f0000013b7983 */ /* 0x000f280000300800 */
[----:B------:R-:W4:Y:S04]  /*597a0*/  LDL.LU R58, [R1+0xf04] ;  /* 0x000f0400013a7983 */ /* 0x000f280000300800 */
        /* <DEDUP_REMOVED lines=56> */
[----:B--2---:R-:W-:-:S03]  /*59b30*/  F2FP.SATFINITE.E5M2.F32.PACK_AB_MERGE_C R0, R0, R61, RZ ;  /* 0x0000003d0000723e */ /* 0x004fc600048060ff */
[----:B------:R-:W2:Y:S04]  /*59b40*/  LDL.LU R61, [R1+0x2d3c] ;  /* 0x002d3c00013d7983 */ /* 0x000ea80000300800 */
[----:B------:R3:W-:Y:S01]  /*59b50*/  STL [R1+0x1d4], R0 ;  /* 0x0001d40001007387 */ /* 0x0007e20000100800 */
[----:B----4-:R-:W-:Y:S02]  /*59b60*/  F2FP.SATFINITE.E5M2.F32.PACK_AB_MERGE_C R58, R58, R59, RZ ;  /* 0x0000003b3a3a723e */ /* 0x010fe400048060ff */
[----:B---3--:R-:W-:Y:S02]  /*59b70*/  F2FP.SATFINITE.E5M2.F32.PACK_AB_MERGE_C R0, R56, R57, RZ ;  /* 0x000000393800723e */ /* 0x008fe400048060ff */
[----:B------:R-:W-:Y:S02]  /*59b80*/  F2FP.SATFINITE.E5M2.F32.PACK_AB_MERGE_C R54, R54, R55, RZ ;  /* 0x000000373636723e */ /* 0x000fe400048060ff */
[----:B------:R-:W-:-:S02]  /*59b90*/  F2FP.SATFINITE.E5M2.F32.PACK_AB_MERGE_C R52, R52, R53, RZ ;  /* 0x000000353434723e */ /* 0x000fc400048060ff */
[----:B------:R-:W-:Y:S02]  /*59ba0*/  F2FP.SATFINITE.E5M2.F32.PACK_AB_MERGE_C R48, R48, R49, RZ ;  /* 0x000000313030723e */ /* 0x000fe400048060ff */
[----:B------:R-:W-:Y:S02]  /*59bb0*/  F2FP.SATFINITE.E5M2.F32.PACK_AB_MERGE_C R46, R46, R47, RZ ;  /* 0x0000002f2e2e723e */ /* 0x000fe400048060ff */
[----:B------:R-:W-:Y:S02]  /*59bc0*/  F2FP.SATFINITE.E5M2.F32.PACK_AB_MERGE_C R42, R42, R43, RZ ;  /* 0x0000002b2a2a723e */ /* 0x000fe400048060ff */
[----:B------:R-:W-:Y:S02]  /*59bd0*/  F2FP.SATFINITE.E5M2.F32.PACK_AB_MERGE_C R40, R40, R41, RZ ;  /* 0x000000292828723e */ /* 0x000fe400048060ff */
        /* <DEDUP_REMOVED lines=12> */
[----:B--2---:R-:W-:-:S05]  /*59ca0*/  F2FP.SATFINITE.E5M2.F32.PACK_AB_MERGE_C R60, R60, R61, RZ ;  /* 0x0000003d3c3c723e */ /* 0x004fca00048060ff */
[----:B------:R-:W-:Y:S04]  /*59cb0*/  STL [R1+0x1bc], R60 ;  /* 0x0001bc3c01007387 */ /* 0x000fe80000100800 */
[----:B------:R-:W-:Y:S04]  /*59cc0*/  STL [R1+0x194], R58 ;  /* 0x0001943a01007387 */ /* 0x000fe80000100800 */
[----:B------:R2:W-:Y:S04]  /*59cd0*/  STL [R1+0x27c], R0 ;  /* 0x00027c0001007387 */ /* 0x0005e80000100800 */
[----:B------:R-:W-:Y:S01]  /*59ce0*/  STL [R1+0x80], R54 ;  /* 0x0000803601007387 */ /* 0x000fe20000100800 */
[----:B--2---:R-:W-:-:S03]  /*59cf0*/  F2FP.SATFINITE.E5M2.F32.PACK_AB_MERGE_C R0, R50, R51, RZ ;  /* 0x000000333200723e */ /* 0x004fc600048060ff */
        /* <DEDUP_REMOVED lines=30> */
[----:B------:R3:W-:Y:S04]  /*59ee0*/  STL [R1+0x204], R6 ;  /* 0x0002040601007387 */ /* 0x0007e80000100800 */
[----:B------:R-:W4:Y:S01]  /*59ef0*/  LDL.LU R57, [R1+0xdf8] ;  /* 0x000df80001397983 */ /* 0x000f220000300800 */
[----:B--2---:R-:W-:-:S03]  /*59f00*/  F2FP.SATFINITE.E5M2.F32.PACK_AB_MERGE_C R0, R2, R3, RZ ;  /* 0x000000030200723e */ /* 0x004fc600048060ff */
[----:B------:R2:W-:Y:S04]  /*59f10*/  STL [R1+0x1fc], R4 ;  /* 0x0001fc0401007387 */ /* 0x0005e80000100800 */
        /* <DEDUP_REMOVED lines=51> */
[----:B---3--:R-:W3:Y:S04]  /*5a250*/  LDL.LU R6, [R1+0xd24] ;  /* 0x000d240001067983 */ /* 0x008ee80000300800 */
[----:B------:R-:W3:Y:S04]  /*5a260*/  LDL.LU R5, [R1+0xd28] ;  /* 0x000d280001057983 */ /* 0x000ee80000300800 */
[----:B--2---:R-:W2:Y:S04]  /*5a270*/  LDL.LU R4, [R1+0xd2c] ;  /* 0x000d2c0001047983 */ /* 0x004ea80000300800 */
[----:B------:R-:W2:Y:S04]  /*5a280*/  LDL.LU R3, [R1+0xd10] ;  /* 0x000d100001037983 */ /* 0x000ea80000300800 */
[----:B------:R-:W2:Y:S01]  /*5a290*/  LDL.LU R2, [R1+0xd14] ;  /* 0x000d140001027983 */ /* 0x000ea20000300800 */
[----:B----4-:R-:W-:-:S05]  /*5a2a0*/  F2FP.SATFINITE.E5M2.F32.PACK_AB_MERGE_C R0, R56, R57, RZ ;  /* 0x000000393800723e */ /* 0x010fca00048060ff */
[----:B------:R4:W-:Y:S01]  /*5a2b0*/  STL [R1+0x228], R0 ;  /* 0x0002280001007387 */ /* 0x0009e20000100800 */
[----:B------:R-:W-:Y:S02]  /*5a2c0*/  F2FP.SATFINITE.E5M2.F32.PACK_AB_MERGE_C R54, R54, R55, RZ ;  /* 0x000000373636723e */ /* 0x000fe400048060ff */
[----:B------:R-:W-:-:S03]  /*5a2d0*/  F2FP.SATFINITE.E5M2.F32.PACK_AB_MERGE_C R52, R52, R53, RZ ;  /* 0x000000353434723e */ /* 0x000fc600048060ff */
[----:B------:R-:W-:Y:S01]  /*5a2e0*/  STL [R1+0x174], R54 ;  /* 0x0001743601007387 */ /* 0x000fe20000100800 */
[----:B----4-:R-:W-:-:S03]  /*5a2f0*/  F2FP.SATFINITE.E5M2.F32.PACK_AB_MERGE_C R0, R50, R51, RZ ;  /* 0x000000333200723e */ /* 0x010fc600048060ff */
[----:B------:R-:W-:Y:S04]  /*5a300*/  STL [R1+0x15c], R52 ;  /* 0x00015c3401007387 */ /* 0x000fe80000100800 */
        /* <DEDUP_REMOVED lines=27> */
[----:B------:R-:W-:Y:S04]  /*5a4c0*/  STL [R1+0x178], R24 ;  /* 0x0001781801007387 */ /* 0x000fe80000100800 */
[----:B------:R-:W-:Y:S01]  /*5a4d0*/  STL [R1+0x118], R22 ;  /* 0x0001181601007387 */ /* 0x000fe20000100800 */
[----:B----4-:R-:W-:Y:S02]  /*5a4e0*/  F2FP.SATFINITE.E5M2.F32.PACK_AB_MERGE_C R0, R20, R21, RZ ;  /* 0x000000151400723e */ /* 0x010fe400048060ff */
[----:B------:R-:W-:-:S05]  /*5a4f0*/  F2FP.SATFINITE.E5M2.F32.PACK_AB_MERGE_C R52, R18, R19, RZ ;  /* 0x000000131234723e */ /* 0x000fca00048060ff */
[----:B------:R-:W-:Y:S04]  /*5a500*/  STL [R1+0x2c88], R52 ;  /* 0x002c883401007387 */ /* 0x000fe80000100800 */
[----:B------:R4:W-:Y:S01]  /*5a510*/  STL [R1+0x110], R0 ;  /* 0x0001100001007387 */ /* 0x0009e20000100800 */
[----:B------:R-:W-:Y:S02]  /*5a520*/  F2FP.SATFINITE.E5M2.F32.PACK_AB_MERGE_C R50, R14, R15, RZ ;  /* 0x0000000f0e32723e */ /* 0x000fe400048060ff */
[----:B----4-:R-:W-:-:S03]  /*5a530*/  F2FP.SATFINITE.E5M2.F32.PACK_AB_MERGE_C R0, R16, R17, RZ ;  /* 0x000000111000723e */ /* 0x010fc600048060ff */
[----:B------:R-:W-:Y:S01]  /*5a540*/  STL [R1+0x2c90], R50 ;  /* 0x002c903201007387 */ /* 0x000fe20000100800 */
[----:B------:R-:W-:-:S03]  /*5a550*/  F2FP.SATFINITE.E5M2.F32.PACK_AB_MERGE_C R51, R12, R13, RZ ;  /* 0x0000000d0c33723e */ /* 0x000fc600048060ff */
[----:B------:R3:W-:Y:S01]  /*5a560*/  STL [R1+0xec], R0 ;  /* 0x0000ec0001007387 */ /* 0x0007e20000100800 */
[----:B------:R-:W-:-:S03]  /*5a570*/  F2FP.SATFINITE.E5M2.F32.PACK_AB_MERGE_C R10, R10, R11, RZ ;  /* 0x0000000b0a0a723e */ /* 0x000fc600048060ff */
[----:B------:R-:W-:Y:S01]  /*5a580*/  STL [R1+0x2c8c], R51 ;  /* 0x002c8c3301007387 */ /* 0x000fe20000100800 */
[----:B------:R-:W-:-:S03]  /*5a590*/  F2FP.SATFINITE.E5M2.F32.PACK_AB_MERGE_C R8, R8, R9, RZ ;  /* 0x000000090808723e */ /* 0x000fc600048060ff */
[----:B------:R-:W-:Y:S01]  /*5a5a0*/  STL [R1+0x150], R10 ;  /* 0x0001500a01007387 */ /* 0x000fe20000100800 */
[----:B---3--:R-:W-:-:S03]  /*5a5b0*/  F2FP.SATFINITE.E5M2.F32.PACK_AB_MERGE_C R0, R6, R7, RZ ;  /* 0x000000070600723e */ /* 0x008fc600048060ff */
[----:B------:R-:W-:Y:S04]  /*5a5c0*/  STL [R1+0x11c], R8 ;  /* 0x00011c0801007387 */ /* 0x000fe80000100800 */
[----:B------:R3:W-:Y:S01]  /*5a5d0*/  STL [R1+0x170], R0 ;  /* 0x0001700001007387 */ /* 0x0007e20000100800 */
[----:B--2---:R-:W-:-:S03]  /*5a5e0*/  F2FP.SATFINITE.E5M2.F32.PACK_AB_MERGE_C R4, R4, R5, RZ ;  /* 0x000000050404723e */ /* 0x004fc600048060ff */
[----:B---3--:R-:W2:Y:S01]  /*5a5f0*/  LDL.LU R0, [R1+0xd18] ;  /* 0x000d180001007983 */ /* 0x008ea20000300800 */
[----:B------:R-:W-:-:S03]  /*5a600*/  F2FP.SATFINITE.E5M2.F32.PACK_AB_MERGE_C R2, R2, R3, RZ ;  /* 0x000000030202723e */ /* 0x000fc600048060ff */
[----:B------:R3:W-:Y:S04]  /*5a610*/  STL [R1+0x16c], R4 ;  /* 0x00016c0401007387 */ /* 0x0007e80000100800 */
        /* <DEDUP_REMOVED lines=55> */
[----:B---3--:R-:W3:Y:S04]  /*5a990*/  LDL.LU R4, [R1+0xc34] ;  /* 0x000c340001047983 */ /* 0x008ee80000300800 */
[----:B------:R-:W3:Y:S04]  /*5a9a0*/  LDL.LU R3, [R1+0xc38] ;  /* 0x000c380001037983 */ /* 0x000ee80000300800 */
[----:B----4-:R-:W4:Y:S01]  /*5a9b0*/  LDL.LU R2, [R1+0xc3c] ;  /* 0x000c3c0001027983 */ /* 0x010f220000300800 */
[----:B--2---:R-:W-:-:S05]  /*5a9c0*/  F2FP.SATFINITE.E5M2.F32.PACK_AB_MERGE_C R51, R61, R0, RZ ;  /* 0x000000003d33723e */ /* 0x004fca00048060ff */
[----:B------:R2:W-:Y:S01]  /*5a9d0*/  STL [R1+0x1a8], R51 ;  /* 0x0001a83301007387 */ /* 0x0005e20000100800 */
[----:B------:R-:W-:Y:S02]  /*5a9e0*/  F2FP.SATFINITE.E5M2.F32.PACK_AB_MERGE_C R50, R59, R60, RZ ;  /* 0x0000003c3b32723e */ /* 0x000fe400048060ff */
[----:B------:R-:W-:-:S03]  /*5a9f0*/  F2FP.SATFINITE.E5M2.F32.PACK_AB_MERGE_C R0, R57, R58, RZ ;  /* 0x0000003a3900723e */ /* 0x000fc600048060ff */
[----:B------:R0:W-:Y:S04]  /*5aa00*/  STL [R1+0x190], R50 ;  /* 0x0001903201007387 */ /* 0x0001e80000100800 */
[----:B------:R0:W-:Y:S01]  /*5aa10*/  STL [R1+0x18c], R0 ;  /* 0x00018c0001007387 */ /* 0x0001e20000100800 */
[----:B--2---:R-:W-:Y:S02]  /*5aa20*/  F2FP.SATFINITE.E5M2.F32.PACK_AB_MERGE_C R51, R55, R56, RZ ;  /* 0x000000383733723e */ /* 0x004fe400048060ff */
[----:B0-----:R-:W-:-:S03]  /*5aa30*/  F2FP.SATFINITE.E5M2.F32.PACK_AB_MERGE_C R50, R53, R54, RZ ;  /* 0x000000363532723e */ /* 0x001fc600048060ff */
[----:B------:R-:W-:Y:S01]  /*5aa40*/  STL [R1+0x158], R51 ;  /* 0x0001583301007387 */ /* 0x000fe20000100800 */
[----:B------:R-:W-:-:S03]  /*5aa50*/  F2FP.SATFINITE.E5M2.F32.PACK_AB_MERGE_C R0, R48, R49, RZ ;  /* 0x000000313000723e */ /* 0x000fc600048060ff */
[----:B------:R-:W-:Y:S04]  /*5aa60*/  STL [R1+0x1b8], R50 ;  /* 0x0001b83201007387 */ /* 0x000fe80000100800 */
[----:B------:R0:W-:Y:S01]  /*5aa70*/  STL [R1+0xf0], R0 ;  /* 0x0000f00001007387 */ /* 0x0001e20000100800 */
[----:B------:R-:W-:Y:S02]  /*5aa80*/  F2FP.SATFINITE.E5M2.F32.PACK_AB_MERGE_C R46, R46, R47, RZ ;  /* 0x0000002f2e2e723e */ /* 0x000fe400048060ff */
[----:B------:R-:W-:-:S03]  /*5aa90*/  F2FP.SATFINITE.E5M2.F32.PACK_AB_MERGE_C R44, R44, R45, RZ ;  /* 0x0000002d2c2c723e */ /* 0x000fc600048060ff */
[----:B------:R2:W-:Y:S04]  /*5aaa0*/  STL [R1+0xd8], R46 ;  /* 0x0000d82e01007387 */ /* 0x0005e80000100800 */
[----:B------:R-:W-:Y:S01]  /*5aab0*/  STL [R1+0xb0], R44 ;  /* 0x0000b02c01007387 */ /* 0x000fe20000100800 */
[----:B0-----:R-:W-:Y:S02]  /*5aac0*/  F2FP.SATFINITE.E5M2.F32.PACK_AB_MERGE_C R0, R42, R43, RZ ;  /* 0x0000002b2a00723e */ /* 0x001fe400048060ff */
[----:B------:R-:W-:-:S05]  /*5aad0*/  F2FP.SATFINITE.E5M2.F32.PACK_AB_MERGE_C R49, R40, R41, RZ ;  /* 0x000000292831723e */ /* 0x000fca00048060ff */
[----:B------:R-:W-:Y:S01]  /*5aae0*/  STL [R1+0x2c94], R49 ;  /* 0x002c943101007387 */ /* 0x000fe20000100800 */
[----:B--2---:R-:W-:-:S03]  /*5aaf0*/  F2FP.SATFINITE.E5M2.F32.PACK_AB_MERGE_C R46, R38, R39, RZ ;  /* 0x00000027262e723e */ /* 0x004fc600048060ff */
[----:B------:R0:W-:Y:S04]  /*5ab00*/  STL [R1+0x1a4], R0 ;  /* 0x0001a40001007387 */ /* 0x0001e80000100800 */
[----:B------:R-:W-:Y:S01]  /*5ab10*/  STL [R1+0x2c98], R46 ;  /* 0x002c982e01007387 */ /* 0x000fe20000100800 */
[----:B0-----:R-:W-:Y:S02]  /*5ab20*/  F2FP.SATFINITE.E5M2.F32.PACK_AB_MERGE_C R0, R36, R37, RZ ;  /* 0x000000252400723e */ /* 0x001fe400048060ff */
[----:B------:R-:W-:-:S03]  /*5ab30*/  F2FP.SATFINITE.E5M2.F32.PACK_AB_MERGE_C R34, R34, R35, RZ ;  /* 0x000000232222723e */ /* 0x000fc600048060ff */
[----:B------:R0:W-:Y:S01]  /*5ab40*/  STL [R1+0x3b0], R0 ;  /* 0x0003b00001007387 */ /* 0x0001e20000100800 */
[----:B------:R-:W-:-:S03]  /*5ab50*/  F2FP.SATFINITE.E5M2.F32.PACK_AB_MERGE_C R32, R32, R33, RZ ;  /* 0x000000212020723e */ /* 0x000fc600048060ff */
[----:B------:R-:W-:Y:S01]  /*5ab60*/  STL [R1+0x3ac], R34 ;  /* 0x0003ac2201007387 */ /* 0x000fe20000100800 */
[----:B0-----:R-:W-:-:S03]  /*5ab70*/  F2FP.SATFINITE.E5M2.F32.PACK_AB_MERGE_C R0, R30, R31, RZ ;  /* 0x0000001f1e00723e */ /* 0x001fc600048060ff */
[----:B------:R-:W-:Y:S04]  /*5ab80*/  STL [R1+0x3f8], R32 ;  /* 0x0003f82001007387 */ /* 0x000fe80000100800 */
[----:B------:R0:W-:Y:S01]  /*5ab90*/  STL [R1+0x3f4], R0 ;  /* 0x0003f40001007387 */ /* 0x0001e20000100800 */
[----:B------:R-:W-:Y:S02]  /*5aba0*/  F2FP.SATFINITE.E5M2.F32.PACK_AB_MERGE_C R28, R28, R29, RZ ;  /* 0x0000001d1c1c723e */ /* 0x000fe400048060ff */
        /* <DEDUP_REMOVED lines=23> */
[----:B---3--:R-:W-:-:S03]  /*5ad20*/  F2FP.SATFINITE.E5M2.F32.PACK_AB_MERGE_C R4, R4, R5, RZ ;  /* 0x000000050404723e */ /* 0x008fc600048060ff */
[----:B0-----:R-:W2:Y:S01]  /*5ad30*/  LDL.LU R0, [R1+0xc20] ;  /* 0x000c200001007983 */ /* 0x001ea20000300800 */
[----:B----4-:R-:W-:-:S03]  /*5ad40*/  F2FP.SATFINITE.E5M2.F32.PACK_AB_MERGE_C R2, R2, R3, RZ ;  /* 0x000000030202723e */ /* 0x010fc600048060ff */
[----:B------:R0:W-:Y:S04]  /*5ad50*/  STL [R1+0x390], R4 ;  /* 0x0003900401007387 */ /* 0x0001e80000100800 */
[----:B------:R-:W2:Y:S04]  /*5ad60*/  LDL.LU R61, [R1+0xc24] ;  /* 0x000c2400013d7983 */ /* 0x000ea80000300800 */
        /* <DEDUP_REMOVED lines=54> */
[----:B---3--:R-:W3:Y:S01]  /*5b0d0*/  LDL.LU R2, [R1+0xb5c] ;  /* 0x000b5c0001027983 */ /* 0x008ee20000300800 */
[----:B--2---:R-:W-:-:S05]  /*5b0e0*/  F2FP.SATFINITE.E5M2.F32.PACK_AB_MERGE_C R49, R61, R0, RZ ;  /* 0x000000003d31723e */ /* 0x004fca00048060ff */
[----:B------:R0:W-:Y:S01]  /*5b0f0*/  STL [R1+0x3e8], R49 ;  /* 0x0003e83101007387 */ /* 0x0001e20000100800 */
[----:B----4-:R-:W-:Y:S02]  /*5b100*/  F2FP.SATFINITE.E5M2.F32.PACK_AB_MERGE_C R46, R59, R60, RZ ;  /* 0x0000003c3b2e723e */ /* 0x010fe400048060ff */
[----:B------:R-:W-:-:S03]  /*5b110*/  F2FP.SATFINITE.E5M2.F32.PACK_AB_MERGE_C R0, R57, R58, RZ ;  /* 0x0000003a3900723e */ /* 0x000fc600048060ff */
[----:B------:R2:W-:Y:S04]  /*5b120*/  STL [R1+0x3e4], R46 ;  /* 0x0003e42e01007387 */ /* 0x0005e80000100800 */
[----:B------:R4:W-:Y:S01]  /*5b130*/  STL [R1+0x400], R0 ;  /* 0x0004000001007387 */ /* 0x0009e20000100800 */
[----:B0-----:R-:W-:Y:S02]  /*5b140*/  F2FP.SATFINITE.E5M2.F32.PACK_AB_MERGE_C R49, R55, R56, RZ ;  /* 0x000000383731723e */ /* 0x001fe400048060ff */
[----:B--2---:R-:W-:-:S03]  /*5b150*/  F2FP.SATFINITE.E5M2.F32.PACK_AB_MERGE_C R46, R53, R54, RZ ;  /* 0x00000036352e723e */ /* 0x004fc600048060ff */
[----:B------:R-:W-:Y:S01]  /*5b160*/  STL [R1+0x3fc], R49 ;  /* 0x0003fc3101007387 */ /* 0x000fe20000100800 */
[----:B----4-:R-:W-:-:S03]  /*5b170*/  F2FP.SATFINITE.E5M2.F32.PACK_AB_MERGE_C R0, R47, R48, RZ ;  /* 0x000000302f00723e */ /* 0x010fc600048060ff */
        /* <DEDUP_REMOVED lines=34> */
[----:B------:R2:W-:Y:S04]  /*5b3a0*/  STL [R1+0xbc], R14 ;  /* 0x0000bc0e01007387 */ /* 0x0005e80000100800 */
[----:B------:R4:W-:Y:S01]  /*5b3b0*/  STL [R1+0x6c], R12 ;  /* 0x00006c0c01007387 */ /* 0x0009e20000100800 */
[----:B0-----:R-:W-:Y:S02]  /*5b3c0*/  F2FP.SATFINITE.E5M2.F32.PACK_AB_MERGE_C R0, R10, R11, RZ ;  /* 0x0000000b0a00723e */ /* 0x001fe400048060ff */
[----:B------:R-:W-:-:S05]  /*5b3d0*/  F2FP.SATFINITE.E5M2.F32.PACK_AB_MERGE_C R43, R8, R9, RZ ;  /* 0x00000009082b723e */ /* 0x000fca00048060ff */
[----:B------:R-:W-:Y:S01]  /*5b3e0*/  STL [R1+0x2c9c], R43 ;  /* 0x002c9c2b01007387 */ /* 0x000fe20000100800 */
[----:B------:R-:W-:-:S03]  /*5b3f0*/  F2FP.SATFINITE.E5M2.F32.PACK_AB_MERGE_C R42, R6, R7, RZ ;  /* 0x00000007062a723e */ /* 0x000fc600048060ff */
[----:B------:R0:W-:Y:S01]  /*5b400*/  STL [R1+0x68], R0 ;  /* 0x0000680001007387 */ /* 0x0001e20000100800 */
[----:B------:R-:W-:-:S03]  /*5b410*/  F2FP.SATFINITE.E5M2.F32.PACK_AB_MERGE_C R41, R4, R5, RZ ;  /* 0x000000050429723e */ /* 0x000fc600048060ff */
[----:B------:R-:W-:Y:S04]  /*5b420*/  STL [R1+0x2ca0], R42 ;  /* 0x002ca02a01007387 */ /* 0x000fe80000100800 */
[----:B------:R-:W-:Y:S04]  /*5b430*/  STL [R1+0x2ca4], R41 ;  /* 0x002ca42901007387 */ /* 0x000fe80000100800 */
[----:B------:R-:W3:Y:S04]  /*5b440*/  LDL.LU R60, [R1+0xb40] ;  /* 0x000b4000013c7983 */ /* 0x000ee80000300800 */
[----:B------:R-:W3:Y:S04]  /*5b450*/  LDL.LU R27, [R1+0xb44] ;  /* 0x000b4400011b7983 */ /* 0x000ee80000300800 */
[----:B------:R-:W3:Y:S04]  /*5b460*/  LDL.LU R59, [R1+0xb48] ;  /* 0x000b4800013b7983 */ /* 0x000ee80000300800 */
[----:B------:R-:W3:Y:S04]  /*5b470*/  LDL.LU R39, [R1+0xb4c] ;  /* 0x000b4c0001277983 */ /* 0x000ee80000300800 */
[----:B------:R-:W0:Y:S04]  /*5b480*/  LDL.LU R58, [R1+0xb30] ;  /* 0x000b3000013a7983 */ /* 0x000e280000300800 */
[----:B------:R-:W0:Y:S04]  /*5b490*/  LDL.LU R57, [R1+0xb34] ;  /* 0x000b340001397983 */ /* 0x000e280000300800 */
        /* <DEDUP_REMOVED lines=31> */
[----:B--2---:R-:W2:Y:S04]  /*5b690*/  LDL.LU R14, [R1+0xab4] ;  /* 0x000ab400010e7983 */ /* 0x004ea80000300800 */
[----:B------:R-:W2:Y:S04]  /*5b6a0*/  LDL.LU R13, [R1+0xab8] ;  /* 0x000ab800010d7983 */ /* 0x000ea80000300800 */
[----:B----4-:R-:W4:Y:S04]  /*5b6b0*/  LDL.LU R12, [R1+0xabc] ;  /* 0x000abc00010c7983 */ /* 0x010f280000300800 */
[----:B------:R-:W4:Y:S04]  /*5b6c0*/  LDL.LU R11, [R1+0xaa0] ;  /* 0x000aa000010b7983 */ /* 0x000f280000300800 */
[----:B------:R-:W4:Y:S04]  /*5b6d0*/  LDL.LU R10, [R1+0xaa4] ;  /* 0x000aa400010a7983 */ /* 0x000f280000300800 */
[----:B------:R-:W4:Y:S04]  /*5b6e0*/  LDL.LU R9, [R1+0xaa8] ;  /* 0x000aa80001097983 */ /* 0x000f280000300800 */
[----:B------:R-:W4:Y:S01]  /*5b6f0*/  LDL.LU R8, [R1+0xaac] ;  /* 0x000aac0001087983 */ /* 0x000f220000300800 */
[----:B---3--:R-:W-:-:S03]  /*5b700*/  F2FP.SATFINITE.E5M2.F32.PACK_AB_MERGE_C R47, R2, R3, RZ ;  /* 0x00000003022f723e */ /* 0x008fc600048060ff */
[----:B------:R-:W3:Y:S04]  /*5b710*/  LDL.LU R7, [R1+0xa90] ;  /* 0x000a900001077983 */ /* 0x000ee80000300800 */
[----:B------:R-:W3:Y:S04]  /*5b720*/  LDL.LU R6, [R1+0xa94] ;  /* 0x000a940001067983 */ /* 0x000ee80000300800 */
[----:B------:R-:W3:Y:S04]  /*5b730*/  LDL.LU R5, [R1+0xa98] ;  /* 0x000a980001057983 */ /* 0x000ee80000300800 */
[----:B------:R-:W3:Y:S04]  /*5b740*/  LDL.LU R4, [R1+0xa9c] ;  /* 0x000a9c0001047983 */ /* 0x000ee80000300800 */
[----:B------:R-:W3:Y:S04]  /*5b750*/  LDL.LU R3, [R1+0xa80] ;  /* 0x000a800001037983 */ /* 0x000ee80000300800 */
[----:B------:R-:W3:Y:S04]  /*5b760*/  LDL.LU R2, [R1+0xa84] ;  /* 0x000a840001027983 */ /* 0x000ee80000300800 */
[----:B------:R-:W-:Y:S01]  /*5b770*/  STL [R1+0x2ca8], R47 ;  /* 0x002ca82f01007387 */ /* 0x000fe20000100800 */
[----:B------:R-:W-:-:S02]  /*5b780*/  F2FP.SATFINITE.E5M2.F32.PACK_AB_MERGE_C R27, R27, R60, RZ ;  /* 0x0000003c1b1b723e */ /* 0x000fc400048060ff */
[----:B------:R-:W-:-:S03]  /*5b790*/  F2FP.SATFINITE.E5M2.F32.PACK_AB_MERGE_C R39, R39, R59, RZ ;  /* 0x0000003b2727723e */ /* 0x000fc600048060ff */
[----:B------:R-:W-:Y:S04]  /*5b7a0*/  STL [R1+0x2cac], R27 ;  /* 0x002cac1b01007387 */ /* 0x000fe80000100800 */
[----:B------:R1:W-:Y:S01]  /*5b7b0*/  STL [R1+0x2cb0], R39 ;  /* 0x002cb02701007387 */ /* 0x0003e20000100800 */
[----:B0-----:R-:W-:-:S05]  /*5b7c0*/  F2FP.SATFINITE.E5M2.F32.PACK_AB_MERGE_C R0, R57, R58, RZ ;  /* 0x0000003a3900723e */ /* 0x001fca00048060ff */
[----:B------:R0:W-:Y:S01]  /*5b7d0*/  STL [R1+0x64], R0 ;  /* 0x0000640001007387 */ /* 0x0001e20000100800 */
[----:B-1----:R-:W-:Y:S02]  /*5b7e0*/  F2FP.SATFINITE.E5M2.F32.PACK_AB_MERGE_C R39, R55, R56, RZ ;  /* 0x000000383727723e */ /* 0x002fe400048060ff */
[----:B------:R-:W-:-:S03]  /*5b7f0*/  F2FP.SATFINITE.E5M2.F32.PACK_AB_MERGE_C R27, R53, R54, RZ ;  /* 0x00000036351b723e */ /* 0x000fc600048060ff */
[----:B------:R1:W-:Y:S04]  /*5b800*/  STL [R1+0x3c], R39 ;  /* 0x00003c2701007387 */ /* 0x0003e80000100800 */
[----:B------:R1:W-:Y:S01]  /*5b810*/  STL [R1+0x90], R27 ;  /* 0x0000901b01007387 */ /* 0x0003e20000100800 */
[----:B0-----:R-:W-:-:S05]  /*5b820*/  F2FP.SATFINITE.E5M2.F32.PACK_AB_MERGE_C R0, R45, R48, RZ ;  /* 0x000000302d00723e */ /* 0x001fca00048060ff */
[----:B------:R0:W-:Y:S01]  /*5b830*/  STL [R1+0x88], R0 ;  /* 0x0000880001007387 */ /* 0x0001e20000100800 */
[----:B-1----:R-:W-:Y:S02]  /*5b840*/  F2FP.SATFINITE.E5M2.F32.PACK_AB_MERGE_C R39, R40, R44, RZ ;  /* 0x0000002c2827723e */ /* 0x002fe400048060ff */
[----:B------:R-:W-:-:S03]  /*5b850*/  F2FP.SATFINITE.E5M2.F32.PACK_AB_MERGE_C R27, R37, R38, RZ ;  /* 0x00000026251b723e */ /* 0x000fc600048060ff */
[----:B------:R-:W-:Y:S04]  /*5b860*/  STL [R1+0xb8], R39 ;  /* 0x0000b82701007387 */ /* 0x000fe80000100800 */
[----:B------:R1:W-:Y:S01]  /*5b870*/  STL [R1+0xb4], R27 ;  /* 0x0000b41b01007387 */ /* 0x0003e20000100800 */
[----:B0-----:R-:W-:-:S05]  /*5b880*/  F2FP.SATFINITE.E5M2.F32.PACK_AB_MERGE_C R0, R35, R36, RZ ;  /* 0x000000242300723e */ /* 0x001fca00048060ff */
[----:B------:R0:W-:Y:S01]  /*5b890*/  STL [R1+0x8c], R0 ;  /* 0x00008c0001007387 */ /* 0x0001e20000100800 */
[----:B------:R-:W-:Y:S02]  /*5b8a0*/  F2FP.SATFINITE.E5M2.F32.PACK_AB_MERGE_C R33, R33, R34, RZ ;  /* 0x000000222121723e */ /* 0x000fe400048060ff */
[----:B-1----:R-:W-:-:S03]  /*5b8b0*/  F2FP.SATFINITE.E5M2.F32.PACK_AB_MERGE_C R27, R31, R32, RZ ;  /* 0x000000201f1b723e */ /* 0x002fc600048060ff */
[----:B------:R-:W-:Y:S04]  /*5b8c0*/  STL [R1+0xac], R33 ;  /* 0x0000ac2101007387 */ /* 0x000fe80000100800 */
[----:B------:R-:W-:Y:S01]  /*5b8d0*/  STL [R1+0x38], R27 ;  /* 0x0000381b01007387 */ /* 0x000fe20000100800 */
[----:B0-----:R-:W-:Y:S02]  /*5b8e0*/  F2FP.SATFINITE.E5M2.F32.PACK_AB_MERGE_C R0, R29, R30, RZ ;  /* 0x0000001e1d00723e */ /* 0x001fe400048060ff */
[----:B------:R-:W-:-:S05]  /*5b8f0*/  F2FP.SATFINITE.E5M2.F32.PACK_AB_MERGE_C R44, R26, R28, RZ ;  /* 0x0000001c1a2c723e */ /* 0x000fca00048060ff */
[----:B------:R-:W-:Y:S04]  /*5b900*/  STL [R1+0x2cb4], R44 ;  /* 0x002cb42c01007387 */ /* 0x000fe80000100800 */
[----:B------:R0:W-:Y:S01]  /*5b910*/  STL [R1+0x60], R0 ;  /* 0x0000600001007387 */ /* 0x0001e20000100800 */
[----:B------:R-:W-:Y:S02]  /*5b920*/  F2FP.SATFINITE.E5M2.F32.PACK_AB_MERGE_C R38, R22, R23, RZ ;  /* 0x000000171626723e */ /* 0x000fe400048060ff */
[----:B0-----:R-:W-:-:S03]  /*5b930*/  F2FP.SATFINITE.E5M2.F32.PACK_AB_MERGE_C R0, R24, R25, RZ ;  /* 0x000000191800723e */ /* 0x001fc600048060ff */
[----:B------:R-:W-:Y:S01]  /*5b940*/  STL [R1+0x2cb8], R38 ;  /* 0x002cb82601007387 */ /* 0x000fe20000100800 */
[----:B------:R-:W-:-:S03]  /*5b950*/  F2FP.SATFINITE.E5M2.F32.PACK_AB_MERGE_C R36, R20, R21, RZ ;  /* 0x000000151424723e */ /* 0x000fc600048060ff */
[----:B------:R2:W-:Y:S01]  /*5b960*/  STL [R1+0xa8], R0 ;  /* 0x0000a80001007387 */ /* 0x0005e20000100800 */
[----:B------:R-:W-:-:S03]  /*5b970*/  F2FP.SATFINITE.E5M2.F32.PACK_AB_MERGE_C R31, R18, R19, RZ ;  /* 0x00000013121f723e */ /* 0x000fc600048060ff */
[----:B------:R-:W-:Y:S01]  /*5b980*/  STL [R1+0x2cbc], R36 ;  /* 0x002cbc2401007387 */ /* 0x000fe20000100800 */
[----:B------:R-:W-:-:S03]  /*5b990*/  F2FP.SATFINITE.E5M2.F32.PACK_AB_MERGE_C R30, R16, R17, RZ ;  /* 0x00000011101e723e */ /* 0x000fc600048060ff */
[----:B------:R-:W-:Y:S01]  /*5b9a0*/  STL [R1+0x2cc0], R31 ;  /* 0x002cc01f01007387 */ /* 0x000fe20000100800 */
[----:B--2---:R-:W-:-:S03]  /*5b9b0*/  F2FP.SATFINITE.E5M2.F32.PACK_AB_MERGE_C R0, R14, R15, RZ ;  /* 0x0000000f0e00723e */ /* 0x004fc600048060ff */
[----:B------:R-:W-:Y:S04]  /*5b9c0*/  STL [R1+0x2cc4], R30 ;  /* 0x002cc41e01007387 */ /* 0x000fe80000100800 */
[----:B------:R0:W-:Y:S01]  /*5b9d0*/  STL [R1+0x18], R0 ;  /* 0x0000180001007387 */ /* 0x0001e20000100800 */
[----:B----4-:R-:W-:Y:S02]  /*5b9e0*/  F2FP.SATFINITE.E5M2.F32.PACK_AB_MERGE_C R12, R12, R13, RZ ;  /* 0x0000000d0c0c723e */ /* 0x010fe400048060ff */
[----:B------:R-:W-:-:S03]  /*5b9f0*/  F2FP.SATFINITE.E5M2.F32.PACK_AB_MERGE_C R10, R10, R11, RZ ;  /* 0x0000000b0a0a723e */ /* 0x000fc600048060ff */
[----:B------:R-:W-:Y:S01]  /*5ba00*/  STL [R1+0x10], R12 ;  /* 0x0000100c01007387 */ /* 0x000fe20000100800 */
[----:B0-----:R-:W-:-:S03]  /*5ba10*/  F2FP.SATFINITE.E5M2.F32.PACK_AB_MERGE_C R0, R8, R9, RZ ;  /* 0x000000090800723e */ /* 0x001fc600048060ff */
[----:B------:R-:W-:Y:S04]  /*5ba20*/  STL [R1+0x5c], R10 ;  /* 0x00005c0a01007387 */ /* 0x000fe80000100800 */
[----:B------:R0:W-:Y:S01]  /*5ba30*/  STL [R1+0x54], R0 ;  /* 0x0000540001007387 */ /* 0x0001e20000100800 */
[----:B---3--:R-:W-:-:S05]  /*5ba40*/  F2FP.SATFINITE.E5M2.F32.PACK_AB_MERGE_C R6, R6, R7, RZ ;  /* 0x000000070606723e */ /* 0x008fca00048060ff */
[----:B------:R1:W-:Y:S01]  /*5ba50*/  STL [R1+0x78], R6 ;  /* 0x0000780601007387 */ /* 0x0003e20000100800 */
[----:B------:R-:W-:-:S03]  /*5ba60*/  F2FP.SATFINITE.E5M2.F32.PACK_AB_MERGE_C R4, R4, R5, RZ ;  /* 0x000000050404723e */ /* 0x000fc600048060ff */
[----:B------:R-:W2:Y:S04]  /*5ba70*/  LDL.LU R59, [R1+0xa88] ;  /* 0x000a8800013b7983 */ /* 0x000ea80000300800 */
[----:B------:R3:W-:Y:S01]  /*5ba80*/  STL [R1+0x84], R4 ;  /* 0x0000840401007387 */ /* 0x0007e20000100800 */
[----:B0-----:R-:W-:-:S03]  /*5ba90*/  F2FP.SATFINITE.E5M2.F32.PACK_AB_MERGE_C R0, R2, R3, RZ ;  /* 0x000000030200723e */ /* 0x001fc600048060ff */
[----:B------:R-:W2:Y:S04]  /*5baa0*/  LDL.LU R58, [R1+0xa8c] ;  /* 0x000a8c00013a7983 */ /* 0x000ea80000300800 */
[----:B------:R0:W-:Y:S04]  /*5bab0*/  STL [R1+0x58], R0 ;  /* 0x0000580001007387 */ /* 0x0001e80000100800 */
[----:B------:R-:W4:Y:S04]  /*5bac0*/  LDL.LU R57, [R1+0xa70] ;  /* 0x000a700001397983 */ /* 0x000f280000300800 */
[----:B------:R-:W4:Y:S04]  /*5bad0*/  LDL.LU R56, [R1+0xa74] ;  /* 0x000a740001387983 */ /* 0x000f280000300800 */
[----:B------:R-:W0:Y:S04]  /*5bae0*/  LDL.LU R55, [R1+0xa78] ;  /* 0x000a780001377983 */ /* 0x000e280000300800 */
[----:B------:R-:W0:Y:S04]  /*5baf0*/  LDL.LU R54, [R1+0xa7c] ;  /* 0x000a7c0001367983 */ /* 0x000e280000300800 */
        /* <DEDUP_REMOVED lines=33> */
[----:B---3--:R-:W3:Y:S04]  /*5bd10*/  LDL.LU R4, [R1+0x9e4] ;  /* 0x0009e40001047983 */ /* 0x008ee80000300800 */
[----:B------:R-:W3:Y:S04]  /*5bd20*/  LDL.LU R3, [R1+0x9e8] ;  /* 0x0009e80001037983 */ /* 0x000ee80000300800 */
[----:B------:R-:W3:Y:S01]  /*5bd30*/  LDL.LU R2, [R1+0x9ec] ;  /* 0x0009ec0001027983 */ /* 0x000ee20000300800 */
[----:B--2---:R-:W-:-:S05]  /*5bd40*/  F2FP.SATFINITE.E5M2.F32.PACK_AB_MERGE_C R30, R58, R59, RZ ;  /* 0x0000003b3a1e723e */ /* 0x004fca00048060ff */
[----:B------:R-:W-:Y:S01]  /*5bd50*/  STL [R1+0x50], R30 ;  /* 0x0000501e01007387 */ /* 0x000fe20000100800 */
[----:B----4-:R-:W-:-:S05]  /*5bd60*/  F2FP.SATFINITE.E5M2.F32.PACK_AB_MERGE_C R27, R56, R57, RZ ;  /* 0x00000039381b723e */ /* 0x010fca00048060ff */
[----:B------:R-:W-:Y:S01]  /*5bd70*/  STL [R1+0xc], R27 ;  /* 0x00000c1b01007387 */ /* 0x000fe20000100800 */
[----:B0-----:R-:W-:Y:S02]  /*5bd80*/  F2FP.SATFINITE.E5M2.F32.PACK_AB_MERGE_C R0, R54, R55, RZ ;  /* 0x000000373600723e */ /* 0x001fe400048060ff */
[----:B------:R-:W-:-:S05]  /*5bd90*/  F2FP.SATFINITE.E5M2.F32.PACK_AB_MERGE_C R40, R40, R53, RZ ;  /* 0x000000352828723e */ /* 0x000fca00048060ff */
[----:B------:R-:W-:Y:S01]  /*5bda0*/  STL [R1+0x2cc8], R40 ;  /* 0x002cc82801007387 */ /* 0x000fe20000100800 */
[----:B------:R-:W-:-:S03]  /*5bdb0*/  F2FP.SATFINITE.E5M2.F32.PACK_AB_MERGE_C R33, R33, R48, RZ ;  /* 0x000000302121723e */ /* 0x000fc600048060ff */
[----:B------:R0:W-:Y:S01]  /*5bdc0*/  STL [R1+0x8], R0 ;  /* 0x0000080001007387 */ /* 0x0001e20000100800 */
[----:B------:R-:W-:-:S03]  /*5bdd0*/  F2FP.SATFINITE.E5M2.F32.PACK_AB_MERGE_C R29, R29, R45, RZ ;  /* 0x0000002d1d1d723e */ /* 0x000fc600048060ff */
[----:B------:R-:W-:Y:S01]  /*5bde0*/  STL [R1+0x2ccc], R33 ;  /* 0x002ccc2101007387 */ /* 0x000fe20000100800 */
[----:B------:R-:W-:-:S03]  /*5bdf0*/  F2FP.SATFINITE.E5M2.F32.PACK_AB_MERGE_C R48, R35, R37, RZ ;  /* 0x000000252330723e */ /* 0x000fc600048060ff */
[----:B------:R-:W-:Y:S01]  /*5be00*/  STL [R1+0x2cd0], R29 ;  /* 0x002cd01d01007387 */ /* 0x000fe20000100800 */
[----:B------:R-:W-:-:S03]  /*5be10*/  F2FP.SATFINITE.E5M2.F32.PACK_AB_MERGE_C R26, R26, R34, RZ ;  /* 0x000000221a1a723e */ /* 0x000fc600048060ff */
[----:B------:R-:W-:Y:S01]  /*5be20*/  STL [R1+0x2cd4], R48 ;  /* 0x002cd43001007387 */ /* 0x000fe20000100800 */
[----:B------:R-:W-:-:S03]  /*5be30*/  F2FP.SATFINITE.E5M2.F32.PACK_AB_MERGE_C R25, R25, R32, RZ ;  /* 0x000000201919723e */ /* 0x000fc600048060ff */
[----:B------:R-:W-:Y:S04]  /*5be40*/  STL [R1+0x2cd8], R26 ;  /* 0x002cd81a01007387 */ /* 0x000fe80000100800 */
[----:B------:R-:W-:Y:S01]  /*5be50*/  STL [R1+0x2cdc], R25 ;  /* 0x002cdc1901007387 */ /* 0x000fe20000100800 */
[----:B0-----:R-:W-:Y:S02]  /*5be60*/  F2FP.SATFINITE.E5M2.F32.PACK_AB_MERGE_C R0, R24, R28, RZ ;  /* 0x0000001c1800723e */ /* 0x001fe400048060ff */
[----:B------:R-:W-:-:S05]  /*5be70*/  F2FP.SATFINITE.E5M2.F32.PACK_AB_MERGE_C R56, R22, R23, RZ ;  /* 0x000000171638723e */ /* 0x000fca00048060ff */
[----:B------:R-:W-:Y:S01]  /*5be80*/  STL [R1+0x2ce0], R56 ;  /* 0x002ce03801007387 */ /* 0x000fe20000100800 */
[----:B------:R-:W-:-:S03]  /*5be90*/  F2FP.SATFINITE.E5M2.F32.PACK_AB_MERGE_C R20, R20, R21, RZ ;  /* 0x000000151414723e */ /* 0x000fc600048060ff */
[----:B------:R0:W-:Y:S01]  /*5bea0*/  STL [R1], R0 ;  /* 0x0000000001007387 */ /* 0x0001e20000100800 */
[----:B------:R-:W-:-:S03]  /*5beb0*/  F2FP.SATFINITE.E5M2.F32.PACK_AB_MERGE_C R18, R18, R19, RZ ;  /* 0x000000131212723e */ /* 0x000fc600048060ff */
[----:B------:R-:W-:Y:S01]  /*5bec0*/  STL [R1+0x20], R20 ;  /* 0x0000201401007387 */ /* 0x000fe20000100800 */
[----:B0-----:R-:W-:-:S03]  /*5bed0*/  F2FP.SATFINITE.E5M2.F32.PACK_AB_MERGE_C R0, R16, R17, RZ ;  /* 0x000000111000723e */ /* 0x001fc600048060ff */
[----:B------:R-:W-:Y:S04]  /*5bee0*/  STL [R1+0x1c], R18 ;  /* 0x00001c1201007387 */ /* 0x000fe80000100800 */
[----:B------:R0:W-:Y:S01]  /*5bef0*/  STL [R1+0x4c], R0 ;  /* 0x00004c0001007387 */ /* 0x0001e20000100800 */
[----:B------:R-:W-:Y:S02]  /*5bf00*/  F2FP.SATFINITE.E5M2.F32.PACK_AB_MERGE_C R14, R14, R15, RZ ;  /* 0x0000000f0e0e723e */ /* 0x000fe400048060ff */
[----:B------:R-:W-:-:S03]  /*5bf10*/  F2FP.SATFINITE.E5M2.F32.PACK_AB_MERGE_C R12, R12, R13, RZ ;  /* 0x0000000d0c0c723e */ /* 0x000fc600048060ff */
[----:B------:R-:W-:Y:S04]  /*5bf20*/  STL [R1+0x48], R14 ;  /* 0x0000480e01007387 */ /* 0x000fe80000100800 */
[----:B------:R-:W-:Y:S01]  /*5bf30*/  STL [R1+0x28], R12 ;  /* 0x0000280c01007387 */ /* 0x000fe20000100800 */
[----:B0-----:R-:W-:Y:S02]  /*5bf40*/  F2FP.SATFINITE.E5M2.F32.PACK_AB_MERGE_C R0, R10, R11, RZ ;  /* 0x0000000b0a00723e */ /* 0x001fe400048060ff */
[----:B------:R-:W-:-:S05]  /*5bf50*/  F2FP.SATFINITE.E5M2.F32.PACK_AB_MERGE_C R55, R8, R9, RZ ;  /* 0x000000090837723e */ /* 0x000fca00048060ff */
[----:B------:R-:W-:Y:S01]  /*5bf60*/  STL [R1+0x2ce4], R55 ;  /* 0x002ce43701007387 */ /* 0x000fe20000100800 */
[----:B------:R-:W-:-:S03]  /*5bf70*/  F2FP.SATFINITE.E5M2.F32.PACK_AB_MERGE_C R61, R6, R7, RZ ;  /* 0x00000007063d723e */ /* 0x000fc600048060ff */
[----:B------:R0:W-:Y:S01]  /*5bf80*/  STL [R1+0x44], R0 ;  /* 0x0000440001007387 */ /* 0x0001e20000100800 */
[----:B---3--:R-:W-:-:S03]  /*5bf90*/  F2FP.SATFINITE.E5M2.F32.PACK_AB_MERGE_C R45, R4, R5, RZ ;  /* 0x00000005042d723e */ /* 0x008fc600048060ff */
[----:B------:R-:W-:Y:S04]  /*5bfa0*/  STL [R1+0x2ce8], R61 ;  /* 0x002ce83d01007387 */ /* 0x000fe80000100800 */
[----:B------:R-:W-:Y:S01]  /*5bfb0*/  STL [R1+0x2cec], R45 ;  /* 0x002cec2d01007387 */ /* 0x000fe20000100800 */
[----:B0-----:R-:W-:-:S03]  /*5bfc0*/  F2FP.SATFINITE.E5M2.F32.PACK_AB_MERGE_C R0, R2, R3, RZ ;  /* 0x000000030200723e */ /* 0x001fc600048060ff */
[----:B------:R-:W2:Y:S04]  /*5bfd0*/  LDL.LU R52, [R1+0x9d0] ;  /* 0x0009d00001347983 */ /* 0x000ea80000300800 */
[----:B------:R-:W2:Y:S04]  /*5bfe0*/  LDL.LU R37, [R1+0x9d4] ;  /* 0x0009d40001257983 */ /* 0x000ea80000300800 */
[----:B------:R0:W-:Y:S04]  /*5bff0*/  STL [R1+0x40], R0 ;  /* 0x0000400001007387 */ /* 0x0001e80000100800 */
[----:B0-----:R-:W3:Y:S04]  /*5c000*/  LDL.LU R0, [R1+0x9d8] ;  /* 0x0009d80001007983 */ /* 0x001ee80000300800 */
        /* <DEDUP_REMOVED lines=33> */
[----:B--2---:R-:W-:-:S05]  /*5c220*/  F2FP.SATFINITE.E5M2.F32.PACK_AB_MERGE_C R37, R37, R52, RZ ;  /* 0x000000342525723e */ /* 0x004fca00048060ff */
[----:B------:R-:W-:Y:S01]  /*5c230*/  STL [R1+0x2cf0], R37 ;  /* 0x002cf02501007387 */ /* 0x000fe20000100800 */
[----:B---3--:R-:W-:Y:S02]  /*5c240*/  F2FP.SATFINITE.E5M2.F32.PACK_AB_MERGE_C R53, R53, R0, RZ ;  /* 0x000000003535723e */ /* 0x008fe400048060ff */
[----:B----4-:R-:W-:-:S03]  /*5c250*/  F2FP.SATFINITE.E5M2.F32.PACK_AB_MERGE_C R24, R24, R60, RZ ;  /* 0x0000003c1818723e */ /* 0x010fc600048060ff */
[----:B------:R-:W-:Y:S01]  /*5c260*/  STL [R1+0x2cf4], R53 ;  /* 0x002cf43501007387 */ /* 0x000fe20000100800 */
[----:B------:R-:W-:-:S03]  /*5c270*/  F2FP.SATFINITE.E5M2.F32.PACK_AB_MERGE_C R23, R23, R59, RZ ;  /* 0x0000003b1717723e */ /* 0x000fc600048060ff */
        /* <DEDUP_REMOVED lines=11> */
[----:B------:R0:W-:Y:S01]  /*5c330*/  STL [R1+0x14], R20 ;  /* 0x0000141401007387 */ /* 0x0001e20000100800 */
[----:B------:R-:W-:Y:S02]  /*5c340*/  F2FP.SATFINITE.E5M2.F32.PACK_AB_MERGE_C R0, R18, R19, RZ ;  /* 0x000000131200723e */ /* 0x000fe400048060ff */
        /* <DEDUP_REMOVED lines=12> */
[----:B0-----:R-:W-:-:S03]  /*5c410*/  F2FP.SATFINITE.E5M2.F32.PACK_AB_MERGE_C R20, R4, R5, RZ ;  /* 0x000000050414723e */ /* 0x001fc600048060ff */
[----:B------:R-:W-:Y:S04]  /*5c420*/  STL [R1+0x2d24], R21 ;  /* 0x002d241501007387 */ /* 0x000fe80000100800 */
[----:B------:R-:W-:Y:S04]  /*5c430*/  STL [R1+0x2d28], R20 ;  /* 0x002d281401007387 */ /* 0x000fe80000100800 */
        /* <DEDUP_REMOVED lines=27> */
[----:B------:R-:W-:-:S03]  /*5c5f0*/  F2FP.SATFINITE.E5M2.F32.PACK_AB_MERGE_C R19, R2, R3, RZ ;  /* 0x000000030213723e */ /* 0x000fc600048060ff */
        /* <DEDUP_REMOVED lines=21> */
[----:B------:R-:W-:Y:S01]  /*5c750*/  STL [R1+0x2d2c], R19 ;  /* 0x002d2c1301007387 */ /* 0x000fe20000100800 */
[----:B--2---:R-:W-:-:S02]  /*5c760*/  F2FP.SATFINITE.E5M2.F32.PACK_AB_MERGE_C R18, R18, R24, RZ ;  /* 0x000000181212723e */ /* 0x004fc400048060ff */
[----:B---3--:R-:W-:-:S03]  /*5c770*/  F2FP.SATFINITE.E5M2.F32.PACK_AB_MERGE_C R17, R17, R53, RZ ;  /* 0x000000351111723e */ /* 0x008fc600048060ff */
[----:B------:R-:W-:Y:S01]  /*5c780*/  STL [R1+0x2d30], R18 ;  /* 0x002d301201007387 */ /* 0x000fe20000100800 */
[----:B----4-:R-:W-:-:S03]  /*5c790*/  F2FP.SATFINITE.E5M2.F32.PACK_AB_MERGE_C R16, R16, R37, RZ ;  /* 0x000000251010723e */ /* 0x010fc600048060ff */
[----:B------:R-:W-:Y:S04]  /*5c7a0*/  STL [R1+0x2d34], R17 ;  /* 0x002d341101007387 */ /* 0x000fe80000100800 */
[----:B------:R-:W-:Y:S01]  /*5c7b0*/  STL [R1+0x2d38], R16 ;  /* 0x002d381001007387 */ /* 0x000fe20000100800 */
[----:B------:R-:W-:Y:S02]  /*5c7c0*/  F2FP.SATFINITE.E5M2.F32.PACK_AB_MERGE_C R12, R12, R56, RZ ;  /* 0x000000380c0c723e */ /* 0x000fe400048060ff */
[----:B------:R-:W-:-:S03]  /*5c7d0*/  F2FP.SATFINITE.E5M2.F32.PACK_AB_MERGE_C R11, R11, R25, RZ ;  /* 0x000000190b0b723e */ /* 0x000fc600048060ff */
[----:B------:R-:W-:Y:S04]  /*5c7e0*/  STL [R1+0x2c74], R12 ;  /* 0x002c740c01007387 */ /* 0x000fe80000100800 */
[----:B------:R0:W-:Y:S01]  /*5c7f0*/  STL [R1+0x2c78], R11 ;  /* 0x002c780b01007387 */ /* 0x0001e20000100800 */
[----:B------:R-:W-:-:S05]  /*5c800*/  F2FP.SATFINITE.E5M2.F32.PACK_AB_MERGE_C R9, R9, R48, RZ ;  /* 0x000000300909723e */ /* 0x000fca00048060ff */
[----:B------:R1:W-:Y:S01]  /*5c810*/  STL [R1+0x2c7c], R9 ;  /* 0x002c7c0901007387 */ /* 0x0003e20000100800 */
[----:B------:R-:W-:-:S05]  /*5c820*/  F2FP.SATFINITE.E5M2.F32.PACK_AB_MERGE_C R5, R5, R30, RZ ;  /* 0x0000001e0505723e */ /* 0x000fca00048060ff */
[----:B------:R2:W-:Y:S01]  /*5c830*/  STL [R1+0x2c68], R5 ;  /* 0x002c680501007387 */ /* 0x0005e20000100800 */
[----:B0-----:R-:W-:-:S05]  /*5c840*/  F2FP.SATFINITE.E5M2.F32.PACK_AB_MERGE_C R11, R27, R39, RZ ;  /* 0x000000271b0b723e */ /* 0x001fca00048060ff */
[----:B------:R0:W-:Y:S01]  /*5c850*/  STL [R1+0x324], R11 ;  /* 0x0003240b01007387 */ /* 0x0001e20000100800 */
[----:B-1----:R-:W-:-:S05]  /*5c860*/  F2FP.SATFINITE.E5M2.F32.PACK_AB_MERGE_C R9, R41, R47, RZ ;  /* 0x0000002f2909723e */ /* 0x002fca00048060ff */
[----:B------:R1:W-:Y:S01]  /*5c870*/  STL [R1+0x320], R9 ;  /* 0x0003200901007387 */ /* 0x0003e20000100800 */
[----:B--2---:R-:W-:-:S05]  /*5c880*/  F2FP.SATFINITE.E5M2.F32.PACK_AB_MERGE_C R5, R43, R42, RZ ;  /* 0x0000002a2b05723e */ /* 0x004fca00048060ff */
[----:B------:R2:W-:Y:S01]  /*5c890*/  STL [R1+0x354], R5 ;  /* 0x0003540501007387 */ /* 0x0005e20000100800 */
[----:B0-----:R-:W-:-:S05]  /*5c8a0*/  F2FP.SATFINITE.E5M2.F32.PACK_AB_MERGE_C R11, R49, R46, RZ ;  /* 0x0000002e310b723e */ /* 0x001fca00048060ff */
[----:B------:R0:W-:Y:S01]  /*5c8b0*/  STL [R1+0x350], R11 ;  /* 0x0003500b01007387 */ /* 0x0001e20000100800 */
[----:B-1----:R-:W-:-:S03]  /*5c8c0*/  F2FP.SATFINITE.E5M2.F32.PACK_AB_MERGE_C R9, R50, R51, RZ ;  /* 0x000000333209723e */ /* 0x002fc600048060ff */
[----:B------:R-:W3:Y:S04]  /*5c8d0*/  LDL.LU R16, [R1+0x880] ;  /* 0x0008800001107983 */ /* 0x000ee80000300800 */
[----:B------:R-:W-:Y:S01]  /*5c8e0*/  STL [R1+0x368], R9 ;  /* 0x0003680901007387 */ /* 0x000fe20000100800 */
[----:B--2---:R-:W-:-:S03]  /*5c8f0*/  F2FP.SATFINITE.E5M2.F32.PACK_AB_MERGE_C R5, R28, R52, RZ ;  /* 0x000000341c05723e */ /* 0x004fc600048060ff */
[----:B------:R-:W3:Y:S04]  /*5c900*/  LDL.LU R17, [R1+0x884] ;  /* 0x0008840001117983 */ /* 0x000ee80000300800 */
[----:B------:R1:W-:Y:S04]  /*5c910*/  STL [R1+0x364], R5 ;  /* 0x0003640501007387 */ /* 0x0003e80000100800 */
        /* <DEDUP_REMOVED lines=20> */
[----:B------:R-:W4:Y:S01]  /*5ca60*/  LDL.LU R52, [R1+0x7c4] ;  /* 0x0007c40001347983 */ /* 0x000f220000300800 */
[----:B------:R-:W-:-:S03]  /*5ca70*/  F2FP.SATFINITE.E5M2.F32.PACK_AB_MERGE_C R14, R14, R61, RZ ;  /* 0x0000003d0e0e723e */ /* 0x000fc600048060ff */
[----:B------:R-:W4:Y:S01]  /*5ca80*/  LDL.LU R37, [R1+0x7c8] ;  /* 0x0007c80001257983 */ /* 0x000f220000300800 */
[----:B------:R-:W-:-:S03]  /*5ca90*/  F2FP.SATFINITE.E5M2.F32.PACK_AB_MERGE_C R13, R13, R55, RZ ;  /* 0x000000370d0d723e */ /* 0x000fc600048060ff */
        /* <DEDUP_REMOVED lines=34> */
[----:B------:R-:W4:Y:S01]  /*5ccc0*/  LDL.LU R28, [R1+0x124] ;  /* 0x00012400011c7983 */ /* 0x000f220000300800 */
[----:B---3--:R-:W-:-:S03]  /*5ccd0*/  F2FP.SATFINITE.E5M2.F32.PACK_AB_MERGE_C R17, R17, R16, RZ ;  /* 0x000000101111723e */ /* 0x008fc600048060ff */
[----:B------:R-:W3:Y:S04]  /*5cce0*/  LDL.LU R16, [R1+0x2d38] ;  /* 0x002d380001107983 */ /* 0x000ee80000300800 */
[----:B------:R0:W-:Y:S01]  /*5ccf0*/  STL [R1+0x378], R17 ;  /* 0x0003781101007387 */ /* 0x0001e20000100800 */
[----:B--2---:R-:W-:-:S03]  /*5cd00*/  F2FP.SATFINITE.E5M2.F32.PACK_AB_MERGE_C R19, R19, R18, RZ ;  /* 0x000000121313723e */ /* 0x004fc600048060ff */
[----:B0-----:R-:W2:Y:S01]  /*5cd10*/  LDL.LU R17, [R1+0x2d34] ;  /* 0x002d340001117983 */ /* 0x001ea20000300800 */
[----:B----4-:R-:W-:-:S03]  /*5cd20*/  F2FP.SATFINITE.E5M2.F32.PACK_AB_MERGE_C R21, R21, R20, RZ ;  /* 0x000000141515723e */ /* 0x010fc600048060ff */
[----:B------:R-:W4:Y:S04]  /*5cd30*/  LDL.LU R18, [R1+0x2d30] ;  /* 0x002d300001127983 */ /* 0x000f280000300800 */
[----:B------:R0:W-:Y:S01]  /*5cd40*/  STL [R1+0x374], R19 ;  /* 0x0003741301007387 */ /* 0x0001e20000100800 */
[----:B------:R-:W-:-:S03]  /*5cd50*/  F2FP.SATFINITE.E5M2.F32.PACK_AB_MERGE_C R32, R32, R22, RZ ;  /* 0x000000162020723e */ /* 0x000fc600048060ff */
[----:B0-----:R-:W2:Y:S01]  /*5cd60*/  LDL.LU R19, [R1+0x2d2c] ;  /* 0x002d2c0001137983 */ /* 0x001ea20000300800 */
[----:B------:R-:W-:-:S03]  /*5cd70*/  F2FP.SATFINITE.E5M2.F32.PACK_AB_MERGE_C R57, R57, R35, RZ ;  /* 0x000000233939723e */ /* 0x000fc600048060ff */
[----:B------:R-:W2:Y:S04]  /*5cd80*/  LDL.LU R20, [R1+0x2d28] ;  /* 0x002d280001147983 */ /* 0x000ea80000300800 */
[----:B------:R0:W-:Y:S01]  /*5cd90*/  STL [R1+0x38c], R21 ;  /* 0x00038c1501007387 */ /* 0x0001e20000100800 */
[----:B------:R-:W-:-:S03]  /*5cda0*/  F2FP.SATFINITE.E5M2.F32.PACK_AB_MERGE_C R12, R12, R11, RZ ;  /* 0x0000000b0c0c723e */ /* 0x000fc600048060ff */
[----:B0-----:R-:W2:Y:S04]  /*5cdb0*/  LDL.LU R21, [R1+0x2d24] ;  /* 0x002d240001157983 */ /* 0x001ea80000300800 */
[----:B------:R-:W2:Y:S04]  /*5cdc0*/  LDL.LU R22, [R1+0x2d20] ;  /* 0x002d200001167983 */ /* 0x000ea80000300800 */
[----:B------:R0:W-:Y:S01]  /*5cdd0*/  STL [R1+0x384], R32 ;  /* 0x0003842001007387 */ /* 0x0001e20000100800 */
[----:B------:R-:W-:Y:S02]  /*5cde0*/  F2FP.SATFINITE.E5M2.F32.PACK_AB_MERGE_C R59, R59, R58, RZ ;  /* 0x0000003a3b3b723e */ /* 0x000fe400048060ff */
[----:B------:R-:W-:Y:S01]  /*5cdf0*/  F2FP.SATFINITE.E5M2.F32.PACK_AB_MERGE_C R34, R34, R60, RZ ;  /* 0x0000003c2222723e */ /* 0x000fe200048060ff */
[----:B0-----:R-:W2:Y:S04]  /*5ce00*/  LDL.LU R32, [R1+0x2d1c] ;  /* 0x002d1c0001207983 */ /* 0x001ea80000300800 */
[----:B------:R-:W2:Y:S04]  /*5ce10*/  LDL.LU R35, [R1+0x2d18] ;  /* 0x002d180001237983 */ /* 0x000ea80000300800 */
[----:B------:R0:W-:Y:S01]  /*5ce20*/  STL [R1+0x3b8], R57 ;  /* 0x0003b83901007387 */ /* 0x0001e20000100800 */
[----:B------:R-:W-:-:S03]  /*5ce30*/  F2FP.SATFINITE.E5M2.F32.PACK_AB_MERGE_C R51, R51, R54, RZ ;  /* 0x000000363333723e */ /* 0x000fc600048060ff */
        /* <DEDUP_REMOVED lines=46> */
[----:B------:R0:W-:Y:S04]  /*5d120*/  STL [R1+0x370], R30 ;  /* 0x0003701e01007387 */ /* 0x0001e80000100800 */
        /* <DEDUP_REMOVED lines=9> */
[----:B0-----:R-:W2:Y:S01]  /*5d1c0*/  LDL.LU R27, [R1+0x2cac] ;  /* 0x002cac00011b7983 */ /* 0x001ea20000300800 */
[----:B------:R-:W-:-:S02]  /*5d1d0*/  F2FP.SATFINITE.E5M2.F32.PACK_AB_MERGE_C R41, R41, R47, RZ ;  /* 0x0000002f2929723e */ /* 0x000fc400048060ff */
[----:B------:R-:W-:Y:S01]  /*5d1e0*/  F2FP.SATFINITE.E5M2.F32.PACK_AB_MERGE_C R43, R43, R42, RZ ;  /* 0x0000002a2b2b723e */ /* 0x000fe200048060ff */
[----:B------:R-:W3:Y:S01]  /*5d1f0*/  LDL.LU R47, [R1+0x2ca8] ;  /* 0x002ca800012f7983 */ /* 0x000ee20000300800 */
[----:B------:R-:W-:-:S03]  /*5d200*/  F2FP.SATFINITE.E5M2.F32.PACK_AB_MERGE_C R49, R49, R46, RZ ;  /* 0x0000002e3131723e */ /* 0x000fc600048060ff */
[----:B------:R0:W-:Y:S01]  /*5d210*/  STL [R1+0x398], R41 ;  /* 0x0003982901007387 */ /* 0x0001e20000100800 */
[----:B------:R-:W-:-:S03]  /*5d220*/  F2FP.SATFINITE.E5M2.F32.PACK_AB_MERGE_C R5, R5, R50, RZ ;  /* 0x000000320505723e */ /* 0x000fc600048060ff */
[----:B0-----:R-:W3:Y:S04]  /*5d230*/  LDL.LU R41, [R1+0x2ca4] ;  /* 0x002ca40001297983 */ /* 0x001ee80000300800 */
[----:B------:R-:W3:Y:S04]  /*5d240*/  LDL.LU R42, [R1+0x2ca0] ;  /* 0x002ca000012a7983 */ /* 0x000ee80000300800 */
[----:B------:R0:W-:Y:S04]  /*5d250*/  STL [R1+0x394], R43 ;  /* 0x0003942b01007387 */ /* 0x0001e80000100800 */
[----:B0-----:R-:W3:Y:S04]  /*5d260*/  LDL.LU R43, [R1+0x2c9c] ;  /* 0x002c9c00012b7983 */ /* 0x001ee80000300800 */
[----:B------:R-:W3:Y:S04]  /*5d270*/  LDL.LU R46, [R1+0x2c98] ;  /* 0x002c9800012e7983 */ /* 0x000ee80000300800 */
[----:B------:R0:W-:Y:S04]  /*5d280*/  STL [R1+0x3c0], R49 ;  /* 0x0003c03101007387 */ /* 0x0001e80000100800 */
[----:B0-----:R-:W3:Y:S04]  /*5d290*/  LDL.LU R49, [R1+0x2c94] ;  /* 0x002c940001317983 */ /* 0x001ee80000300800 */
[----:B------:R-:W3:Y:S04]  /*5d2a0*/  LDL.LU R50, [R1+0x2c90] ;  /* 0x002c900001327983 */ /* 0x000ee80000300800 */
[----:B------:R2:W-:Y:S02]  /*5d2b0*/  STL [R1+0x3bc], R5 ;  /* 0x0003bc0501007387 */ /* 0x0005e40000100800 */
[----:B--2---:R-:W-:-:S02]  /*5d2c0*/  LOP3.LUT R5, R27, 0xffff, RZ, 0xc0, !PT ;  /* 0x0000ffff1b057812 */ /* 0x004fc400078ec0ff */
[----:B------:R-:W2:Y:S01]  /*5d2d0*/  LDL R27, [R1+0xfcc] ;  /* 0x000fcc00011b7983 */ /* 0x000ea20000100800 */
[----:B------:R-:W-:Y:S02]  /*5d2e0*/  F2FP.SATFINITE.E5M2.F32.PACK_AB_MERGE_C R9, R28, R9, RZ ;  /* 0x000000091c09723e */ /* 0x000fe400048060ff */
[----:B----4-:R-:W-:-:S03]  /*5d2f0*/  LOP3.LUT R28, R18, 0xffff, RZ, 0xc0, !PT ;  /* 0x0000ffff121c7812 */ /* 0x010fc600078ec0ff */
[----:B------:R0:W-:Y:S04]  /*5d300*/  STL [R1+0x3e0], R9 ;  /* 0x0003e00901007387 */ /* 0x0001e80000100800 */
[----:B------:R-:W-:Y:S01]  /*5d310*/  STL [R1+0xdc], R5 ;  /* 0x0000dc0501007387 */ /* 0x000fe20000100800 */
[----:B0-----:R-:W-:-:S03]  /*5d320*/  LOP3.LUT R9, R26, 0xffff, RZ, 0xc0, !PT ;  /* 0x0000ffff1a097812 */ /* 0x001fc600078ec0ff */
[----:B------:R0:W-:Y:S04]  /*5d330*/  STL [R1+0x98], R28 ;  /* 0x0000981c01007387 */ /* 0x0001e80000100800 */
[----:B------:R-:W-:Y:S01]  /*5d340*/  STL [R1+0xd4], R9 ;  /* 0x0000d40901007387 */ /* 0x000fe20000100800 */
[----:B------:R-:W-:Y:S02]  /*5d350*/  LOP3.LUT R52, R52, 0xffff, RZ, 0xc0, !PT ;  /* 0x0000ffff34347812 */ /* 0x000fe400078ec0ff */
[----:B------:R-:W-:Y:S02]  /*5d360*/  LOP3.LUT R30, R30, 0xffff, RZ, 0xc0, !PT ;  /* 0x0000ffff1e1e7812 */ /* 0x000fe400078ec0ff */
[----:B------:R-:W-:Y:S01]  /*5d370*/  LOP3.LUT R25, R25, 0xffff, RZ, 0xc0, !PT ;  /* 0x0000ffff19197812 */ /* 0x000fe200078ec0ff */
[----:B--2---:R-:W-:-:S02]  /*5d380*/  VIADD R18, R27, 0x1 ;  /* 0x000000011b127836 */ /* 0x004fc40000000000 */
[----:B------:R-:W-:Y:S01]  /*5d390*/  VIADD R26, R27, 0x2 ;  /* 0x000000021b1a7836 */ /* 0x000fe20000000000 */
[----:B------:R-:W-:Y:S02]  /*5d3a0*/  PRMT R27, R28, 0x3340, R1 ;  /* 0x000033401c1b7816 */ /* 0x000fe40000000001 */
[----:B0-----:R-:W-:Y:S02]  /*5d3b0*/  PRMT R28, R5, 0x3340, R9 ;  /* 0x00003340051c7816 */ /* 0x001fe40000000009 */
[----:B------:R-:W-:Y:S02]  /*5d3c0*/  F2FP.SATFINITE.E5M2.F32.PACK_AB_MERGE_C R5, R12, R11, RZ ;  /* 0x0000000b0c05723e */ /* 0x000fe400048060ff */
[----:B------:R-:W-:-:S03]  /*5d3d0*/  ISETP.GE.AND P0, PT, R26, UR4, PT ;  /* 0x000000041a007c0c */ /* 0x000fc6000bf06270 */
[----:B------:R0:W-:Y:S01]  /*5d3e0*/  STL [R1+0x3dc], R5 ;  /* 0x0003dc0501007387 */ /* 0x0001e20000100800 */
[----:B------:R-:W-:Y:S02]  /*5d3f0*/  LOP3.LUT R26, R51, 0xffff, RZ, 0xc0, !PT ;  /* 0x0000ffff331a7812 */ /* 0x000fe400078ec0ff */
[----:B------:R-:W-:Y:S02]  /*5d400*/  ISETP.GE.AND P1, PT, R18, UR33, PT ;  /* 0x0000002112007c0c */ /* 0x000fe4000bf26270 */
[----:B------:R-:W-:Y:S02]  /*5d410*/  LOP3.LUT R11, R31, 0xffff, RZ, 0xc0, !PT ;  /* 0x0000ffff1f0b7812 */ /* 0x000fe400078ec0ff */
[----:B------:R-:W-:Y:S02]  /*5d420*/  LOP3.LUT R12, R24, 0xffff, RZ, 0xc0, !PT ;  /* 0x0000ffff180c7812 */ /* 0x000fe400078ec0ff */
[----:B---3--:R-:W-:Y:S02]  /*5d430*/  LOP3.LUT R47, R47, 0xffff, RZ, 0xc0, !PT ;  /* 0x0000ffff2f2f7812 */ /* 0x008fe400078ec0ff */
[----:B------:R-:W-:-:S02]  /*5d440*/  LOP3.LUT R48, R48, 0xffff, RZ, 0xc0, !PT ;  /* 0x0000ffff30307812 */ /* 0x000fc400078ec0ff */
[----:B------:R-:W-:Y:S02]  /*5d450*/  LOP3.LUT R3, R3, 0xffff, RZ, 0xc0, !PT ;  /* 0x0000ffff03037812 */ /* 0x000fe400078ec0ff */
[----:B------:R-:W-:Y:S02]  /*5d460*/  LOP3.LUT R53, R53, 0xffff, RZ, 0xc0, !PT ;  /* 0x0000ffff35357812 */ /* 0x000fe400078ec0ff */
[----:B------:R-:W-:Y:S02]  /*5d470*/  LOP3.LUT R37, R37, 0xffff, RZ, 0xc0, !PT ;  /* 0x0000ffff25257812 */ /* 0x000fe400078ec0ff */
[----:B------:R-:W-:Y:S02]  /*5d480*/  LOP3.LUT R40, R40, 0xffff, RZ, 0xc0, !PT ;  /* 0x0000ffff28287812 */ /* 0x000fe400078ec0ff */
[----:B------:R-:W-:Y:S02]  /*5d490*/  LOP3.LUT R44, R44, 0xffff, RZ, 0xc0, !PT ;  /* 0x0000ffff2c2c7812 */ /* 0x000fe400078ec0ff */
[----:B------:R-:W-:-:S02]  /*5d4a0*/  LOP3.LUT R45, R45, 0xffff, RZ, 0xc0, !PT ;  /* 0x0000ffff2d2d7812 */ /* 0x000fc400078ec0ff */
[----:B------:R-:W-:Y:S02]  /*5d4b0*/  LOP3.LUT R35, R35, 0xffff, RZ, 0xc0, !PT ;  /* 0x0000ffff23237812 */ /* 0x000fe400078ec0ff */
[----:B------:R-:W-:Y:S02]  /*5d4c0*/  LOP3.LUT R32, R32, 0xffff, RZ, 0xc0, !PT ;  /* 0x0000ffff20207812 */ /* 0x000fe400078ec0ff */
[----:B------:R-:W-:Y:S01]  /*5d4d0*/  LOP3.LUT R57, R57, 0xffff, RZ, 0xc0, !PT ;  /* 0x0000ffff39397812 */ /* 0x000fe200078ec0ff */
[----:B------:R-:W-:Y:S01]  /*5d4e0*/  UMOV UR4, 0x400 ;  /* 0x0000040000047882 */ /* 0x000fe20000000000 */
[----:B0-----:R-:W-:Y:S01]  /*5d4f0*/  PRMT R5, R28, 0x5410, R27 ;  /* 0x000054101c057816 */ /* 0x001fe2000000001b */
[----:B------:R-:W0:Y:S01]  /*5d500*/  LDCU UR33, c[0x0][0x3b8] ;  /* 0x00007700ff2177ac */ /* 0x000e220008000800 */
[----:B------:R-:W2:Y:S01]  /*5d510*/  LDL.LU R27, [R1+0xd0] ;  /* 0x0000d000011b7983 */ /* 0x000ea20000300800 */
[----:B------:R-:W-:-:S03]  /*5d520*/  LOP3.LUT R18, R50, 0xffff, RZ, 0xc0, !PT ;  /* 0x0000ffff32127812 */ /* 0x000fc600078ec0ff */
[----:B------:R1:W-:Y:S01]  /*5d530*/  STL [R1+0x4c0], R5 ;  /* 0x0004c00501007387 */ /* 0x0003e20000100800 */
[----:B------:R-:W-:-:S03]  /*5d540*/  LOP3.LUT R51, R39, 0xffff, RZ, 0xc0, !PT ;  /* 0x0000ffff27337812 */ /* 0x000fc600078ec0ff */
[----:B------:R-:W3:Y:S04]  /*5d550*/  LDL.LU R28, [R1+0x34] ;  /* 0x00003400011c7983 */ /* 0x000ee80000300800 */
[----:B------:R-:W-:Y:S04]  /*5d560*/  STL [R1+0x10c], R26 ;  /* 0x00010c1a01007387 */ /* 0x000fe80000100800 */
[----:B-1----:R-:W4:Y:S04]  /*5d570*/  LDL.LU R5, [R1+0x2c] ;  /* 0x00002c0001057983 */ /* 0x002f280000300800 */
[----:B------:R-:W4:Y:S01]  /*5d580*/  LDL.LU R9, [R1+0x24] ;  /* 0x0000240001097983 */ /* 0x000f220000300800 */
[----:B------:R-:W-:-:S03]  /*5d590*/  LOP3.LUT R31, R17, 0xffff, RZ, 0xc0, !PT ;  /* 0x0000ffff111f7812 */ /* 0x000fc600078ec0ff */
[----:B------:R-:W-:Y:S04]  /*5d5a0*/  STL [R1+0x108], R52 ;  /* 0x0001083401007387 */ /* 0x000fe80000100800 */
[----:B------:R-:W4:Y:S04]  /*5d5b0*/  LDL.LU R50, [R1+0x100] ;  /* 0x0001000001327983 */ /* 0x000f280000300800 */
[----:B------:R-:W4:Y:S04]  /*5d5c0*/  LDL.LU R39, [R1+0x80] ;  /* 0x0000800001277983 */ /* 0x000f280000300800 */
[----:B------:R-:W-:Y:S01]  /*5d5d0*/  STL [R1+0xf8], R18 ;  /* 0x0000f81201007387 */ /* 0x000fe20000100800 */
[----:B------:R-:W-:-:S03]  /*5d5e0*/  LOP3.LUT R17, R0, 0xffff, RZ, 0xc0, !PT ;  /* 0x0000ffff00117812 */ /* 0x000fc600078ec0ff */
[----:B------:R-:W-:Y:S01]  /*5d5f0*/  STL [R1+0xa4], R51 ;  /* 0x0000a43301007387 */ /* 0x000fe20000100800 */
[----:B------:R-:W-:-:S03]  /*5d600*/  IMAD.MOV.U32 R0, RZ, RZ, R31 ;  /* 0x000000ffff007224 */ /* 0x000fc600078e001f */
[----:B------:R-:W-:Y:S01]  /*5d610*/  STL [R1+0xe4], R11 ;  /* 0x0000e40b01007387 */ /* 0x000fe20000100800 */
[----:B------:R-:W-:-:S03]  /*5d620*/  LOP3.LUT R24, R2, 0xffff, RZ, 0xc0, !PT ;  /* 0x0000ffff02187812 */ /* 0x000fc600078ec0ff */
[----:B------:R-:W-:Y:S04]  /*5d630*/  STL [R1+0xa0], R30 ;  /* 0x0000a01e01007387 */ /* 0x000fe80000100800 */
[----:B------:R-:W-:Y:S04]  /*5d640*/  STL [R1+0x9c], R25 ;  /* 0x00009c1901007387 */ /* 0x000fe80000100800 */
[----:B------:R1:W-:Y:S04]  /*5d650*/  STL [R1+0x70], R31 ;  /* 0x0000701f01007387 */ /* 0x0003e80000100800 */
[----:B------:R0:W-:Y:S01]  /*5d660*/  STL [R1+0xe0], R12 ;  /* 0x0000e00c01007387 */ /* 0x0001e20000100800 */
[----:B-1----:R-:W-:-:S03]  /*5d670*/  LOP3.LUT R31, R23, 0xffff, RZ, 0xc0, !PT ;  /* 0x0000ffff171f7812 */ /* 0x002fc600078ec0ff */
[----:B------:R1:W-:Y:S01]  /*5d680*/  STL [R1+0x4ac], R17 ;  /* 0x0004ac1101007387 */ /* 0x0003e20000100800 */
[----:B------:R-:W-:-:S03]  /*5d690*/  PRMT R23, R51, 0x3340, R25 ;  /* 0x0000334033177816 */ /* 0x000fc60000000019 */
[----:B------:R0:W-:Y:S04]  /*5d6a0*/  STL [R1+0xcc], R24 ;  /* 0x0000cc1801007387 */ /* 0x0001e80000100800 */
[----:B------:R-:W-:Y:S04]  /*5d6b0*/  STL [R1+0x94], R31 ;  /* 0x0000941f01007387 */ /* 0x000fe80000100800 */
[----:B------:R-:W4:Y:S01]  /*5d6c0*/  LDL.LU R51, [R1+0x2c8c] ;  /* 0x002c8c0001337983 */ /* 0x000f220000300800 */
[----:B------:R-:W-:-:S03]  /*5d6d0*/  PRMT R25, R11, 0x3340, R12 ;  /* 0x000033400b197816 */ /* 0x000fc6000000000c */
[----:B------:R-:W4:Y:S04]  /*5d6e0*/  LDL.LU R11, [R1+0x104] ;  /* 0x00010400010b7983 */ /* 0x000f280000300800 */
[----:B0-----:R-:W4:Y:S01]  /*5d6f0*/  LDL.LU R12, [R1+0xfc] ;  /* 0x0000fc00010c7983 */ /* 0x001f220000300800 */
[--C-:B------:R-:W-:Y:S02]  /*5d700*/  PRMT R0, R0, 0x3340, R1.reuse ;  /* 0x0000334000007816 */ /* 0x100fe40000000001 */
[--C-:B------:R-:W-:Y:S02]  /*5d710*/  PRMT R2, R17, 0x3340, R1.reuse ;  /* 0x0000334011027816 */ /* 0x100fe40000000001 */
[----:B-1----:R-:W-:Y:S02]  /*5d720*/  PRMT R17, R24, 0x3340, R1 ;  /* 0x0000334018117816 */ /* 0x002fe40000000001 */
[----:B------:R-:W-:-:S02]  /*5d730*/  PRMT R24, R30, 0x3340, R31 ;  /* 0x000033401e187816 */ /* 0x000fc4000000001f */
[----:B------:R-:W-:Y:S02]  /*5d740*/  PRMT R0, R23, 0x5410, R0 ;  /* 0x0000541017007816 */ /* 0x000fe40000000000 */
[----:B------:R-:W-:Y:S02]  /*5d750*/  PRMT R18, R18, 0x3340, R1 ;  /* 0x0000334012127816 */ /* 0x000fe40000000001 */
[----:B------:R-:W-:Y:S02]  /*5d760*/  PRMT R26, R26, 0x3340, R52 ;  /* 0x000033401a1a7816 */ /* 0x000fe40000000034 */
[----:B------:R-:W-:Y:S01]  /*5d770*/  PRMT R23, R24, 0x5410, R2 ;  /* 0x0000541018177816 */ /* 0x000fe20000000002 */
[----:B------:R-:W4:Y:S01]  /*5d780*/  LDL.LU R52, [R1+0x2c88] ;  /* 0x002c880001347983 */ /* 0x000f220000300800 */
[----:B------:R-:W-:-:S03]  /*5d790*/  PRMT R2, R25, 0x5410, R17 ;  /* 0x0000541019027816 */ /* 0x000fc60000000011 */
[----:B------:R0:W-:Y:S04]  /*5d7a0*/  STL [R1+0x4bc], R0 ;  /* 0x0004bc0001007387 */ /* 0x0001e80000100800 */
[----:B------:R-:W-:Y:S01]  /*5d7b0*/  STL [R1+0x4b8], R23 ;  /* 0x0004b81701007387 */ /* 0x000fe20000100800 */
[----:B0-----:R-:W-:-:S03]  /*5d7c0*/  PRMT R0, R26, 0x5410, R18 ;  /* 0x000054101a007816 */ /* 0x001fc60000000012 */
[----:B------:R0:W-:Y:S04]  /*5d7d0*/  STL [R1+0x4b4], R2 ;  /* 0x0004b40201007387 */ /* 0x0001e80000100800 */
[----:B------:R-:W-:Y:S01]  /*5d7e0*/  STL [R1+0x4b0], R0 ;  /* 0x0004b00001007387 */ /* 0x000fe20000100800 */
[----:B------:R-:W-:Y:S02]  /*5d7f0*/  LOP3.LUT R17, R46, 0xffff, RZ, 0xc0, !PT ;  /* 0x0000ffff2e117812 */ /* 0x000fe400078ec0ff */
[----:B------:R-:W-:Y:S02]  /*5d800*/  LOP3.LUT R18, R20, 0xffff, RZ, 0xc0, !PT ;  /* 0x0000ffff14127812 */ /* 0x000fe400078ec0ff */
[----:B0-----:R-:W-:Y:S02]  /*5d810*/  LOP3.LUT R2, R49, 0xffff, RZ, 0xc0, !PT ;  /* 0x0000ffff31027812 */ /* 0x001fe400078ec0ff */
[----:B--2---:R-:W-:-:S05]  /*5d820*/  LOP3.LUT R27, R27, 0xffff, RZ, 0xc0, !PT ;  /* 0x0000ffff1b1b7812 */ /* 0x004fca00078ec0ff */
[----:B------:R-:W-:Y:S01]  /*5d830*/  STL [R1+0xd0], R27 ;  /* 0x0000d01b01007387 */ /* 0x000fe20000100800 */
[----:B---3--:R-:W-:Y:S02]  /*5d840*/  LOP3.LUT R28, R28, 0xffff, RZ, 0xc0, !PT ;  /* 0x0000ffff1c1c7812 */ /* 0x008fe400078ec0ff */
[----:B----4-:R-:W-:Y:S02]  /*5d850*/  LOP3.LUT R26, R5, 0xffff, RZ, 0xc0, !PT ;  /* 0x0000ffff051a7812 */ /* 0x010fe400078ec0ff */
[----:B------:R-:W-:Y:S02]  /*5d860*/  LOP3.LUT R25, R9, 0xffff, RZ, 0xc0, !PT ;  /* 0x0000ffff09197812 */ /* 0x000fe400078ec0ff */
[----:B------:R-:W-:Y:S02]  /*5d870*/  LOP3.LUT R24, R50, 0xffff, RZ, 0xc0, !PT ;  /* 0x0000ffff32187812 */ /* 0x000fe400078ec0ff */
[----:B------:R-:W-:-:S05]  /*5d880*/  LOP3.LUT R23, R39, 0xffff, RZ, 0xc0, !PT ;  /* 0x0000ffff27177812 */ /* 0x000fca00078ec0ff */
[----:B------:R0:W-:Y:S01]  /*5d890*/  STL [R1+0x80], R23 ;  /* 0x0000801701007387 */ /* 0x0001e20000100800 */
[----:B------:R-:W-:-:S03]  /*5d8a0*/  LOP3.LUT R5, R41, 0xffff, RZ, 0xc0, !PT ;  /* 0x0000ffff29057812 */ /* 0x000fc600078ec0ff */
[----:B------:R-:W-:Y:S01]  /*5d8b0*/  STL [R1+0x34], R28 ;  /* 0x0000341c01007387 */ /* 0x000fe20000100800 */
[----:B------:R-:W-:-:S03]  /*5d8c0*/  LOP3.LUT R9, R29, 0xffff, RZ, 0xc0, !PT ;  /* 0x0000ffff1d097812 */ /* 0x000fc600078ec0ff */
[----:B------:R1:W-:Y:S01]  /*5d8d0*/  STL [R1+0x120], R24 ;  /* 0x0001201801007387 */ /* 0x0003e20000100800 */
[----:B------:R-:W-:-:S03]  /*5d8e0*/  PRMT R20, R27, 0x3340, R28 ;  /* 0x000033401b147816 */ /* 0x000fc6000000001c */
[----:B------:R-:W-:Y:S04]  /*5d8f0*/  STL [R1+0x30], R26 ;  /* 0x0000301a01007387 */ /* 0x000fe80000100800 */
[----:B------:R2:W-:Y:S01]  /*5d900*/  STL [R1+0x114], R25 ;  /* 0x0001141901007387 */ /* 0x0005e20000100800 */
[----:B0-----:R-:W-:Y:S02]  /*5d910*/  PRMT R23, R23, 0x3340, R26 ;  /* 0x0000334017177816 */ /* 0x001fe4000000001a */
[----:B-1----:R-:W-:Y:S02]  /*5d920*/  PRMT R24, R24, 0x3340, R25 ;  /* 0x0000334018187816 */ /* 0x002fe40000000019 */
[----:B--2---:R-:W-:Y:S02]  /*5d930*/  PRMT R25, R5, 0x3340, R9 ;  /* 0x0000334005197816 */ /* 0x004fe40000000009 */
[----:B------:R-:W-:-:S05]  /*5d940*/  LOP3.LUT R0, R51, 0xffff, RZ, 0xc0, !PT ;  /* 0x0000ffff33007812 */ /* 0x000fca00078ec0ff */
[----:B------:R0:W-:Y:S04]  /*5d950*/  STL [R1+0x2c], R0 ;  /* 0x00002c0001007387 */ /* 0x0001e80000100800 */
[----:B------:R1:W-:Y:S04]  /*5d960*/  STL [R1+0x24], R2 ;  /* 0x0000240201007387 */ /* 0x0003e80000100800 */
[----:B------:R2:W-:Y:S01]  /*5d970*/  STL [R1+0x49c], R17 ;  /* 0x00049c1101007387 */ /* 0x0005e20000100800 */
[----:B0-----:R-:W-:-:S03]  /*5d980*/  PRMT R0, R0, 0x3340, R1 ;  /* 0x0000334000007816 */ /* 0x001fc60000000001 */
[----:B------:R0:W-:Y:S01]  /*5d990*/  STL [R1+0x12c], R5 ;  /* 0x00012c0501007387 */ /* 0x0001e20000100800 */
[----:B-1----:R-:W-:-:S03]  /*5d9a0*/  PRMT R2, R2, 0x3340, R1 ;  /* 0x0000334002027816 */ /* 0x002fc60000000001 */
[----:B------:R-:W-:Y:S01]  /*5d9b0*/  STL [R1+0x128], R9 ;  /* 0x0001280901007387 */ /* 0x000fe20000100800 */
[----:B------:R-:W-:Y:S02]  /*5d9c0*/  PRMT R0, R20, 0x5410, R0 ;  /* 0x0000541014007816 */ /* 0x000fe40000000000 */
[----:B--2---:R-:W-:Y:S01]  /*5d9d0*/  PRMT R17, R17, 0x3340, R1 ;  /* 0x0000334011117816 */ /* 0x004fe20000000001 */
[----:B------:R1:W-:Y:S01]  /*5d9e0*/  STL [R1+0x100], R18 ;  /* 0x0001001201007387 */ /* 0x0003e20000100800 */
[----:B0-----:R-:W-:Y:S02]  /*5d9f0*/  PRMT R5, R23, 0x5410, R2 ;  /* 0x0000541017057816 */ /* 0x001fe40000000002 */
[----:B------:R-:W-:Y:S01]  /*5da00*/  PRMT R2, R24, 0x5410, R17 ;  /* 0x0000541018027816 */ /* 0x000fe20000000011 */
[----:B------:R0:W-:Y:S01]  /*5da10*/  STL [R1+0x4a8], R0 ;  /* 0x0004a80001007387 */ /* 0x0001e20000100800 */
[----:B-1----:R-:W-:-:S03]  /*5da20*/  PRMT R18, R18, 0x3340, R1 ;  /* 0x0000334012127816 */ /* 0x002fc60000000001 */
[----:B------:R1:W-:Y:S01]  /*5da30*/  STL [R1+0x4a4], R5 ;  /* 0x0004a40501007387 */ /* 0x0003e20000100800 */
[----:B0-----:R-:W-:-:S03]  /*5da40*/  PRMT R0, R25, 0x5410, R18 ;  /* 0x0000541019007816 */ /* 0x001fc60000000012 */
[----:B------:R-:W-:Y:S01]  /*5da50*/  STL [R1+0x4a0], R2 ;  /* 0x0004a00201007387 */ /* 0x000fe20000100800 */
[----:B------:R-:W-:-:S03]  /*5da60*/  LOP3.LUT R20, R11, 0xffff, RZ, 0xc0, !PT ;  /* 0x0000ffff0b147812 */ /* 0x000fc600078ec0ff */
[----:B------:R0:W-:Y:S01]  /*5da70*/  STL [R1+0x498], R0 ;  /* 0x0004980001007387 */ /* 0x0001e20000100800 */
[----:B------:R-:W-:-:S03]  /*5da80*/  LOP3.LUT R23, R12, 0xffff, RZ, 0xc0, !PT ;  /* 0x0000ffff0c177812 */ /* 0x000fc600078ec0ff */
[----:B------:R-:W2:Y:S04]  /*5da90*/  LDL.LU R27, [R1+0x1c8] ;  /* 0x0001c800011b7983 */ /* 0x000ea80000300800 */
[----:B-1----:R-:W3:Y:S04]  /*5daa0*/  LDL.LU R5, [R1+0x194] ;  /* 0x0001940001057983 */ /* 0x002ee80000300800 */
[----:B------:R-:W-:Y:S04]  /*5dab0*/  STL [R1+0x138], R20 ;  /* 0x0001381401007387 */ /* 0x000fe80000100800 */
[----:B------:R-:W-:Y:S04]  /*5dac0*/  STL [R1+0x134], R23 ;  /* 0x0001341701007387 */ /* 0x000fe80000100800 */
[----:B------:R-:W4:Y:S04]  /*5dad0*/  LDL.LU R9, [R1+0x168] ;  /* 0x0001680001097983 */ /* 0x000f280000300800 */
[----:B------:R-:W4:Y:S04]  /*5dae0*/  LDL.LU R28, [R1+0x154] ;  /* 0x00015400011c7983 */ /* 0x000f280000300800 */
[----:B------:R-:W4:Y:S04]  /*5daf0*/  LDL.LU R11, [R1+0xec] ;  /* 0x0000ec00010b7983 */ /* 0x000f280000300800 */
[----:B------:R-:W4:Y:S01]  /*5db00*/  LDL.LU R12, [R1+0xb0] ;  /* 0x0000b000010c7983 */ /* 0x000f220000300800 */
[----:B------:R-:W-:-:S02]  /*5db10*/  LOP3.LUT R17, R52, 0xffff, RZ, 0xc0, !PT ;  /* 0x0000ffff34117812 */ /* 0x000fc400078ec0ff */
[----:B------:R-:W-:Y:S02]  /*5db20*/  LOP3.LUT R24, R38, 0xffff, RZ, 0xc0, !PT ;  /* 0x0000ffff26187812 */ /* 0x000fe400078ec0ff */
[----:B------:R-:W-:Y:S02]  /*5db30*/  LOP3.LUT R18, R36, 0xffff, RZ, 0xc0, !PT ;  /* 0x0000ffff24127812 */ /* 0x000fe400078ec0ff */
[----:B------:R-:W-:Y:S01]  /*5db40*/  LOP3.LUT R52, R19, 0xffff, RZ, 0xc0, !PT ;  /* 0x0000ffff13347812 */ /* 0x000fe200078ec0ff */
[----:B------:R1:W-:Y:S01]  /*5db50*/  STL [R1+0x130], R17 ;  /* 0x0001301101007387 */ /* 0x0003e20000100800 */
[----:B------:R-:W-:Y:S02]  /*5db60*/  LOP3.LUT R46, R4, 0xffff, RZ, 0xc0, !PT ;  /* 0x0000ffff042e7812 */ /* 0x000fe400078ec0ff */
[--C-:B------:R-:W-:Y:S01]  /*5db70*/  PRMT R4, R17, 0x3340, R1.reuse ;  /* 0x0000334011047816 */ /* 0x100fe20000000001 */
[----:B------:R-:W-:Y:S01]  /*5db80*/  STL [R1+0xfc], R24 ;  /* 0x0000fc1801007387 */ /* 0x000fe20000100800 */
[----:B0-----:R-:W-:-:S03]  /*5db90*/  PRMT R0, R52, 0x3340, R1 ;  /* 0x0000334034007816 */ /* 0x001fc60000000001 */
[----:B------:R0:W-:Y:S01]  /*5dba0*/  STL [R1+0x104], R18 ;  /* 0x0001041201007387 */ /* 0x0001e20000100800 */
[----:B-1----:R-:W-:-:S03]  /*5dbb0*/  PRMT R17, R47, 0x3340, R48 ;  /* 0x000033402f117816 */ /* 0x002fc60000000030 */
[----:B------:R-:W-:Y:S01]  /*5dbc0*/  STL [R1+0x2c64], R52 ;  /* 0x002c643401007387 */ /* 0x000fe20000100800 */
[----:B------:R-:W-:Y:S02]  /*5dbd0*/  PRMT R2, R46, 0x3340, R1 ;  /* 0x000033402e027816 */ /* 0x000fe40000000001 */
[----:B------:R-:W-:Y:S01]  /*5dbe0*/  PRMT R0, R17, 0x5410, R0 ;  /* 0x0000541011007816 */ /* 0x000fe20000000000 */
[----:B------:R1:W-:Y:S01]  /*5dbf0*/  STL [R1+0x480], R3 ;  /* 0x0004800301007387 */ /* 0x0003e20000100800 */
[----:B------:R-:W-:Y:S02]  /*5dc00*/  PRMT R19, R24, 0x3340, R37 ;  /* 0x0000334018137816 */ /* 0x000fe40000000025 */
[----:B0-----:R-:W-:Y:S01]  /*5dc10*/  PRMT R18, R18, 0x3340, R53 ;  /* 0x0000334012127816 */ /* 0x001fe20000000035 */
[----:B------:R-:W-:Y:S01]  /*5dc20*/  STL [R1+0x2c6c], R46 ;  /* 0x002c6c2e01007387 */ /* 0x000fe20000100800 */
[----:B------:R-:W-:-:S03]  /*5dc30*/  PRMT R20, R20, 0x3340, R23 ;  /* 0x0000334014147816 */ /* 0x000fc60000000017 */
[----:B------:R-:W-:Y:S01]  /*5dc40*/  STL [R1+0x2c80], R47 ;  /* 0x002c802f01007387 */ /* 0x000fe20000100800 */
[----:B-1----:R-:W-:-:S03]  /*5dc50*/  PRMT R3, R3, 0x3340, R1 ;  /* 0x0000334003037816 */ /* 0x002fc60000000001 */
[----:B------:R-:W-:Y:S01]  /*5dc60*/  STL [R1+0x2c70], R48 ;  /* 0x002c703001007387 */ /* 0x000fe20000100800 */
[----:B------:R-:W-:Y:S02]  /*5dc70*/  PRMT R2, R19, 0x5410, R2 ;  /* 0x0000541013027816 */ /* 0x000fe40000000002 */
[----:B------:R-:W-:Y:S01]  /*5dc80*/  PRMT R3, R18, 0x5410, R3 ;  /* 0x0000541012037816 */ /* 0x000fe20000000003 */
[----:B------:R-:W-:Y:S04]  /*5dc90*/  STL [R1+0x2c84], R53 ;  /* 0x002c843501007387 */ /* 0x000fe80000100800 */
[----:B------:R0:W-:Y:S04]  /*5dca0*/  STL [R1+0x48c], R0 ;  /* 0x00048c0001007387 */ /* 0x0001e80000100800 */
[----:B------:R-:W-:Y:S01]  /*5dcb0*/  STL [R1+0x488], R3 ;  /* 0x0004880301007387 */ /* 0x000fe20000100800 */
[----:B0-----:R-:W-:-:S03]  /*5dcc0*/  PRMT R0, R20, 0x5410, R4 ;  /* 0x0000541014007816 */ /* 0x001fc60000000004 */
[----:B------:R-:W-:Y:S04]  /*5dcd0*/  STL [R1+0x484], R2 ;  /* 0x0004840201007387 */ /* 0x000fe80000100800 */
[----:B------:R0:W-:Y:S04]  /*5dce0*/  STL [R1+0x46c], R0 ;  /* 0x00046c0001007387 */ /* 0x0001e80000100800 */
[----:B------:R-:W4:Y:S04]  /*5dcf0*/  LDL.LU R26, [R1+0x1ec] ;  /* 0x0001ec00011a7983 */ /* 0x000f280000300800 */
[----:B------:R-:W4:Y:S01]  /*5dd00*/  LDL.LU R30, [R1+0x1e8] ;  /* 0x0001e800011e7983 */ /* 0x000f220000300800 */
[----:B--2---:R-:W-:-:S03]  /*5dd10*/  LOP3.LUT R49, R27, 0xffff, RZ, 0xc0, !PT ;  /* 0x0000ffff1b317812 */ /* 0x004fc600078ec0ff */
[----:B------:R-:W2:Y:S01]  /*5dd20*/  LDL.LU R27, [R1+0x1bc] ;  /* 0x0001bc00011b7983 */ /* 0x000ea20000300800 */
[----:B---3--:R-:W-:-:S05]  /*5dd30*/  LOP3.LUT R18, R5, 0xffff, RZ, 0xc0, !PT ;  /* 0x0000ffff05127812 */ /* 0x008fca00078ec0ff */
[----:B------:R1:W-:Y:S04]  /*5dd40*/  STL [R1+0x124], R18 ;  /* 0x0001241201007387 */ /* 0x0003e80000100800 */
[----:B------:R-:W3:Y:S01]  /*5dd50*/  LDL.LU R5, [R1+0x184] ;  /* 0x0001840001057983 */ /* 0x000ee20000300800 */
[----:B----4-:R-:W-:-:S03]  /*5dd60*/  LOP3.LUT R50, R9, 0xffff, RZ, 0xc0, !PT ;  /* 0x0000ffff09327812 */ /* 0x010fc600078ec0ff */
[----:B------:R-:W4:Y:S04]  /*5dd70*/  LDL.LU R9, [R1+0x180] ;  /* 0x0001800001097983 */ /* 0x000f280000300800 */
[----:B------:R-:W4:Y:S01]  /*5dd80*/  LDL.LU R31, [R1+0x15c] ;  /* 0x00015c00011f7983 */ /* 0x000f220000300800 */
[----:B------:R-:W-:Y:S02]  /*5dd90*/  LOP3.LUT R36, R28, 0xffff, RZ, 0xc0, !PT ;  /* 0x0000ffff1c247812 */ /* 0x000fe400078ec0ff */
[----:B------:R-:W-:Y:S01]  /*5dda0*/  LOP3.LUT R51, R11, 0xffff, RZ, 0xc0, !PT ;  /* 0x0000ffff0b337812 */ /* 0x000fe200078ec0ff */
[----:B------:R-:W4:Y:S04]  /*5ddb0*/  LDL.LU R28, [R1+0x118] ;  /* 0x00011800011c7983 */ /* 0x000f280000300800 */
[----:B------:R-:W4:Y:S01]  /*5ddc0*/  LDL.LU R11, [R1+0x110] ;  /* 0x00011000010b7983 */ /* 0x000f220000300800 */
[----:B------:R-:W-:-:S03]  /*5ddd0*/  LOP3.LUT R38, R12, 0xffff, RZ, 0xc0, !PT ;  /* 0x0000ffff0c267812 */ /* 0x000fc600078ec0ff */
[----:B------:R-:W4:Y:S01]  /*5dde0*/  LDL.LU R12, [R1+0xd8] ;  /* 0x0000d800010c7983 */ /* 0x000f220000300800 */
[----:B------:R-:W-:Y:S02]  /*5ddf0*/  LOP3.LUT R20, R42, 0xffff, RZ, 0xc0, !PT ;  /* 0x0000ffff2a147812 */ /* 0x000fe400078ec0ff */
[--C-:B0-----:R-:W-:Y:S02]  /*5de00*/  PRMT R0, R51, 0x3340, R1.reuse ;  /* 0x0000334033007816 */ /* 0x101fe40000000001 */
[----:B------:R-:W-:Y:S02]  /*5de10*/  PRMT R17, R49, 0x3340, R50 ;  /* 0x0000334031117816 */ /* 0x000fe40000000032 */
[----:B------:R-:W-:Y:S02]  /*5de20*/  LOP3.LUT R39, R43, 0xffff, RZ, 0xc0, !PT ;  /* 0x0000ffff2b277812 */ /* 0x000fe400078ec0ff */
[----:B------:R-:W-:Y:S02]  /*5de30*/  LOP3.LUT R42, R22, 0xffff, RZ, 0xc0, !PT ;  /* 0x0000ffff162a7812 */ /* 0x000fe400078ec0ff */
[----:B------:R-:W-:-:S02]  /*5de40*/  PRMT R2, R38, 0x3340, R1 ;  /* 0x0000334026027816 */ /* 0x000fc40000000001 */
[----:B-1----:R-:W-:Y:S02]  /*5de50*/  PRMT R18, R18, 0x3340, R36 ;  /* 0x0000334012127816 */ /* 0x002fe40000000024 */
[----:B------:R-:W-:Y:S02]  /*5de60*/  LOP3.LUT R23, R33, 0xffff, RZ, 0xc0, !PT ;  /* 0x0000ffff21177812 */ /* 0x000fe400078ec0ff */
[----:B------:R-:W-:Y:S01]  /*5de70*/  LOP3.LUT R41, R21, 0xffff, RZ, 0xc0, !PT ;  /* 0x0000ffff15297812 */ /* 0x000fe200078ec0ff */
[----:B------:R0:W-:Y:S01]  /*5de80*/  STL [R1+0x144], R20 ;  /* 0x0001441401007387 */ /* 0x0001e20000100800 */
[----:B------:R-:W-:Y:S02]  /*5de90*/  PRMT R0, R17, 0x5410, R0 ;  /* 0x0000541011007816 */ /* 0x000fe40000000000 */
[----:B------:R-:W-:Y:S02]  /*5dea0*/  PRMT R3, R42, 0x3340, R1 ;  /* 0x000033402a037816 */ /* 0x000fe40000000001 */
[----:B------:R-:W-:-:S02]  /*5deb0*/  PRMT R19, R39, 0x3340, R40 ;  /* 0x0000334027137816 */ /* 0x000fc40000000028 */
[----:B------:R-:W-:Y:S02]  /*5dec0*/  PRMT R17, R18, 0x5410, R2 ;  /* 0x0000541012117816 */ /* 0x000fe40000000002 */
[----:B------:R-:W-:Y:S02]  /*5ded0*/  PRMT R4, R41, 0x3340, R1 ;  /* 0x0000334029047816 */ /* 0x000fe40000000001 */
[----:B0-----:R-:W-:Y:S01]  /*5dee0*/  PRMT R20, R20, 0x3340, R23 ;  /* 0x0000334014147816 */ /* 0x001fe20000000017 */
[----:B------:R-:W-:Y:S01]  /*5def0*/  STL [R1+0x140], R23 ;  /* 0x0001401701007387 */ /* 0x000fe20000100800 */
[----:B------:R-:W-:-:S03]  /*5df00*/  PRMT R2, R19, 0x5410, R3 ;  /* 0x0000541013027816 */ /* 0x000fc60000000003 */
[----:B------:R0:W-:Y:S04]  /*5df10*/  STL [R1+0x468], R0 ;  /* 0x0004680001007387 */ /* 0x0001e80000100800 */
[----:B------:R1:W-:Y:S01]  /*5df20*/  STL [R1+0x464], R17 ;  /* 0x0004641101007387 */ /* 0x0003e20000100800 */
[----:B0-----:R-:W-:-:S03]  /*5df30*/  PRMT R0, R20, 0x5410, R4 ;  /* 0x0000541014007816 */ /* 0x001fc60000000004 */
[----:B------:R-:W-:Y:S04]  /*5df40*/  STL [R1+0x448], R2 ;  /* 0x0004480201007387 */ /* 0x000fe80000100800 */
[----:B------:R0:W-:Y:S01]  /*5df50*/  STL [R1+0x444], R0 ;  /* 0x0004440001007387 */ /* 0x0001e20000100800 */
[----:B-1----:R-:W-:Y:S02]  /*5df60*/  LOP3.LUT R17, R26, 0xffff, RZ, 0xc0, !PT ;  /* 0x0000ffff1a117812 */ /* 0x002fe400078ec0ff */
[----:B------:R-:W-:-:S03]  /*5df70*/  LOP3.LUT R18, R30, 0xffff, RZ, 0xc0, !PT ;  /* 0x0000ffff1e127812 */ /* 0x000fc600078ec0ff */
[----:B------:R1:W-:Y:S04]  /*5df80*/  STL [R1+0x148], R17 ;  /* 0x0001481101007387 */ /* 0x0003e80000100800 */
[----:B------:R0:W-:Y:S01]  /*5df90*/  STL [R1+0xb0], R18 ;  /* 0x0000b01201007387 */ /* 0x0001e20000100800 */
[----:B--2---:R-:W-:Y:S02]  /*5dfa0*/  LOP3.LUT R19, R27, 0xffff, RZ, 0xc0, !PT ;  /* 0x0000ffff1b137812 */ /* 0x004fe400078ec0ff */
[----:B---3--:R-:W-:Y:S02]  /*5dfb0*/  LOP3.LUT R24, R5, 0xffff, RZ, 0xc0, !PT ;  /* 0x0000ffff05187812 */ /* 0x008fe400078ec0ff */
[----:B----4-:R-:W-:-:S03]  /*5dfc0*/  LOP3.LUT R22, R9, 0xffff, RZ, 0xc0, !PT ;  /* 0x0000ffff09167812 */ /* 0x010fc600078ec0ff */
[----:B------:R-:W-:Y:S04]  /*5dfd0*/  STL [R1+0x14c], R24 ;  /* 0x00014c1801007387 */ /* 0x000fe80000100800 */
[----:B------:R-:W2:Y:S04]  /*5dfe0*/  LDL.LU R26, [R1+0x214] ;  /* 0x00021400011a7983 */ /* 0x000ea80000300800 */
[----:B------:R-:W-:Y:S01]  /*5dff0*/  STL [R1+0x168], R19 ;  /* 0x0001681301007387 */ /* 0x000fe20000100800 */
[----:B------:R-:W-:-:S03]  /*5e000*/  LOP3.LUT R21, R31, 0xffff, RZ, 0xc0, !PT ;  /* 0x0000ffff1f157812 */ /* 0x000fc600078ec0ff */
[----:B------:R-:W-:Y:S04]  /*5e010*/  STL [R1+0x13c], R22 ;  /* 0x00013c1601007387 */ /* 0x000fe80000100800 */
[----:B------:R-:W3:Y:S04]  /*5e020*/  LDL.LU R27, [R1+0x210] ;  /* 0x00021000011b7983 */ /* 0x000ee80000300800 */
[----:B------:R-:W4:Y:S01]  /*5e030*/  LDL.LU R9, [R1+0x1f4] ;  /* 0x0001f40001097983 */ /* 0x000f220000300800 */
[----:B------:R-:W-:-:S03]  /*5e040*/  LOP3.LUT R20, R28, 0xffff, RZ, 0xc0, !PT ;  /* 0x0000ffff1c147812 */ /* 0x000fc600078ec0ff */
[----:B------:R-:W4:Y:S01]  /*5e050*/  LDL.LU R5, [R1+0x1d4] ;  /* 0x0001d40001057983 */ /* 0x000f220000300800 */
[----:B------:R-:W-:-:S03]  /*5e060*/  LOP3.LUT R33, R11, 0xffff, RZ, 0xc0, !PT ;  /* 0x0000ffff0b217812 */ /* 0x000fc600078ec0ff */
[----:B------:R-:W-:Y:S04]  /*5e070*/  STL [R1+0x15c], R21 ;  /* 0x00015c1501007387 */ /* 0x000fe80000100800 */
[----:B------:R-:W4:Y:S04]  /*5e080*/  LDL.LU R28, [R1+0x1c4] ;  /* 0x0001c400011c7983 */ /* 0x000f280000300800 */
[----:B------:R-:W4:Y:S01]  /*5e090*/  LDL.LU R11, [R1+0x1c0] ;  /* 0x0001c000010b7983 */ /* 0x000f220000300800 */
[----:B------:R-:W-:-:S03]  /*5e0a0*/  LOP3.LUT R4, R12, 0xffff, RZ, 0xc0, !PT ;  /* 0x0000ffff0c047812 */ /* 0x000fc600078ec0ff */
[----:B------:R-:W4:Y:S04]  /*5e0b0*/  LDL.LU R12, [R1+0x188] ;  /* 0x00018800010c7983 */ /* 0x000f280000300800 */
[----:B------:R0:W-:Y:S04]  /*5e0c0*/  STL [R1+0x424], R4 ;  /* 0x0004240401007387 */ /* 0x0001e80000100800 */
[----:B------:R-:W4:Y:S04]  /*5e0d0*/  LDL.LU R52, [R1+0x174] ;  /* 0x0001740001347983 */ /* 0x000f280000300800 */
[----:B------:R-:W4:Y:S01]  /*5e0e0*/  LDL.LU R31, [R1+0xf0] ;  /* 0x0000f000011f7983 */ /* 0x000f220000300800 */
[----:B------:R-:W-:-:S03]  /*5e0f0*/  LOP3.LUT R43, R6, 0xffff, RZ, 0xc0, !PT ;  /* 0x0000ffff062b7812 */ /* 0x000fc600078ec0ff */
[----:B------:R-:W4:Y:S04]  /*5e100*/  LDL.LU R23, [R1+0x160] ;  /* 0x0001600001177983 */ /* 0x000f280000300800 */
[----:B------:R-:W4:Y:S04]  /*5e110*/  LDL.LU R29, [R1+0x164] ;  /* 0x00016400011d7983 */ /* 0x000f280000300800 */
[----:B------:R-:W4:Y:S01]  /*5e120*/  LDL.LU R30, [R1+0x11c] ;  /* 0x00011c00011e7983 */ /* 0x000f220000300800 */
[----:B0-----:R-:W-:Y:S02]  /*5e130*/  PRMT R0, R43, 0x3340, R1 ;  /* 0x000033402b007816 */ /* 0x001fe40000000001 */
[----:B------:R-:W-:-:S02]  /*5e140*/  PRMT R6, R44, 0x3340, R45 ;  /* 0x000033402c067816 */ /* 0x000fc4000000002d */
[--C-:B------:R-:W-:Y:S02]  /*5e150*/  PRMT R2, R20, 0x3340, R1.reuse ;  /* 0x0000334014027816 */ /* 0x100fe40000000001 */
[----:B-1----:R-:W-:Y:S02]  /*5e160*/  PRMT R17, R17, 0x3340, R24 ;  /* 0x0000334011117816 */ /* 0x002fe40000000018 */
[----:B------:R-:W-:Y:S02]  /*5e170*/  PRMT R0, R6, 0x5410, R0 ;  /* 0x0000541006007816 */ /* 0x000fe40000000000 */
[--C-:B------:R-:W-:Y:S02]  /*5e180*/  PRMT R3, R33, 0x3340, R1.reuse ;  /* 0x0000334021037816 */ /* 0x100fe40000000001 */
[----:B------:R-:W-:Y:S02]  /*5e190*/  PRMT R18, R18, 0x3340, R22 ;  /* 0x0000334012127816 */ /* 0x000fe40000000016 */
[----:B------:R-:W-:-:S02]  /*5e1a0*/  PRMT R4, R4, 0x3340, R1 ;  /* 0x0000334004047816 */ /* 0x000fc40000000001 */
[----:B------:R-:W-:Y:S01]  /*5e1b0*/  PRMT R19, R19, 0x3340, R21 ;  /* 0x0000334013137816 */ /* 0x000fe20000000015 */
[----:B------:R0:W-:Y:S01]  /*5e1c0*/  STL [R1+0x438], R0 ;  /* 0x0004380001007387 */ /* 0x0001e20000100800 */
[----:B------:R-:W-:Y:S02]  /*5e1d0*/  PRMT R6, R17, 0x5410, R2 ;  /* 0x0000541011067816 */ /* 0x000fe40000000002 */
[----:B------:R-:W-:-:S03]  /*5e1e0*/  PRMT R2, R18, 0x5410, R3 ;  /* 0x0000541012027816 */ /* 0x000fc60000000003 */
[----:B------:R-:W-:Y:S01]  /*5e1f0*/  STL [R1+0x420], R6 ;  /* 0x0004200601007387 */ /* 0x000fe20000100800 */
[----:B0-----:R-:W-:-:S03]  /*5e200*/  PRMT R0, R19, 0x5410, R4 ;  /* 0x0000541013007816 */ /* 0x001fc60000000004 */
[----:B------:R0:W-:Y:S04]  /*5e210*/  STL [R1+0x41c], R2 ;  /* 0x00041c0201007387 */ /* 0x0001e80000100800 */
[----:B------:R1:W-:Y:S01]  /*5e220*/  STL [R1+0x418], R0 ;  /* 0x0004180001007387 */ /* 0x0003e20000100800 */
[----:B--2---:R-:W-:-:S05]  /*5e230*/  LOP3.LUT R18, R26, 0xffff, RZ, 0xc0, !PT ;  /* 0x0000ffff1a127812 */ /* 0x004fca00078ec0ff */
[----:B------:R-:W-:Y:S01]  /*5e240*/  STL [R1+0x1c8], R18 ;  /* 0x0001c81201007387 */ /* 0x000fe20000100800 */
[----:B---3--:R-:W-:Y:S02]  /*5e250*/  LOP3.LUT R17, R27, 0xffff, RZ, 0xc0, !PT ;  /* 0x0000ffff1b117812 */ /* 0x008fe400078ec0ff */
[----:B----4-:R-:W-:-:S03]  /*5e260*/  LOP3.LUT R9, R9, 0xffff, RZ, 0xc0, !PT ;  /* 0x0000ffff09097812 */ /* 0x010fc600078ec0ff */
[----:B------:R-:W-:Y:S04]  /*5e270*/  STL [R1+0x194], R17 ;  /* 0x0001941101007387 */ /* 0x000fe80000100800 */
[----:B------:R-:W2:Y:S01]  /*5e280*/  LDL.LU R24, [R1+0x1f8] ;  /* 0x0001f80001187983 */ /* 0x000ea20000300800 */
[----:B------:R-:W-:-:S03]  /*5e290*/  LOP3.LUT R21, R5, 0xffff, RZ, 0xc0, !PT ;  /* 0x0000ffff05157812 */ /* 0x000fc600078ec0ff */
[----:B------:R-:W3:Y:S01]  /*5e2a0*/  LDL.LU R26, [R1+0x19c] ;  /* 0x00019c00011a7983 */ /* 0x000ee20000300800 */
[----:B------:R-:W-:-:S03]  /*5e2b0*/  LOP3.LUT R25, R28, 0xffff, RZ, 0xc0, !PT ;  /* 0x0000ffff1c197812 */ /* 0x000fc600078ec0ff */
[----:B------:R-:W-:Y:S01]  /*5e2c0*/  STL [R1+0x1f4], R9 ;  /* 0x0001f40901007387 */ /* 0x000fe20000100800 */
[----:B------:R-:W-:-:S03]  /*5e2d0*/  LOP3.LUT R28, R11, 0xffff, RZ, 0xc0, !PT ;  /* 0x0000ffff0b1c7812 */ /* 0x000fc600078ec0ff */
[----:B------:R-:W4:Y:S04]  /*5e2e0*/  LDL.LU R27, [R1+0x150] ;  /* 0x00015000011b7983 */ /* 0x000f280000300800 */
[----:B------:R-:W4:Y:S01]  /*5e2f0*/  LDL.LU R5, [R1+0x7c] ;  /* 0x00007c0001057983 */ /* 0x000f220000300800 */
[----:B------:R-:W-:-:S03]  /*5e300*/  LOP3.LUT R19, R12, 0xffff, RZ, 0xc0, !PT ;  /* 0x0000ffff0c137812 */ /* 0x000fc600078ec0ff */
[----:B------:R-:W4:Y:S04]  /*5e310*/  LDL.LU R11, [R1+0x74] ;  /* 0x00007400010b7983 */ /* 0x000f280000300800 */
[----:B------:R-:W-:Y:S04]  /*5e320*/  STL [R1+0x1bc], R25 ;  /* 0x0001bc1901007387 */ /* 0x000fe80000100800 */
[----:B------:R-:W-:Y:S04]  /*5e330*/  STL [R1+0x180], R28 ;  /* 0x0001801c01007387 */ /* 0x000fe80000100800 */
[----:B------:R-:W4:Y:S01]  /*5e340*/  LDL.LU R12, [R1+0x3c] ;  /* 0x00003c00010c7983 */ /* 0x000f220000300800 */
[----:B0-----:R-:W-:-:S02]  /*5e350*/  LOP3.LUT R2, R23, 0xffff, RZ, 0xc0, !PT ;  /* 0x0000ffff17027812 */ /* 0x001fc400078ec0ff */
[----:B------:R-:W-:Y:S01]  /*5e360*/  LOP3.LUT R3, R29, 0xffff, RZ, 0xc0, !PT ;  /* 0x0000ffff1d037812 */ /* 0x000fe200078ec0ff */
[----:B------:R-:W-:Y:S01]  /*5e370*/  STL [R1+0x1c4], R19 ;  /* 0x0001c41301007387 */ /* 0x000fe20000100800 */
[----:B------:R-:W-:-:S03]  /*5e380*/  LOP3.LUT R4, R30, 0xffff, RZ, 0xc0, !PT ;  /* 0x0000ffff1e047812 */ /* 0x000fc600078ec0ff */
[----:B------:R0:W-:Y:S01]  /*5e390*/  STL [R1+0x1c0], R2 ;  /* 0x0001c00201007387 */ /* 0x0001e20000100800 */
[----:B------:R-:W-:Y:S02]  /*5e3a0*/  LOP3.LUT R22, R52, 0xffff, RZ, 0xc0, !PT ;  /* 0x0000ffff34167812 */ /* 0x000fe400078ec0ff */
[----:B------:R-:W-:Y:S01]  /*5e3b0*/  LOP3.LUT R31, R31, 0xffff, RZ, 0xc0, !PT ;  /* 0x0000ffff1f1f7812 */ /* 0x000fe200078ec0ff */
[----:B------:R0:W-:Y:S04]  /*5e3c0*/  STL [R1+0x160], R3 ;  /* 0x0001600301007387 */ /* 0x0001e80000100800 */
[----:B------:R-:W4:Y:S01]  /*5e3d0*/  LDL.LU R23, [R1+0x18] ;  /* 0x0000180001177983 */ /* 0x000f220000300800 */
[----:B-1----:R-:W-:-:S03]  /*5e3e0*/  PRMT R0, R31, 0x3340, R1 ;  /* 0x000033401f007816 */ /* 0x002fc60000000001 */
[----:B------:R1:W-:Y:S01]  /*5e3f0*/  STL [R1+0x24c], R4 ;  /* 0x00024c0401007387 */ /* 0x0003e20000100800 */
[----:B------:R-:W-:-:S03]  /*5e400*/  PRMT R6, R21, 0x3340, R22 ;  /* 0x0000334015067816 */ /* 0x000fc60000000016 */
[----:B------:R-:W4:Y:S01]  /*5e410*/  LDL.LU R29, [R1+0x10] ;  /* 0x00001000011d7983 */ /* 0x000f220000300800 */
[--C-:B0-----:R-:W-:Y:S02]  /*5e420*/  PRMT R2, R2, 0x3340, R1.reuse ;  /* 0x0000334002027816 */ /* 0x101fe40000000001 */
[----:B------:R-:W-:Y:S02]  /*5e430*/  PRMT R17, R17, 0x3340, R28 ;  /* 0x0000334011117816 */ /* 0x000fe4000000001c */
[----:B------:R-:W-:Y:S02]  /*5e440*/  PRMT R3, R3, 0x3340, R1 ;  /* 0x0000334003037816 */ /* 0x000fe40000000001 */
[----:B------:R-:W-:Y:S02]  /*5e450*/  PRMT R18, R18, 0x3340, R25 ;  /* 0x0000334012127816 */ /* 0x000fe40000000019 */
[----:B------:R-:W-:Y:S02]  /*5e460*/  PRMT R0, R6, 0x5410, R0 ;  /* 0x0000541006007816 */ /* 0x000fe40000000000 */
[----:B-1----:R-:W-:-:S02]  /*5e470*/  PRMT R4, R4, 0x3340, R1 ;  /* 0x0000334004047816 */ /* 0x002fc40000000001 */
[----:B------:R-:W-:Y:S02]  /*5e480*/  PRMT R19, R9, 0x3340, R19 ;  /* 0x0000334009137816 */ /* 0x000fe40000000013 */
[----:B------:R-:W-:Y:S01]  /*5e490*/  PRMT R6, R17, 0x5410, R2 ;  /* 0x0000541011067816 */ /* 0x000fe20000000002 */
[----:B------:R0:W-:Y:S01]  /*5e4a0*/  STL [R1+0x40c], R0 ;  /* 0x00040c0001007387 */ /* 0x0001e20000100800 */
[----:B------:R-:W-:-:S03]  /*5e4b0*/  PRMT R2, R18, 0x5410, R3 ;  /* 0x0000541012027816 */ /* 0x000fc60000000003 */
[----:B------:R2:W-:Y:S04]  /*5e4c0*/  STL [R1+0x2f8], R6 ;  /* 0x0002f80601007387 */ /* 0x0005e80000100800 */
[----:B------:R-:W4:Y:S01]  /*5e4d0*/  LDL.LU R30, [R1+0x6c] ;  /* 0x00006c00011e7983 */ /* 0x000f220000300800 */
[----:B0-----:R-:W-:-:S03]  /*5e4e0*/  PRMT R0, R19, 0x5410, R4 ;  /* 0x0000541013007816 */ /* 0x001fc60000000004 */
[----:B------:R-:W-:Y:S04]  /*5e4f0*/  STL [R1+0x2f0], R2 ;  /* 0x0002f00201007387 */ /* 0x000fe80000100800 */
[----:B------:R-:W4:Y:S04]  /*5e500*/  LDL.LU R28, [R1+0x68] ;  /* 0x00006800011c7983 */ /* 0x000f280000300800 */
[----:B------:R4:W-:Y:S04]  /*5e510*/  STL [R1+0x2f4], R0 ;  /* 0x0002f40001007387 */ /* 0x0009e80000100800 */
[----:B------:R-:W4:Y:S01]  /*5e520*/  LDL.LU R9, [R1+0x64] ;  /* 0x0000640001097983 */ /* 0x000f220000300800 */
[----:B--2---:R-:W-:-:S02]  /*5e530*/  LOP3.LUT R6, R24, 0xffff, RZ, 0xc0, !PT ;  /* 0x0000ffff18067812 */ /* 0x004fc400078ec0ff */
[----:B---3--:R-:W-:-:S03]  /*5e540*/  LOP3.LUT R26, R26, 0xffff, RZ, 0xc0, !PT ;  /* 0x0000ffff1a1a7812 */ /* 0x008fc600078ec0ff */
[----:B------:R-:W-:Y:S01]  /*5e550*/  STL [R1+0x184], R6 ;  /* 0x0001840601007387 */ /* 0x000fe20000100800 */
[----:B----4-:R-:W-:-:S03]  /*5e560*/  LOP3.LUT R0, R27, 0xffff, RZ, 0xc0, !PT ;  /* 0x0000ffff1b007812 */ /* 0x010fc600078ec0ff */
[----:B------:R-:W-:Y:S01]  /*5e570*/  STL [R1+0x174], R26 ;  /* 0x0001741a01007387 */ /* 0x000fe20000100800 */
[----:B------:R-:W-:-:S03]  /*5e580*/  LOP3.LUT R17, R5, 0xffff, RZ, 0xc0, !PT ;  /* 0x0000ffff05117812 */ /* 0x000fc600078ec0ff */
[----:B------:R0:W-:Y:S01]  /*5e590*/  STL [R1+0x164], R0 ;  /* 0x0001640001007387 */ /* 0x0001e20000100800 */
[----:B------:R-:W-:-:S03]  /*5e5a0*/  LOP3.LUT R24, R11, 0xffff, RZ, 0xc0, !PT ;  /* 0x0000ffff0b187812 */ /* 0x000fc600078ec0ff */
[----:B------:R-:W2:Y:S04]  /*5e5b0*/  LDL.LU R27, [R1+0x38] ;  /* 0x00003800011b7983 */ /* 0x000ea80000300800 */
[----:B------:R1:W-:Y:S04]  /*5e5c0*/  STL [R1+0x258], R17 ;  /* 0x0002581101007387 */ /* 0x0003e80000100800 */
[----:B------:R-:W-:Y:S01]  /*5e5d0*/  STL [R1+0x248], R24 ;  /* 0x0002481801007387 */ /* 0x000fe20000100800 */
[----:B------:R-:W-:-:S03]  /*5e5e0*/  LOP3.LUT R18, R12, 0xffff, RZ, 0xc0, !PT ;  /* 0x0000ffff0c127812 */ /* 0x000fc600078ec0ff */
[----:B------:R-:W3:Y:S04]  /*5e5f0*/  LDL.LU R5, [R1+0xc] ;  /* 0x00000c0001057983 */ /* 0x000ee80000300800 */
[----:B------:R-:W4:Y:S04]  /*5e600*/  LDL.LU R11, [R1+0x8] ;  /* 0x00000800010b7983 */ /* 0x000f280000300800 */
[----:B------:R-:W-:Y:S04]  /*5e610*/  STL [R1+0x290], R18 ;  /* 0x0002901201007387 */ /* 0x000fe80000100800 */
[----:B------:R-:W4:Y:S01]  /*5e620*/  LDL.LU R12, [R1] ;  /* 0x00000000010c7983 */ /* 0x000f220000300800 */
[----:B------:R-:W-:-:S02]  /*5e630*/  LOP3.LUT R2, R34, 0xffff, RZ, 0xc0, !PT ;  /* 0x0000ffff22027812 */ /* 0x000fc400078ec0ff */
[----:B------:R-:W-:Y:S02]  /*5e640*/  LOP3.LUT R23, R23, 0xffff, RZ, 0xc0, !PT ;  /* 0x0000ffff17177812 */ /* 0x000fe400078ec0ff */
[----:B------:R-:W-:Y:S02]  /*5e650*/  LOP3.LUT R19, R56, 0xffff, RZ, 0xc0, !PT ;  /* 0x0000ffff38137812 */ /* 0x000fe400078ec0ff */
[----:B------:R-:W-:Y:S02]  /*5e660*/  LOP3.LUT R3, R54, 0xffff, RZ, 0xc0, !PT ;  /* 0x0000ffff36037812 */ /* 0x000fe400078ec0ff */
[----:B------:R-:W-:Y:S01]  /*5e670*/  LOP3.LUT R25, R29, 0xffff, RZ, 0xc0, !PT ;  /* 0x0000ffff1d197812 */ /* 0x000fe200078ec0ff */
[----:B------:R-:W-:Y:S01]  /*5e680*/  STL [R1+0x254], R23 ;  /* 0x0002541701007387 */ /* 0x000fe20000100800 */
[----:B------:R-:W-:Y:S02]  /*5e690*/  LOP3.LUT R4, R15, 0xffff, RZ, 0xc0, !PT ;  /* 0x0000ffff0f047812 */ /* 0x000fe400078ec0ff */
[----:B0-----:R-:W-:Y:S01]  /*5e6a0*/  PRMT R0, R0, 0x3340, R1 ;  /* 0x0000334000007816 */ /* 0x001fe20000000001 */
[----:B------:R-:W-:Y:S01]  /*5e6b0*/  STL [R1+0x214], R25 ;  /* 0x0002141901007387 */ /* 0x000fe20000100800 */
[----:B------:R-:W-:-:S03]  /*5e6c0*/  PRMT R6, R6, 0x3340, R26 ;  /* 0x0000334006067816 */ /* 0x000fc6000000001a */
[----:B------:R0:W-:Y:S01]  /*5e6d0*/  STL [R1+0x210], R2 ;  /* 0x0002100201007387 */ /* 0x0001e20000100800 */
[----:B------:R-:W-:Y:S02]  /*5e6e0*/  PRMT R15, R24, 0x3340, R25 ;  /* 0x00003340180f7816 */ /* 0x000fe40000000019 */
[----:B------:R-:W-:Y:S01]  /*5e6f0*/  PRMT R0, R6, 0x5410, R0 ;  /* 0x0000541006007816 */ /* 0x000fe20000000000 */
[----:B------:R-:W-:Y:S01]  /*5e700*/  STL [R1+0x284], R19 ;  /* 0x0002841301007387 */ /* 0x000fe20000100800 */
[----:B-1----:R-:W-:-:S03]  /*5e710*/  PRMT R17, R17, 0x3340, R23 ;  /* 0x0000334011117816 */ /* 0x002fc60000000017 */
[----:B------:R1:W-:Y:S01]  /*5e720*/  STL [R1+0x244], R3 ;  /* 0x0002440301007387 */ /* 0x0003e20000100800 */
[----:B0-----:R-:W-:-:S03]  /*5e730*/  PRMT R2, R2, 0x3340, R1 ;  /* 0x0000334002027816 */ /* 0x001fc60000000001 */
[----:B------:R0:W-:Y:S01]  /*5e740*/  STL [R1+0x278], R4 ;  /* 0x0002780401007387 */ /* 0x0001e20000100800 */
[----:B------:R-:W-:Y:S02]  /*5e750*/  PRMT R18, R18, 0x3340, R19 ;  /* 0x0000334012127816 */ /* 0x000fe40000000013 */
[----:B------:R-:W-:Y:S02]  /*5e760*/  PRMT R6, R15, 0x5410, R2 ;  /* 0x000054100f067816 */ /* 0x000fe40000000002 */
[--C-:B-1----:R-:W-:Y:S01]  /*5e770*/  PRMT R3, R3, 0x3340, R1.reuse ;  /* 0x0000334003037816 */ /* 0x102fe20000000001 */
[----:B------:R1:W-:Y:S01]  /*5e780*/  STL [R1+0x2d8], R0 ;  /* 0x0002d80001007387 */ /* 0x0003e20000100800 */
[----:B0-----:R-:W-:Y:S02]  /*5e790*/  PRMT R4, R4, 0x3340, R1 ;  /* 0x0000334004047816 */ /* 0x001fe40000000001 */
[----:B------:R-:W-:Y:S01]  /*5e7a0*/  PRMT R2, R17, 0x5410, R3 ;  /* 0x0000541011027816 */ /* 0x000fe20000000003 */
[----:B------:R0:W-:Y:S01]  /*5e7b0*/  STL [R1+0x348], R6 ;  /* 0x0003480601007387 */ /* 0x0001e20000100800 */
[----:B-1----:R-:W-:-:S03]  /*5e7c0*/  PRMT R0, R18, 0x5410, R4 ;  /* 0x0000541012007816 */ /* 0x002fc60000000004 */
[----:B------:R-:W-:Y:S04]  /*5e7d0*/  STL [R1+0x338], R2 ;  /* 0x0003380201007387 */ /* 0x000fe80000100800 */
[----:B------:R1:W-:Y:S01]  /*5e7e0*/  STL [R1+0x33c], R0 ;  /* 0x00033c0001007387 */ /* 0x0003e20000100800 */
[----:B0-----:R-:W-:-:S03]  /*5e7f0*/  LOP3.LUT R6, R9, 0xffff, RZ, 0xc0, !PT ;  /* 0x0000ffff09067812 */ /* 0x001fc600078ec0ff */
[----:B------:R-:W4:Y:S04]  /*5e800*/  LDL.LU R48, [R1+0x240] ;  /* 0x0002400001307983 */ /* 0x000f280000300800 */
[----:B------:R-:W4:Y:S04]  /*5e810*/  LDL.LU R47, [R1+0x23c] ;  /* 0x00023c00012f7983 */ /* 0x000f280000300800 */
[----:B------:R-:W4:Y:S04]  /*5e820*/  LDL.LU R9, [R1+0x20c] ;  /* 0x00020c0001097983 */ /* 0x000f280000300800 */
[----:B------:R-:W-:Y:S04]  /*5e830*/  STL [R1+0x1f8], R6 ;  /* 0x0001f80601007387 */ /* 0x000fe80000100800 */
[----:B------:R-:W4:Y:S01]  /*5e840*/  LDL.LU R46, [R1+0x1e4] ;  /* 0x0001e400012e7983 */ /* 0x000f220000300800 */
[----:B------:R-:W-:-:S03]  /*5e850*/  LOP3.LUT R25, R28, 0xffff, RZ, 0xc0, !PT ;  /* 0x0000ffff1c197812 */ /* 0x000fc600078ec0ff */
[----:B------:R-:W4:Y:S04]  /*5e860*/  LDL.LU R52, [R1+0x1e0] ;  /* 0x0001e00001347983 */ /* 0x000f280000300800 */
[----:B------:R-:W4:Y:S01]  /*5e870*/  LDL.LU R29, [R1+0x1b4] ;  /* 0x0001b400011d7983 */ /* 0x000f220000300800 */
[----:B-1----:R-:W-:-:S03]  /*5e880*/  LOP3.LUT R0, R16, 0xffff, RZ, 0xc0, !PT ;  /* 0x0000ffff10007812 */ /* 0x002fc600078ec0ff */
[----:B------:R-:W4:Y:S01]  /*5e890*/  LDL.LU R28, [R1+0x17c] ;  /* 0x00017c00011c7983 */ /* 0x000f220000300800 */
[----:B--2---:R-:W-:Y:S02]  /*5e8a0*/  LOP3.LUT R24, R27, 0xffff, RZ, 0xc0, !PT ;  /* 0x0000ffff1b187812 */ /* 0x004fe400078ec0ff */
[----:B---3--:R-:W-:Y:S02]  /*5e8b0*/  LOP3.LUT R27, R5, 0xffff, RZ, 0xc0, !PT ;  /* 0x0000ffff051b7812 */ /* 0x008fe400078ec0ff */
[----:B------:R-:W2:Y:S01]  /*5e8c0*/  LDL.LU R5, [R1+0x178] ;  /* 0x0001780001057983 */ /* 0x000ea20000300800 */
[----:B----4-:R-:W-:Y:S02]  /*5e8d0*/  LOP3.LUT R26, R11, 0xffff, RZ, 0xc0, !PT ;  /* 0x0000ffff0b1a7812 */ /* 0x010fe400078ec0ff */
[----:B------:R-:W-:-:S05]  /*5e8e0*/  LOP3.LUT R15, R12, 0xffff, RZ, 0xc0, !PT ;  /* 0x0000ffff0c0f7812 */ /* 0x000fca00078ec0ff */
[----:B------:R-:W-:Y:S04]  /*5e8f0*/  STL [R1+0x1ec], R15 ;  /* 0x0001ec0f01007387 */ /* 0x000fe80000100800 */
[----:B------:R0:W-:Y:S04]  /*5e900*/  STL [R1+0x1e8], R0 ;  /* 0x0001e80001007387 */ /* 0x0001e80000100800 */
[----:B------:R-:W3:Y:S04]  /*5e910*/  LDL.LU R11, [R1+0x158] ;  /* 0x00015800010b7983 */ /* 0x000ee80000300800 */
[----:B------:R-:W4:Y:S01]  /*5e920*/  LDL.LU R12, [R1+0x60] ;  /* 0x00006000010c7983 */ /* 0x000f220000300800 */
[----:B------:R-:W-:-:S02]  /*5e930*/  LOP3.LUT R23, R30, 0xffff, RZ, 0xc0, !PT ;  /* 0x0000ffff1e177812 */ /* 0x000fc400078ec0ff */
[----:B0-----:R-:W-:Y:S02]  /*5e940*/  PRMT R0, R0, 0x3340, R1 ;  /* 0x0000334000007816 */ /* 0x001fe40000000001 */
[----:B------:R-:W-:Y:S02]  /*5e950*/  PRMT R6, R6, 0x3340, R15 ;  /* 0x0000334006067816 */ /* 0x000fe4000000000f */
[----:B------:R-:W-:Y:S02]  /*5e960*/  LOP3.LUT R30, R55, 0xffff, RZ, 0xc0, !PT ;  /* 0x0000ffff371e7812 */ /* 0x000fe400078ec0ff */
[----:B------:R-:W-:Y:S02]  /*5e970*/  LOP3.LUT R34, R8, 0xffff, RZ, 0xc0, !PT ;  /* 0x0000ffff08227812 */ /* 0x000fe400078ec0ff */
[----:B------:R-:W-:Y:S02]  /*5e980*/  PRMT R2, R35, 0x3340, R1 ;  /* 0x0000334023027816 */ /* 0x000fe40000000001 */
[----:B------:R-:W-:-:S02]  /*5e990*/  PRMT R8, R23, 0x3340, R27 ;  /* 0x0000334017087816 */ /* 0x000fc4000000001b */
[----:B------:R-:W-:Y:S02]  /*5e9a0*/  PRMT R0, R6, 0x5410, R0 ;  /* 0x0000541006007816 */ /* 0x000fe40000000000 */
[--C-:B------:R-:W-:Y:S02]  /*5e9b0*/  PRMT R3, R32, 0x3340, R1.reuse ;  /* 0x0000334020037816 */ /* 0x100fe40000000001 */
[----:B------:R-:W-:Y:S02]  /*5e9c0*/  PRMT R15, R25, 0x3340, R26 ;  /* 0x00003340190f7816 */ /* 0x000fe4000000001a */
[----:B------:R-:W-:Y:S02]  /*5e9d0*/  PRMT R4, R34, 0x3340, R1 ;  /* 0x0000334022047816 */ /* 0x000fe40000000001 */
[----:B------:R-:W-:Y:S01]  /*5e9e0*/  PRMT R16, R24, 0x3340, R30 ;  /* 0x0000334018107816 */ /* 0x000fe2000000001e */
[----:B------:R0:W-:Y:S01]  /*5e9f0*/  STL [R1+0x328], R0 ;  /* 0x0003280001007387 */ /* 0x0001e20000100800 */
[----:B------:R-:W-:-:S02]  /*5ea00*/  PRMT R6, R8, 0x5410, R2 ;  /* 0x0000541008067816 */ /* 0x000fc40000000002 */
[----:B------:R-:W-:-:S03]  /*5ea10*/  PRMT R2, R15, 0x5410, R3 ;  /* 0x000054100f027816 */ /* 0x000fc60000000003 */
[----:B------:R-:W-:Y:S01]  /*5ea20*/  STL [R1+0x3d0], R6 ;  /* 0x0003d00601007387 */ /* 0x000fe20000100800 */
[----:B0-----:R-:W-:-:S03]  /*5ea30*/  PRMT R0, R16, 0x5410, R4 ;  /* 0x0000541010007816 */ /* 0x001fc60000000004 */
[----:B------:R-:W-:Y:S04]  /*5ea40*/  STL [R1+0x3cc], R2 ;  /* 0x0003cc0201007387 */ /* 0x000fe80000100800 */
[----:B------:R0:W-:Y:S01]  /*5ea50*/  STL [R1+0x3c8], R0 ;  /* 0x0003c80001007387 */ /* 0x0001e20000100800 */
[----:B------:R-:W-:Y:S02]  /*5ea60*/  LOP3.LUT R8, R47, 0xffff, RZ, 0xc0, !PT ;  /* 0x0000ffff2f087812 */ /* 0x000fe400078ec0ff */
[----:B------:R-:W-:-:S03]  /*5ea70*/  LOP3.LUT R9, R9, 0xffff, RZ, 0xc0, !PT ;  /* 0x0000ffff09097812 */ /* 0x000fc600078ec0ff */
[----:B------:R-:W-:Y:S01]  /*5ea80*/  STL [R1+0x19c], R8 ;  /* 0x00019c0801007387 */ /* 0x000fe20000100800 */
[----:B------:R-:W-:-:S03]  /*5ea90*/  LOP3.LUT R18, R46, 0xffff, RZ, 0xc0, !PT ;  /* 0x0000ffff2e127812 */ /* 0x000fc600078ec0ff */
[----:B------:R-:W4:Y:S01]  /*5eaa0*/  LDL.LU R46, [R1+0x268] ;  /* 0x00026800012e7983 */ /* 0x000f220000300800 */
[----:B------:R-:W-:-:S03]  /*5eab0*/  LOP3.LUT R47, R52, 0xffff, RZ, 0xc0, !PT ;  /* 0x0000ffff342f7812 */ /* 0x000fc600078ec0ff */
[----:B------:R-:W-:Y:S01]  /*5eac0*/  STL [R1+0x1d4], R9 ;  /* 0x0001d40901007387 */ /* 0x000fe20000100800 */
[----:B------:R-:W-:-:S03]  /*5ead0*/  LOP3.LUT R15, R29, 0xffff, RZ, 0xc0, !PT ;  /* 0x0000ffff1d0f7812 */ /* 0x000fc600078ec0ff */
[----:B------:R-:W-:Y:S04]  /*5eae0*/  STL [R1+0x6c], R47 ;  /* 0x00006c2f01007387 */ /* 0x000fe80000100800 */
[----:B------:R-:W4:Y:S04]  /*5eaf0*/  LDL.LU R16, [R1+0x264] ;  /* 0x0002640001107983 */ /* 0x000f280000300800 */
[----:B------:R1:W-:Y:S04]  /*5eb00*/  STL [R1+0x74], R15 ;  /* 0x0000740f01007387 */ /* 0x0003e80000100800 */
[----:B------:R-:W4:Y:S01]  /*5eb10*/  LDL.LU R54, [R1+0x238] ;  /* 0x0002380001367983 */ /* 0x000f220000300800 */
[----:B------:R-:W-:-:S03]  /*5eb20*/  LOP3.LUT R17, R48, 0xffff, RZ, 0xc0, !PT ;  /* 0x0000ffff30117812 */ /* 0x000fc600078ec0ff */
[----:B------:R-:W4:Y:S01]  /*5eb30*/  LDL.LU R56, [R1+0x230] ;  /* 0x0002300001387983 */ /* 0x000f220000300800 */
[----:B0-----:R-:W-:Y:S02]  /*5eb40*/  LOP3.LUT R0, R7, 0xffff, RZ, 0xc0, !PT ;  /* 0x0000ffff07007812 */ /* 0x001fe400078ec0ff */
[----:B------:R-:W-:Y:S02]  /*5eb50*/  LOP3.LUT R19, R28, 0xffff, RZ, 0xc0, !PT ;  /* 0x0000ffff1c137812 */ /* 0x000fe400078ec0ff */
[----:B-1----:R-:W-:Y:S02]  /*5eb60*/  PRMT R15, R9, 0x3340, R15 ;  /* 0x00003340090f7816 */ /* 0x002fe4000000000f */
[----:B--2---:R-:W-:-:S05]  /*5eb70*/  LOP3.LUT R3, R5, 0xffff, RZ, 0xc0, !PT ;  /* 0x0000ffff05037812 */ /* 0x004fca00078ec0ff */
[----:B------:R-:W-:Y:S04]  /*5eb80*/  STL [R1+0x64], R3 ;  /* 0x0000640301007387 */ /* 0x000fe80000100800 */
[----:B------:R-:W2:Y:S04]  /*5eb90*/  LDL.LU R53, [R1+0x208] ;  /* 0x0002080001357983 */ /* 0x000ea80000300800 */
[----:B------:R-:W2:Y:S01]  /*5eba0*/  LDL.LU R48, [R1+0x200] ;  /* 0x0002000001307983 */ /* 0x000ea20000300800 */
[----:B---3--:R-:W-:Y:S02]  /*5ebb0*/  LOP3.LUT R4, R11, 0xffff, RZ, 0xc0, !PT ;  /* 0x0000ffff0b047812 */ /* 0x008fe400078ec0ff */
[----:B----4-:R-:W-:-:S02]  /*5ebc0*/  LOP3.LUT R28, R12, 0xffff, RZ, 0xc0, !PT ;  /* 0x0000ffff0c1c7812 */ /* 0x010fc400078ec0ff */
[----:B------:R-:W3:Y:S04]  /*5ebd0*/  LDL.LU R12, [R1+0x1d8] ;  /* 0x0001d800010c7983 */ /* 0x000ee80000300800 */
[----:B------:R0:W-:Y:S04]  /*5ebe0*/  STL [R1+0x39c], R0 ;  /* 0x00039c0001007387 */ /* 0x0001e80000100800 */
[----:B------:R1:W-:Y:S04]  /*5ebf0*/  STL [R1+0x68], R4 ;  /* 0x0000680401007387 */ /* 0x0003e80000100800 */
[----:B------:R-:W4:Y:S04]  /*5ec00*/  LDL.LU R52, [R1+0x1d0] ;  /* 0x0001d00001347983 */ /* 0x000f280000300800 */
[----:B------:R-:W4:Y:S04]  /*5ec10*/  LDL.LU R5, [R1+0x1a0] ;  /* 0x0001a00001057983 */ /* 0x000f280000300800 */
[----:B------:R-:W4:Y:S04]  /*5ec20*/  LDL.LU R11, [R1+0x198] ;  /* 0x00019800010b7983 */ /* 0x000f280000300800 */
[----:B------:R-:W4:Y:S01]  /*5ec30*/  LDL.LU R9, [R1+0x170] ;  /* 0x0001700001097983 */ /* 0x000f220000300800 */
[----:B------:R-:W-:-:S02]  /*5ec40*/  LOP3.LUT R29, R61, 0xffff, RZ, 0xc0, !PT ;  /* 0x0000ffff3d1d7812 */ /* 0x000fc400078ec0ff */
[----:B0-----:R-:W-:Y:S02]  /*5ec50*/  PRMT R0, R0, 0x3340, R1 ;  /* 0x0000334000007816 */ /* 0x001fe40000000001 */
[----:B------:R-:W-:-:S04]  /*5ec60*/  PRMT R6, R28, 0x3340, R29 ;  /* 0x000033401c067816 */ /* 0x000fc8000000001d */
[----:B------:R-:W-:Y:S02]  /*5ec70*/  PRMT R6, R6, 0x5410, R0 ;  /* 0x0000541006067816 */ /* 0x000fe40000000000 */
[--C-:B------:R-:W-:Y:S02]  /*5ec80*/  PRMT R2, R19, 0x3340, R1.reuse ;  /* 0x0000334013027816 */ /* 0x100fe40000000001 */
[----:B------:R-:W-:Y:S01]  /*5ec90*/  PRMT R7, R17, 0x3340, R18 ;  /* 0x0000334011077816 */ /* 0x000fe20000000012 */
[----:B------:R0:W-:Y:S01]  /*5eca0*/  STL [R1+0x3c4], R6 ;  /* 0x0003c40601007387 */ /* 0x0001e20000100800 */
[----:B------:R-:W-:-:S03]  /*5ecb0*/  PRMT R3, R3, 0x3340, R1 ;  /* 0x0000334003037816 */ /* 0x000fc60000000001 */
[----:B------:R-:W4:Y:S01]  /*5ecc0*/  LDL.LU R55, [R1+0x16c] ;  /* 0x00016c0001377983 */ /* 0x000f220000300800 */
[----:B------:R-:W-:Y:S02]  /*5ecd0*/  PRMT R8, R8, 0x3340, R47 ;  /* 0x0000334008087816 */ /* 0x000fe4000000002f */
[----:B------:R-:W-:Y:S02]  /*5ece0*/  PRMT R0, R7, 0x5410, R2 ;  /* 0x0000541007007816 */ /* 0x000fe40000000002 */
[----:B-1----:R-:W-:Y:S02]  /*5ecf0*/  PRMT R4, R4, 0x3340, R1 ;  /* 0x0000334004047816 */ /* 0x002fe40000000001 */
[----:B------:R-:W-:Y:S01]  /*5ed00*/  PRMT R2, R8, 0x5410, R3 ;  /* 0x0000541008027816 */ /* 0x000fe20000000003 */
[----:B------:R1:W-:Y:S04]  /*5ed10*/  STL [R1+0x3a8], R0 ;  /* 0x0003a80001007387 */ /* 0x0003e80000100800 */
[----:B------:R-:W-:Y:S01]  /*5ed20*/  STL [R1+0x3a4], R2 ;  /* 0x0003a40201007387 */ /* 0x000fe20000100800 */
[----:B0-----:R-:W-:-:S03]  /*5ed30*/  LOP3.LUT R6, R46, 0xffff, RZ, 0xc0, !PT ;  /* 0x0000ffff2e067812 */ /* 0x001fc600078ec0ff */
[----:B------:R-:W4:Y:S01]  /*5ed40*/  LDL.LU R47, [R1+0xc8] ;  /* 0x0000c800012f7983 */ /* 0x000f220000300800 */
[----:B-1----:R-:W-:-:S05]  /*5ed50*/  PRMT R0, R15, 0x5410, R4 ;  /* 0x000054100f007816 */ /* 0x002fca0000000004 */
[----:B------:R0:W-:Y:S01]  /*5ed60*/  STL [R1+0x3a0], R0 ;  /* 0x0003a00001007387 */ /* 0x0001e20000100800 */
[----:B------:R-:W-:-:S03]  /*5ed70*/  LOP3.LUT R7, R16, 0xffff, RZ, 0xc0, !PT ;  /* 0x0000ffff10077812 */ /* 0x000fc600078ec0ff */
[----:B------:R-:W4:Y:S04]  /*5ed80*/  LDL.LU R46, [R1+0xc0] ;  /* 0x0000c000012e7983 */ /* 0x000f280000300800 */
[----:B------:R-:W-:Y:S01]  /*5ed90*/  STL [R1+0x23c], R6 ;  /* 0x00023c0601007387 */ /* 0x000fe20000100800 */
[----:B------:R-:W-:-:S03]  /*5eda0*/  LOP3.LUT R8, R54, 0xffff, RZ, 0xc0, !PT ;  /* 0x0000ffff36087812 */ /* 0x000fc600078ec0ff */
[----:B------:R-:W-:Y:S01]  /*5edb0*/  STL [R1+0x1b4], R7 ;  /* 0x0001b40701007387 */ /* 0x000fe20000100800 */
[----:B------:R-:W-:-:S03]  /*5edc0*/  LOP3.LUT R15, R56, 0xffff, RZ, 0xc0, !PT ;  /* 0x0000ffff380f7812 */ /* 0x000fc600078ec0ff */
[----:B------:R-:W-:Y:S01]  /*5edd0*/  STL [R1+0x2a4], R8 ;  /* 0x0002a40801007387 */ /* 0x000fe20000100800 */
[----:B--2---:R-:W-:Y:S02]  /*5ede0*/  LOP3.LUT R54, R53, 0xffff, RZ, 0xc0, !PT ;  /* 0x0000ffff35367812 */ /* 0x004fe400078ec0ff */
[----:B------:R-:W-:-:S03]  /*5edf0*/  LOP3.LUT R53, R48, 0xffff, RZ, 0xc0, !PT ;  /* 0x0000ffff30357812 */ /* 0x000fc600078ec0ff */
[----:B------:R-:W-:Y:S04]  /*5ee00*/  STL [R1+0x208], R54 ;  /* 0x0002083601007387 */ /* 0x000fe80000100800 */
[----:B------:R-:W-:Y:S04]  /*5ee10*/  STL [R1+0x230], R15 ;  /* 0x0002300f01007387 */ /* 0x000fe80000100800 */
[----:B------:R-:W-:Y:S04]  /*5ee20*/  STL [R1+0x178], R53 ;  /* 0x0001783501007387 */ /* 0x000fe80000100800 */
[----:B------:R-:W2:Y:S01]  /*5ee30*/  LDL.LU R56, [R1+0x90] ;  /* 0x0000900001387983 */ /* 0x000ea20000300800 */
[----:B---3--:R-:W-:-:S03]  /*5ee40*/  LOP3.LUT R48, R12, 0xffff, RZ, 0xc0, !PT ;  /* 0x0000ffff0c307812 */ /* 0x008fc600078ec0ff */
[----:B------:R-:W3:Y:S04]  /*5ee50*/  LDL.LU R12, [R1+0x88] ;  /* 0x00008800010c7983 */ /* 0x000ee80000300800 */
[----:B------:R-:W-:Y:S01]  /*5ee60*/  STL [R1+0x2a0], R48 ;  /* 0x0002a03001007387 */ /* 0x000fe20000100800 */
[----:B----4-:R-:W-:-:S03]  /*5ee70*/  LOP3.LUT R16, R52, 0xffff, RZ, 0xc0, !PT ;  /* 0x0000ffff34107812 */ /* 0x010fc600078ec0ff */
[----:B------:R-:W4:Y:S01]  /*5ee80*/  LDL.LU R52, [R1+0x5c] ;  /* 0x00005c0001347983 */ /* 0x000f220000300800 */
[----:B0-----:R-:W-:-:S03]  /*5ee90*/  LOP3.LUT R0, R5, 0xffff, RZ, 0xc0, !PT ;  /* 0x0000ffff05007812 */ /* 0x001fc600078ec0ff */
[----:B------:R-:W-:Y:S01]  /*5eea0*/  STL [R1+0x20c], R16 ;  /* 0x00020c1001007387 */ /* 0x000fe20000100800 */
[----:B------:R-:W-:-:S03]  /*5eeb0*/  LOP3.LUT R2, R11, 0xffff, RZ, 0xc0, !PT ;  /* 0x0000ffff0b027812 */ /* 0x000fc600078ec0ff */
[----:B------:R-:W4:Y:S01]  /*5eec0*/  LDL.LU R11, [R1+0x54] ;  /* 0x00005400010b7983 */ /* 0x000f220000300800 */
[----:B------:R-:W-:-:S03]  /*5eed0*/  LOP3.LUT R3, R9, 0xffff, RZ, 0xc0, !PT ;  /* 0x0000ffff09037812 */ /* 0x000fc600078ec0ff */
[----:B------:R0:W-:Y:S04]  /*5eee0*/  STL [R1+0x200], R0 ;  /* 0x0002000001007387 */ /* 0x0001e80000100800 */
[----:B------:R1:W-:Y:S04]  /*5eef0*/  STL [R1+0x1e4], R2 ;  /* 0x0001e40201007387 */ /* 0x0003e80000100800 */
[----:B------:R-:W4:Y:S04]  /*5ef00*/  LDL.LU R5, [R1+0x20] ;  /* 0x0000200001057983 */ /* 0x000f280000300800 */
[----:B------:R-:W4:Y:S01]  /*5ef10*/  LDL.LU R9, [R1+0x1c] ;  /* 0x00001c0001097983 */ /* 0x000f220000300800 */
[----:B0-----:R-:W-:-:S02]  /*5ef20*/  PRMT R0, R0, 0x3340, R1 ;  /* 0x0000334000007816 */ /* 0x001fc40000000001 */
[----:B------:R-:W-:Y:S02]  /*5ef30*/  PRMT R6, R6, 0x3340, R54 ;  /* 0x0000334006067816 */ /* 0x000fe40000000036 */
[----:B------:R-:W-:Y:S01]  /*5ef40*/  LOP3.LUT R4, R55, 0xffff, RZ, 0xc0, !PT ;  /* 0x0000ffff37047812 */ /* 0x000fe200078ec0ff */
[----:B------:R0:W-:Y:S01]  /*5ef50*/  STL [R1+0x29c], R3 ;  /* 0x00029c0301007387 */ /* 0x0001e20000100800 */
[----:B-1----:R-:W-:Y:S02]  /*5ef60*/  PRMT R2, R2, 0x3340, R1 ;  /* 0x0000334002027816 */ /* 0x002fe40000000001 */
[----:B------:R-:W-:Y:S01]  /*5ef70*/  PRMT R7, R7, 0x3340, R53 ;  /* 0x0000334007077816 */ /* 0x000fe20000000035 */
[----:B------:R1:W-:Y:S01]  /*5ef80*/  STL [R1+0x298], R4 ;  /* 0x0002980401007387 */ /* 0x0003e20000100800 */
[----:B------:R-:W-:Y:S02]  /*5ef90*/  PRMT R0, R6, 0x5410, R0 ;  /* 0x0000541006007816 */ /* 0x000fe40000000000 */
[----:B------:R-:W-:-:S02]  /*5efa0*/  PRMT R8, R8, 0x3340, R48 ;  /* 0x0000334008087816 */ /* 0x000fc40000000030 */
[----:B------:R-:W-:Y:S02]  /*5efb0*/  PRMT R15, R15, 0x3340, R16 ;  /* 0x000033400f0f7816 */ /* 0x000fe40000000010 */
[--C-:B0-----:R-:W-:Y:S02]  /*5efc0*/  PRMT R3, R3, 0x3340, R1.reuse ;  /* 0x0000334003037816 */ /* 0x101fe40000000001 */
[----:B-1----:R-:W-:Y:S01]  /*5efd0*/  PRMT R4, R4, 0x3340, R1 ;  /* 0x0000334004047816 */ /* 0x002fe20000000001 */
[----:B------:R0:W-:Y:S01]  /*5efe0*/  STL [R1+0x310], R0 ;  /* 0x0003100001007387 */ /* 0x0001e20000100800 */
[----:B------:R-:W-:Y:S02]  /*5eff0*/  PRMT R6, R7, 0x5410, R2 ;  /* 0x0000541007067816 */ /* 0x000fe40000000002 */
[----:B------:R-:W-:Y:S02]  /*5f000*/  PRMT R2, R8, 0x5410, R3 ;  /* 0x0000541008027816 */ /* 0x000fe40000000003 */
[----:B------:R-:W-:Y:S01]  /*5f010*/  LOP3.LUT R7, R47, 0xffff, RZ, 0xc0, !PT ;  /* 0x0000ffff2f077812 */ /* 0x000fe200078ec0ff */
[----:B------:R1:W-:Y:S01]  /*5f020*/  STL [R1+0x30c], R6 ;  /* 0x00030c0601007387 */ /* 0x0003e20000100800 */
[----:B0-----:R-:W-:-:S03]  /*5f030*/  PRMT R0, R15, 0x5410, R4 ;  /* 0x000054100f007816 */ /* 0x001fc60000000004 */
[----:B------:R-:W-:Y:S04]  /*5f040*/  STL [R1+0x308], R2 ;  /* 0x0003080201007387 */ /* 0x000fe80000100800 */
[----:B------:R0:W-:Y:S01]  /*5f050*/  STL [R1+0x304], R0 ;  /* 0x0003040001007387 */ /* 0x0001e20000100800 */
[----:B-1----:R-:W-:-:S03]  /*5f060*/  LOP3.LUT R6, R46, 0xffff, RZ, 0xc0, !PT ;  /* 0x0000ffff2e067812 */ /* 0x002fc600078ec0ff */
[----:B------:R-:W4:Y:S04]  /*5f070*/  LDL.LU R53, [R1+0x26c] ;  /* 0x00026c0001357983 */ /* 0x000f280000300800 */
[----:B------:R-:W4:Y:S04]  /*5f080*/  LDL.LU R48, [R1+0x218] ;  /* 0x0002180001307983 */ /* 0x000f280000300800 */
[----:B------:R-:W-:Y:S04]  /*5f090*/  STL [R1+0x268], R7 ;  /* 0x0002680701007387 */ /* 0x000fe80000100800 */
[----:B------:R1:W-:Y:S04]  /*5f0a0*/  STL [R1+0x240], R6 ;  /* 0x0002400601007387 */ /* 0x0003e80000100800 */
[----:B------:R-:W4:Y:S04]  /*5f0b0*/  LDL.LU R47, [R1+0x1b0] ;  /* 0x0001b000012f7983 */ /* 0x000f280000300800 */
[----:B------:R-:W4:Y:S01]  /*5f0c0*/  LDL.LU R46, [R1+0xc4] ;  /* 0x0000c400012e7983 */ /* 0x000f220000300800 */
[----:B0-----:R-:W-:-:S02]  /*5f0d0*/  LOP3.LUT R0, R59, 0xffff, RZ, 0xc0, !PT ;  /* 0x0000ffff3b007812 */ /* 0x001fc400078ec0ff */
[----:B------:R-:W-:Y:S02]  /*5f0e0*/  LOP3.LUT R2, R60, 0xffff, RZ, 0xc0, !PT ;  /* 0x0000ffff3c027812 */ /* 0x000fe400078ec0ff */
[----:B------:R-:W-:Y:S02]  /*5f0f0*/  LOP3.LUT R3, R13, 0xffff, RZ, 0xc0, !PT ;  /* 0x0000ffff0d037812 */ /* 0x000fe400078ec0ff */
[----:B------:R-:W-:Y:S02]  /*5f100*/  LOP3.LUT R4, R14, 0xffff, RZ, 0xc0, !PT ;  /* 0x0000ffff0e047812 */ /* 0x000fe400078ec0ff */
[----:B--2---:R-:W-:Y:S02]  /*5f110*/  LOP3.LUT R15, R56, 0xffff, RZ, 0xc0, !PT ;  /* 0x0000ffff380f7812 */ /* 0x004fe400078ec0ff */
[----:B---3--:R-:W-:Y:S02]  /*5f120*/  LOP3.LUT R8, R12, 0xffff, RZ, 0xc0, !PT ;  /* 0x0000ffff0c087812 */ /* 0x008fe400078ec0ff */
[----:B------:R-:W2:Y:S04]  /*5f130*/  LDL.LU R12, [R1+0xbc] ;  /* 0x0000bc00010c7983 */ /* 0x000ea80000300800 */
[----:B------:R-:W-:Y:S01]  /*5f140*/  STL [R1+0x2c4], R15 ;  /* 0x0002c40f01007387 */ /* 0x000fe20000100800 */
[----:B----4-:R-:W-:-:S03]  /*5f150*/  LOP3.LUT R55, R52, 0xffff, RZ, 0xc0, !PT ;  /* 0x0000ffff34377812 */ /* 0x010fc600078ec0ff */
[----:B------:R-:W-:Y:S01]  /*5f160*/  STL [R1+0x2b8], R8 ;  /* 0x0002b80801007387 */ /* 0x000fe20000100800 */
[----:B------:R-:W-:-:S03]  /*5f170*/  LOP3.LUT R11, R11, 0xffff, RZ, 0xc0, !PT ;  /* 0x0000ffff0b0b7812 */ /* 0x000fc600078ec0ff */
[----:B------:R-:W-:Y:S04]  /*5f180*/  STL [R1+0x264], R55 ;  /* 0x0002643701007387 */ /* 0x000fe80000100800 */
[----:B------:R0:W-:Y:S04]  /*5f190*/  STL [R1+0x90], R11 ;  /* 0x0000900b01007387 */ /* 0x0001e80000100800 */
[----:B------:R-:W3:Y:S01]  /*5f1a0*/  LDL.LU R52, [R1+0x8c] ;  /* 0x00008c0001347983 */ /* 0x000ee20000300800 */
[----:B------:R-:W-:-:S03]  /*5f1b0*/  LOP3.LUT R16, R5, 0xffff, RZ, 0xc0, !PT ;  /* 0x0000ffff05107812 */ /* 0x000fc600078ec0ff */
[----:B------:R-:W4:Y:S01]  /*5f1c0*/  LDL.LU R5, [R1+0x58] ;  /* 0x0000580001057983 */ /* 0x000f220000300800 */
[----:B------:R-:W-:-:S03]  /*5f1d0*/  LOP3.LUT R54, R9, 0xffff, RZ, 0xc0, !PT ;  /* 0x0000ffff09367812 */ /* 0x000fc600078ec0ff */
[----:B------:R-:W-:Y:S04]  /*5f1e0*/  STL [R1+0x2b4], R16 ;  /* 0x0002b41001007387 */ /* 0x000fe80000100800 */
[----:B------:R-:W-:Y:S04]  /*5f1f0*/  STL [R1+0x2b0], R54 ;  /* 0x0002b03601007387 */ /* 0x000fe80000100800 */
[----:B------:R-:W4:Y:S01]  /*5f200*/  LDL.LU R9, [R1+0x50] ;  /* 0x0000500001097983 */ /* 0x000f220000300800 */
[----:B-1----:R-:W-:-:S03]  /*5f210*/  PRMT R6, R6, 0x3340, R11 ;  /* 0x0000334006067816 */ /* 0x002fc6000000000b */
[----:B------:R1:W-:Y:S04]  /*5f220*/  STL [R1+0x2a8], R0 ;  /* 0x0002a80001007387 */ /* 0x0003e80000100800 */
[----:B------:R0:W-:Y:S04]  /*5f230*/  STL [R1+0x238], R2 ;  /* 0x0002380201007387 */ /* 0x0001e80000100800 */
[----:B------:R1:W-:Y:S04]  /*5f240*/  STL [R1+0x2cc], R3 ;  /* 0x0002cc0301007387 */ /* 0x0003e80000100800 */
[----:B------:R1:W-:Y:S04]  /*5f250*/  STL [R1+0x2ac], R4 ;  /* 0x0002ac0401007387 */ /* 0x0003e80000100800 */
[----:B0-----:R-:W4:Y:S01]  /*5f260*/  LDL.LU R11, [R1+0x28] ;  /* 0x00002800010b7983 */ /* 0x001f220000300800 */
[----:B-1----:R-:W-:-:S02]  /*5f270*/  PRMT R0, R0, 0x3340, R1 ;  /* 0x0000334000007816 */ /* 0x002fc40000000001 */
[----:B------:R-:W-:Y:S02]  /*5f280*/  PRMT R2, R2, 0x3340, R1 ;  /* 0x0000334002027816 */ /* 0x000fe40000000001 */
[----:B------:R-:W-:Y:S02]  /*5f290*/  PRMT R7, R7, 0x3340, R55 ;  /* 0x0000334007077816 */ /* 0x000fe40000000037 */
[----:B------:R-:W-:Y:S02]  /*5f2a0*/  PRMT R3, R3, 0x3340, R1 ;  /* 0x0000334003037816 */ /* 0x000fe40000000001 */
[----:B------:R-:W-:Y:S02]  /*5f2b0*/  PRMT R8, R8, 0x3340, R54 ;  /* 0x0000334008087816 */ /* 0x000fe40000000036 */
[----:B------:R-:W-:Y:S02]  /*5f2c0*/  PRMT R0, R6, 0x5410, R0 ;  /* 0x0000541006007816 */ /* 0x000fe40000000000 */
[----:B------:R-:W-:-:S02]  /*5f2d0*/  PRMT R6, R7, 0x5410, R2 ;  /* 0x0000541007067816 */ /* 0x000fc40000000002 */
[----:B------:R-:W-:Y:S02]  /*5f2e0*/  PRMT R4, R4, 0x3340, R1 ;  /* 0x0000334004047816 */ /* 0x000fe40000000001 */
[----:B------:R-:W-:Y:S02]  /*5f2f0*/  PRMT R13, R15, 0x3340, R16 ;  /* 0x000033400f0d7816 */ /* 0x000fe40000000010 */
[----:B------:R-:W-:Y:S01]  /*5f300*/  PRMT R2, R8, 0x5410, R3 ;  /* 0x0000541008027816 */ /* 0x000fe20000000003 */
[----:B------:R0:W-:Y:S04]  /*5f310*/  STL [R1+0x2ec], R0 ;  /* 0x0002ec0001007387 */ /* 0x0001e80000100800 */
[----:B------:R1:W-:Y:S04]  /*5f320*/  STL [R1+0x2e4], R6 ;  /* 0x0002e40601007387 */ /* 0x0003e80000100800 */
[----:B------:R1:W-:Y:S01]  /*5f330*/  STL [R1+0x2e8], R2 ;  /* 0x0002e80201007387 */ /* 0x0003e20000100800 */
[----:B0-----:R-:W-:-:S02]  /*5f340*/  PRMT R0, R13, 0x5410, R4 ;  /* 0x000054100d007816 */ /* 0x001fc40000000004 */
[----:B------:R-:W-:Y:S02]  /*5f350*/  LOP3.LUT R13, R53, 0xffff, RZ, 0xc0, !PT ;  /* 0x0000ffff350d7812 */ /* 0x000fe400078ec0ff */
[----:B-1----:R-:W-:Y:S01]  /*5f360*/  LOP3.LUT R6, R47, 0xffff, RZ, 0xc0, !PT ;  /* 0x0000ffff2f067812 */ /* 0x002fe200078ec0ff */
[----:B------:R0:W-:Y:S01]  /*5f370*/  STL [R1+0x2e0], R0 ;  /* 0x0002e00001007387 */ /* 0x0001e20000100800 */
[----:B------:R-:W-:-:S03]  /*5f380*/  LOP3.LUT R2, R48, 0xffff, RZ, 0xc0, !PT ;  /* 0x0000ffff30027812 */ /* 0x000fc600078ec0ff */
[----:B------:R-:W-:Y:S04]  /*5f390*/  STL [R1+0x20], R13 ;  /* 0x0000200d01007387 */ /* 0x000fe80000100800 */
[----:B------:R1:W-:Y:S04]  /*5f3a0*/  STL [R1+0x3c], R2 ;  /* 0x00003c0201007387 */ /* 0x0003e80000100800 */
[----:B------:R-:W-:Y:S01]  /*5f3b0*/  STL [R1+0x1c], R6 ;  /* 0x00001c0601007387 */ /* 0x000fe20000100800 */
[----:B------:R-:W-:Y:S02]  /*5f3c0*/  LOP3.LUT R56, R46, 0xffff, RZ, 0xc0, !PT ;  /* 0x0000ffff2e387812 */ /* 0x000fe400078ec0ff */
[----:B--2---:R-:W-:-:S02]  /*5f3d0*/  LOP3.LUT R8, R12, 0xffff, RZ, 0xc0, !PT ;  /* 0x0000ffff0c087812 */ /* 0x004fc400078ec0ff */
[----:B------:R-:W2:Y:S04]  /*5f3e0*/  LDL.LU R12, [R1+0x288] ;  /* 0x00028800010c7983 */ /* 0x000ea80000300800 */
[----:B------:R-:W2:Y:S04]  /*5f3f0*/  LDL.LU R61, [R1+0x280] ;  /* 0x00028000013d7983 */ /* 0x000ea80000300800 */
[----:B------:R-:W2:Y:S04]  /*5f400*/  LDL.LU R14, [R1+0x260] ;  /* 0x00026000010e7983 */ /* 0x000ea80000300800 */
[----:B------:R0:W-:Y:S04]  /*5f410*/  STL [R1+0x8], R8 ;  /* 0x0000080801007387 */ /* 0x0001e80000100800 */
[----:B------:R-:W2:Y:S04]  /*5f420*/  LDL.LU R48, [R1+0x25c] ;  /* 0x00025c0001307983 */ /* 0x000ea80000300800 */
[----:B------:R-:W2:Y:S04]  /*5f430*/  LDL.LU R47, [R1+0x234] ;  /* 0x00023400012f7983 */ /* 0x000ea80000300800 */
[----:B------:R-:W2:Y:S01]  /*5f440*/  LDL.LU R15, [R1+0x22c] ;  /* 0x00022c00010f7983 */ /* 0x000ea20000300800 */
[----:B---3--:R-:W-:-:S03]  /*5f450*/  LOP3.LUT R59, R52, 0xffff, RZ, 0xc0, !PT ;  /* 0x0000ffff343b7812 */ /* 0x008fc600078ec0ff */
[----:B------:R-:W3:Y:S01]  /*5f460*/  LDL.LU R53, [R1+0x204] ;  /* 0x0002040001357983 */ /* 0x000ee20000300800 */
[----:B----4-:R-:W-:-:S03]  /*5f470*/  LOP3.LUT R55, R5, 0xffff, RZ, 0xc0, !PT ;  /* 0x0000ffff05377812 */ /* 0x010fc600078ec0ff */
[----:B------:R-:W4:Y:S04]  /*5f480*/  LDL.LU R46, [R1+0x1fc] ;  /* 0x0001fc00012e7983 */ /* 0x000f280000300800 */
[----:B------:R-:W4:Y:S04]  /*5f490*/  LDL.LU R52, [R1+0x1cc] ;  /* 0x0001cc0001347983 */ /* 0x000f280000300800 */
[----:B------:R-:W4:Y:S01]  /*5f4a0*/  LDL.LU R5, [R1+0x18c] ;  /* 0x00018c0001057983 */ /* 0x000f220000300800 */
[----:B------:R-:W-:-:S03]  /*5f4b0*/  LOP3.LUT R60, R9, 0xffff, RZ, 0xc0, !PT ;  /* 0x0000ffff093c7812 */ /* 0x000fc600078ec0ff */
[----:B------:R-:W4:Y:S01]  /*5f4c0*/  LDL.LU R9, [R1+0x190] ;  /* 0x0001900001097983 */ /* 0x000f220000300800 */
[----:B------:R-:W-:-:S03]  /*5f4d0*/  LOP3.LUT R54, R11, 0xffff, RZ, 0xc0, !PT ;  /* 0x0000ffff0b367812 */ /* 0x000fc600078ec0ff */
[----:B------:R-:W4:Y:S01]  /*5f4e0*/  LDL.LU R11, [R1+0x1dc] ;  /* 0x0001dc00010b7983 */ /* 0x000f220000300800 */
[----:B0-----:R-:W-:Y:S01]  /*5f4f0*/  LOP3.LUT R0, R58, 0xffff, RZ, 0xc0, !PT ;  /* 0x0000ffff3a007812 */ /* 0x001fe200078ec0ff */
[----:B------:R-:W-:Y:S01]  /*5f500*/  IMAD.MOV.U32 R58, RZ, RZ, R2 ;  /* 0x000000ffff3a7224 */ /* 0x000fe200078e0002 */
[----:B------:R-:W-:Y:S02]  /*5f510*/  PRMT R7, R56, 0x3340, R55 ;  /* 0x0000334038077816 */ /* 0x000fe40000000037 */
[--C-:B-1----:R-:W-:Y:S02]  /*5f520*/  PRMT R2, R0, 0x3340, R1.reuse ;  /* 0x0000334000027816 */ /* 0x102fe40000000001 */
        /* <DEDUP_REMOVED lines=11> */
[----:B------:R1:W-:Y:S01]  /*5f5e0*/  STL [R1+0x344], R7 ;  /* 0x0003440701007387 */ /* 0x0003e20000100800 */
[----:B0-----:R-:W-:-:S03]  /*5f5f0*/  PRMT R2, R13, 0x5410, R6 ;  /* 0x000054100d027816 */ /* 0x001fc60000000006 */
[----:B------:R0:W-:Y:S04]  /*5f600*/  STL [R1+0x340], R3 ;  /* 0x0003400301007387 */ /* 0x0001e80000100800 */
[----:B------:R0:W-:Y:S01]  /*5f610*/  STL [R1+0x334], R2 ;  /* 0x0003340201007387 */ /* 0x0001e20000100800 */
[----:B--2---:R-:W-:Y:S02]  /*5f620*/  LOP3.LUT R12, R12, 0xffff, RZ, 0xc0, !PT ;  /* 0x0000ffff0c0c7812 */ /* 0x004fe400078ec0ff */
[----:B------:R-:W-:-:S03]  /*5f630*/  LOP3.LUT R10, R14, 0xffff, RZ, 0xc0, !PT ;  /* 0x0000ffff0e0a7812 */ /* 0x000fc600078ec0ff */
[----:B------:R-:W-:Y:S01]  /*5f640*/  STL [R1+0x1e0], R12 ;  /* 0x0001e00c01007387 */ /* 0x000fe20000100800 */
[----:B------:R-:W-:-:S03]  /*5f650*/  LOP3.LUT R8, R48, 0xffff, RZ, 0xc0, !PT ;  /* 0x0000ffff30087812 */ /* 0x000fc600078ec0ff */
[----:B------:R-:W-:Y:S01]  /*5f660*/  STL [R1+0x54], R10 ;  /* 0x0000540a01007387 */ /* 0x000fe20000100800 */
[----:B------:R-:W-:-:S03]  /*5f670*/  LOP3.LUT R13, R47, 0xffff, RZ, 0xc0, !PT ;  /* 0x0000ffff2f0d7812 */ /* 0x000fc600078ec0ff */
[----:B------:R-:W-:Y:S01]  /*5f680*/  STL [R1+0x10], R8 ;  /* 0x0000100801007387 */ /* 0x000fe20000100800 */
[----:B-1----:R-:W-:-:S03]  /*5f690*/  LOP3.LUT R7, R15, 0xffff, RZ, 0xc0, !PT ;  /* 0x0000ffff0f077812 */ /* 0x002fc600078ec0ff */
[----:B------:R-:W2:Y:S01]  /*5f6a0*/  LDL.LU R48, [R1+0x294] ;  /* 0x0002940001307983 */ /* 0x000ea20000300800 */
[----:B---3--:R-:W-:-:S03]  /*5f6b0*/  LOP3.LUT R14, R53, 0xffff, RZ, 0xc0, !PT ;  /* 0x0000ffff350e7812 */ /* 0x008fc600078ec0ff */
[----:B------:R-:W3:Y:S01]  /*5f6c0*/  LDL.LU R47, [R1+0x274] ;  /* 0x00027400012f7983 */ /* 0x000ee20000300800 */
[----:B----4-:R-:W-:-:S03]  /*5f6d0*/  LOP3.LUT R53, R46, 0xffff, RZ, 0xc0, !PT ;  /* 0x0000ffff2e357812 */ /* 0x010fc600078ec0ff */
[----:B------:R-:W-:Y:S04]  /*5f6e0*/  STL [R1+0x1d0], R13 ;  /* 0x0001d00d01007387 */ /* 0x000fe80000100800 */
[----:B------:R1:W-:Y:S01]  /*5f6f0*/  STL [R1+0xc], R7 ;  /* 0x00000c0701007387 */ /* 0x0003e20000100800 */
[----:B0-----:R-:W-:-:S03]  /*5f700*/  LOP3.LUT R3, R5, 0xffff, RZ, 0xc0, !PT ;  /* 0x0000ffff05037812 */ /* 0x001fc600078ec0ff */
[----:B------:R-:W4:Y:S01]  /*5f710*/  LDL.LU R46, [R1+0x270] ;  /* 0x00027000012e7983 */ /* 0x000f220000300800 */
[----:B------:R-:W-:Y:S02]  /*5f720*/  LOP3.LUT R58, R52, 0xffff, RZ, 0xc0, !PT ;  /* 0x0000ffff343a7812 */ /* 0x000fe400078ec0ff */
[----:B------:R-:W-:Y:S01]  /*5f730*/  LOP3.LUT R4, R9, 0xffff, RZ, 0xc0, !PT ;  /* 0x0000ffff09047812 */ /* 0x000fe200078ec0ff */
[----:B------:R-:W-:Y:S01]  /*5f740*/  STL [R1+0x50], R14 ;  /* 0x0000500e01007387 */ /* 0x000fe20000100800 */
[----:B------:R-:W-:-:S03]  /*5f750*/  LOP3.LUT R61, R61, 0xffff, RZ, 0xc0, !PT ;  /* 0x0000ffff3d3d7812 */ /* 0x000fc600078ec0ff */
[----:B------:R-:W-:Y:S04]  /*5f760*/  STL [R1+0x18], R53 ;  /* 0x0000183501007387 */ /* 0x000fe80000100800 */
[----:B------:R-:W4:Y:S01]  /*5f770*/  LDL.LU R52, [R1+0x250] ;  /* 0x0002500001347983 */ /* 0x000f220000300800 */
[----:B------:R-:W-:-:S03]  /*5f780*/  PRMT R2, R58, 0x3340, R1 ;  /* 0x000033403a027816 */ /* 0x000fc60000000001 */
[----:B------:R0:W-:Y:S01]  /*5f790*/  STL [R1+0x2dc], R3 ;  /* 0x0002dc0301007387 */ /* 0x0001e20000100800 */
[----:B-1----:R-:W-:Y:S02]  /*5f7a0*/  PRMT R7, R61, 0x3340, R7 ;  /* 0x000033403d077816 */ /* 0x002fe40000000007 */
[----:B------:R-:W-:Y:S02]  /*5f7b0*/  PRMT R8, R8, 0x3340, R53 ;  /* 0x0000334008087816 */ /* 0x000fe40000000035 */
[----:B------:R-:W-:Y:S02]  /*5f7c0*/  LOP3.LUT R5, R11, 0xffff, RZ, 0xc0, !PT ;  /* 0x0000ffff0b057812 */ /* 0x000fe400078ec0ff */
[----:B------:R-:W4:Y:S01]  /*5f7d0*/  LDL.LU R11, [R1+0x224] ;  /* 0x00022400010b7983 */ /* 0x000f220000300800 */
[----:B0-----:R-:W-:-:S03]  /*5f7e0*/  PRMT R3, R3, 0x3340, R1 ;  /* 0x0000334003037816 */ /* 0x001fc60000000001 */
[----:B------:R-:W4:Y:S01]  /*5f7f0*/  LDL.LU R9, [R1+0x220] ;  /* 0x0002200001097983 */ /* 0x000f220000300800 */
[----:B------:R-:W-:-:S03]  /*5f800*/  PRMT R6, R5, 0x3340, R1 ;  /* 0x0000334005067816 */ /* 0x000fc60000000001 */
[----:B------:R0:W-:Y:S01]  /*5f810*/  STL [R1+0x28], R4 ;  /* 0x0000280401007387 */ /* 0x0001e20000100800 */
[----:B------:R-:W-:-:S03]  /*5f820*/  PRMT R10, R10, 0x3340, R14 ;  /* 0x000033400a0a7816 */ /* 0x000fc6000000000e */
[----:B------:R-:W4:Y:S01]  /*5f830*/  LDL.LU R15, [R1+0x1ac] ;  /* 0x0001ac00010f7983 */ /* 0x000f220000300800 */
[----:B------:R-:W-:-:S03]  /*5f840*/  PRMT R13, R12, 0x3340, R13 ;  /* 0x000033400c0d7816 */ /* 0x000fc6000000000d */
[----:B------:R1:W-:Y:S01]  /*5f850*/  STL [R1+0x1fc], R5 ;  /* 0x0001fc0501007387 */ /* 0x0003e20000100800 */
[----:B------:R-:W-:Y:S02]  /*5f860*/  PRMT R14, R7, 0x5410, R2 ;  /* 0x00005410070e7816 */ /* 0x000fe40000000002 */
[----:B0-----:R-:W-:Y:S02]  /*5f870*/  PRMT R4, R4, 0x3340, R1 ;  /* 0x0000334004047816 */ /* 0x001fe40000000001 */
[----:B------:R-:W-:Y:S01]  /*5f880*/  PRMT R7, R8, 0x5410, R3 ;  /* 0x0000541008077816 */ /* 0x000fe20000000003 */
[----:B-1----:R-:W4:Y:S01]  /*5f890*/  LDL.LU R5, [R1+0x1a8] ;  /* 0x0001a80001057983 */ /* 0x002f220000300800 */
[----:B------:R-:W-:-:S03]  /*5f8a0*/  PRMT R4, R10, 0x5410, R4 ;  /* 0x000054100a047816 */ /* 0x000fc60000000004 */
[----:B------:R-:W4:Y:S04]  /*5f8b0*/  LDL.LU R53, [R1+0x2c84] ;  /* 0x002c840001357983 */ /* 0x000f280000300800 */
[----:B------:R-:W4:Y:S04]  /*5f8c0*/  LDL.LU R12, [R1+0x78] ;  /* 0x00007800010c7983 */ /* 0x000f280000300800 */
[----:B------:R-:W4:Y:S01]  /*5f8d0*/  LDL.LU R2, [R1+0x1f0] ;  /* 0x0001f00001027983 */ /* 0x000f220000300800 */
[----:B------:R-:W-:-:S03]  /*5f8e0*/  PRMT R3, R13, 0x5410, R6 ;  /* 0x000054100d037816 */ /* 0x000fc60000000006 */
[----:B------:R0:W-:Y:S04]  /*5f8f0*/  STL [R1+0x31c], R14 ;  /* 0x00031c0e01007387 */ /* 0x0001e80000100800 */
[----:B------:R2:W-:Y:S04]  /*5f900*/  STL [R1+0x318], R7 ;  /* 0x0003180701007387 */ /* 0x0005e80000100800 */
[----:B------:R-:W4:Y:S04]  /*5f910*/  LDL.LU R13, [R1+0xe8] ;  /* 0x0000e800010d7983 */ /* 0x000f280000300800 */
[----:B------:R1:W-:Y:S04]  /*5f920*/  STL [R1+0x314], R4 ;  /* 0x0003140401007387 */ /* 0x0003e80000100800 */
[----:B------:R-:W4:Y:S04]  /*5f930*/  LDL.LU R6, [R1+0x14] ;  /* 0x0000140001067983 */ /* 0x000f280000300800 */
[----:B------:R-:W-:Y:S04]  /*5f940*/  STL [R1+0x2d0], R3 ;  /* 0x0002d00301007387 */ /* 0x000fe80000100800 */
[----:B0-----:R-:W4:Y:S01]  /*5f950*/  LDL.LU R14, [R1+0xb4] ;  /* 0x0000b400010e7983 */ /* 0x001f220000300800 */
[----:B--2---:R-:W-:-:S03]  /*5f960*/  LOP3.LUT R7, R48, 0xffff, RZ, 0xc0, !PT ;  /* 0x0000ffff30077812 */ /* 0x004fc600078ec0ff */
[----:B------:R-:W2:Y:S01]  /*5f970*/  LDL.LU R48, [R1+0xac] ;  /* 0x0000ac0001307983 */ /* 0x000ea20000300800 */
[----:B---3--:R-:W-:-:S03]  /*5f980*/  LOP3.LUT R10, R47, 0xffff, RZ, 0xc0, !PT ;  /* 0x0000ffff2f0a7812 */ /* 0x008fc600078ec0ff */
[----:B------:R0:W-:Y:S04]  /*5f990*/  STL [R1+0x158], R7 ;  /* 0x0001580701007387 */ /* 0x0001e80000100800 */
[----:B------:R-:W-:Y:S01]  /*5f9a0*/  STL [R1+0x1b0], R10 ;  /* 0x0001b00a01007387 */ /* 0x000fe20000100800 */
[----:B----4-:R-:W-:-:S03]  /*5f9b0*/  LOP3.LUT R8, R46, 0xffff, RZ, 0xc0, !PT ;  /* 0x0000ffff2e087812 */ /* 0x010fc600078ec0ff */
[----:B------:R-:W3:Y:S04]  /*5f9c0*/  LDL.LU R46, [R1+0x84] ;  /* 0x00008400012e7983 */ /* 0x000ee80000300800 */
[----:B------:R4:W-:Y:S01]  /*5f9d0*/  STL [R1+0x260], R8 ;  /* 0x0002600801007387 */ /* 0x0009e20000100800 */
[----:B------:R-:W-:-:S03]  /*5f9e0*/  LOP3.LUT R47, R52, 0xffff, RZ, 0xc0, !PT ;  /* 0x0000ffff342f7812 */ /* 0x000fc600078ec0ff */
[----:B------:R-:W3:Y:S04]  /*5f9f0*/  LDL.LU R52, [R1+0x4c] ;  /* 0x00004c0001347983 */ /* 0x000ee80000300800 */
[----:B------:R-:W-:Y:S01]  /*5fa00*/  STL [R1+0x5c], R47 ;  /* 0x00005c2f01007387 */ /* 0x000fe20000100800 */
[----:B------:R-:W-:Y:S02]  /*5fa10*/  LOP3.LUT R11, R11, 0xffff, RZ, 0xc0, !PT ;  /* 0x0000ffff0b0b7812 */ /* 0x000fe400078ec0ff */
[----:B------:R-:W-:-:S03]  /*5fa20*/  LOP3.LUT R9, R9, 0xffff, RZ, 0xc0, !PT ;  /* 0x0000ffff09097812 */ /* 0x000fc600078ec0ff */
[----:B------:R-:W-:Y:S04]  /*5fa30*/  STL [R1+0x1a0], R11 ;  /* 0x0001a00b01007387 */ /* 0x000fe80000100800 */
[----:B------:R-:W-:Y:S01]  /*5fa40*/  STL [R1+0x250], R9 ;  /* 0x0002500901007387 */ /* 0x000fe20000100800 */
[----:B-1----:R-:W-:Y:S02]  /*5fa50*/  LOP3.LUT R4, R15, 0xffff, RZ, 0xc0, !PT ;  /* 0x0000ffff0f047812 */ /* 0x002fe400078ec0ff */
[----:B0-----:R-:W-:Y:S02]  /*5fa60*/  PRMT R7, R7, 0x3340, R47 ;  /* 0x0000334007077816 */ /* 0x001fe4000000002f */
[----:B----4-:R-:W-:Y:S02]  /*5fa70*/  PRMT R8, R8, 0x3340, R9 ;  /* 0x0000334008087816 */ /* 0x010fe40000000009 */
[----:B------:R-:W-:-:S02]  /*5fa80*/  LOP3.LUT R3, R5, 0xffff, RZ, 0xc0, !PT ;  /* 0x0000ffff05037812 */ /* 0x000fc400078ec0ff */
[----:B------:R-:W-:Y:S02]  /*5fa90*/  LOP3.LUT R2, R2, 0xffff, RZ, 0xc0, !PT ;  /* 0x0000ffff02027812 */ /* 0x000fe400078ec0ff */
[----:B------:R-:W-:-:S03]  /*5faa0*/  LOP3.LUT R12, R12, 0xffff, RZ, 0xc0, !PT ;  /* 0x0000ffff0c0c7812 */ /* 0x000fc600078ec0ff */
[----:B------:R0:W-:Y:S04]  /*5fab0*/  STL [R1+0x58], R2 ;  /* 0x0000580201007387 */ /* 0x0001e80000100800 */
[----:B------:R-:W-:Y:S01]  /*5fac0*/  STL [R1+0x1dc], R4 ;  /* 0x0001dc0401007387 */ /* 0x000fe20000100800 */
[----:B------:R-:W-:-:S03]  /*5fad0*/  LOP3.LUT R13, R13, 0xffff, RZ, 0xc0, !PT ;  /* 0x0000ffff0d0d7812 */ /* 0x000fc600078ec0ff */
[----:B------:R-:W4:Y:S01]  /*5fae0*/  LDL.LU R5, [R1+0x48] ;  /* 0x0000480001057983 */ /* 0x000f220000300800 */
[----:B0-----:R-:W-:-:S03]  /*5faf0*/  PRMT R2, R2, 0x3340, R1 ;  /* 0x0000334002027816 */ /* 0x001fc60000000001 */
[----:B------:R-:W4:Y:S01]  /*5fb00*/  LDL.LU R15, [R1+0x4] ;  /* 0x00000400010f7983 */ /* 0x000f220000300800 */
[----:B------:R-:W-:-:S03]  /*5fb10*/  LOP3.LUT R6, R6, 0xffff, RZ, 0xc0, !PT ;  /* 0x0000ffff06067812 */ /* 0x000fc600078ec0ff */
[----:B------:R0:W-:Y:S01]  /*5fb20*/  STL [R1+0x234], R3 ;  /* 0x0002340301007387 */ /* 0x0001e20000100800 */
[----:B------:R-:W-:-:S03]  /*5fb30*/  PRMT R2, R7, 0x5410, R2 ;  /* 0x0000541007027816 */ /* 0x000fc60000000002 */
[----:B------:R1:W-:Y:S01]  /*5fb40*/  STL [R1+0x198], R13 ;  /* 0x0001980d01007387 */ /* 0x0003e20000100800 */
[----:B------:R-:W-:-:S03]  /*5fb50*/  PRMT R10, R10, 0x3340, R11 ;  /* 0x000033400a0a7816 */ /* 0x000fc6000000000b */
[----:B------:R1:W-:Y:S01]  /*5fb60*/  STL [R1+0x190], R12 ;  /* 0x0001900c01007387 */ /* 0x0003e20000100800 */
[----:B0-----:R-:W-:-:S03]  /*5fb70*/  PRMT R3, R3, 0x3340, R1 ;  /* 0x0000334003037816 */ /* 0x001fc60000000001 */
[----:B------:R-:W-:Y:S01]  /*5fb80*/  STL [R1+0x17c], R6 ;  /* 0x00017c0601007387 */ /* 0x000fe20000100800 */
[----:B-1----:R-:W-:-:S03]  /*5fb90*/  PRMT R13, R13, 0x3340, R12 ;  /* 0x000033400d0d7816 */ /* 0x002fc6000000000c */
[----:B------:R-:W4:Y:S04]  /*5fba0*/  LDL.LU R47, [R1+0x2c80] ;  /* 0x002c8000012f7983 */ /* 0x000f280000300800 */
[----:B------:R-:W4:Y:S04]  /*5fbb0*/  LDL.LU R9, [R1+0x2c7c] ;  /* 0x002c7c0001097983 */ /* 0x000f280000300800 */
[----:B------:R-:W4:Y:S01]  /*5fbc0*/  LDL.LU R11, [R1+0x2c78] ;  /* 0x002c7800010b7983 */ /* 0x000f220000300800 */
[----:B------:R-:W-:-:S03]  /*5fbd0*/  PRMT R8, R8, 0x5410, R3 ;  /* 0x0000541008087816 */ /* 0x000fc60000000003 */
[----:B------:R-:W4:Y:S04]  /*5fbe0*/  LDL.LU R12, [R1+0x2c74] ;  /* 0x002c7400010c7983 */ /* 0x000f280000300800 */
[----:B------:R-:W4:Y:S04]  /*5fbf0*/  LDL.LU R7, [R1+0xf4] ;  /* 0x0000f40001077983 */ /* 0x000f280000300800 */
[----:B------:R0:W-:Y:S04]  /*5fc00*/  STL [R1+0x2bc], R2 ;  /* 0x0002bc0201007387 */ /* 0x0001e80000100800 */
[----:B0-----:R-:W4:Y:S04]  /*5fc10*/  LDL.LU R2, [R1+0x44] ;  /* 0x0000440001027983 */ /* 0x001f280000300800 */
[----:B------:R-:W4:Y:S01]  /*5fc20*/  LDL.LU R3, [R1+0xb8] ;  /* 0x0000b80001037983 */ /* 0x000f220000300800 */
[----:B------:R-:W-:-:S02]  /*5fc30*/  PRMT R4, R4, 0x3340, R1 ;  /* 0x0000334004047816 */ /* 0x000fc40000000001 */
[----:B------:R-:W-:Y:S01]  /*5fc40*/  PRMT R6, R6, 0x3340, R1 ;  /* 0x0000334006067816 */ /* 0x000fe20000000001 */
[----:B------:R0:W-:Y:S01]  /*5fc50*/  STL [R1+0x2c0], R8 ;  /* 0x0002c00801007387 */ /* 0x0001e20000100800 */
[----:B------:R-:W-:Y:S02]  /*5fc60*/  LOP3.LUT R14, R14, 0xffff, RZ, 0xc0, !PT ;  /* 0x0000ffff0e0e7812 */ /* 0x000fe400078ec0ff */
[----:B0-----:R-:W-:Y:S02]  /*5fc70*/  PRMT R8, R10, 0x5410, R4 ;  /* 0x000054100a087816 */ /* 0x001fe40000000004 */
[----:B------:R-:W-:-:S03]  /*5fc80*/  PRMT R4, R13, 0x5410, R6 ;  /* 0x000054100d047816 */ /* 0x000fc60000000006 */
[----:B------:R-:W-:Y:S04]  /*5fc90*/  STL [R1+0x294], R8 ;  /* 0x0002940801007387 */ /* 0x000fe80000100800 */
[----:B------:R0:W-:Y:S01]  /*5fca0*/  STL [R1+0x2c8], R4 ;  /* 0x0002c80401007387 */ /* 0x0001e20000100800 */
[----:B--2---:R-:W-:Y:S02]  /*5fcb0*/  LOP3.LUT R10, R48, 0xffff, RZ, 0xc0, !PT ;  /* 0x0000ffff300a7812 */ /* 0x004fe400078ec0ff */
[----:B---3--:R-:W-:Y:S02]  /*5fcc0*/  LOP3.LUT R48, R46, 0xffff, RZ, 0xc0, !PT ;  /* 0x0000ffff2e307812 */ /* 0x008fe400078ec0ff */
[----:B------:R-:W-:Y:S02]  /*5fcd0*/  LOP3.LUT R46, R52, 0xffff, RZ, 0xc0, !PT ;  /* 0x0000ffff342e7812 */ /* 0x000fe400078ec0ff */
[----:B----4-:R-:W-:-:S02]  /*5fce0*/  LOP3.LUT R5, R5, 0xffff, RZ, 0xc0, !PT ;  /* 0x0000ffff05057812 */ /* 0x010fc400078ec0ff */
[----:B------:R-:W-:-:S05]  /*5fcf0*/  LOP3.LUT R7, R7, 0xffff, RZ, 0xc0, !PT ;  /* 0x0000ffff07077812 */ /* 0x000fca00078ec0ff */
[----:B------:R1:W-:Y:S01]  /*5fd00*/  STL [R1+0x18c], R7 ;  /* 0x00018c0701007387 */ /* 0x0003e20000100800 */
[----:B0-----:R-:W-:Y:S02]  /*5fd10*/  LOP3.LUT R4, R11, 0xffff, RZ, 0xc0, !PT ;  /* 0x0000ffff0b047812 */ /* 0x001fe400078ec0ff */
[----:B------:R-:W-:Y:S02]  /*5fd20*/  LOP3.LUT R8, R3, 0xffff, RZ, 0xc0, !PT ;  /* 0x0000ffff03087812 */ /* 0x000fe400078ec0ff */
[----:B------:R-:W-:-:S03]  /*5fd30*/  LOP3.LUT R13, R2, 0xffff, RZ, 0xc0, !PT ;  /* 0x0000ffff020d7812 */ /* 0x000fc600078ec0ff */
[----:B------:R-:W-:Y:S01]  /*5fd40*/  STL [R1+0x1cc], R8 ;  /* 0x0001cc0801007387 */ /* 0x000fe20000100800 */
[----:B------:R-:W-:-:S03]  /*5fd50*/  LOP3.LUT R2, R15, 0xffff, RZ, 0xc0, !PT ;  /* 0x0000ffff0f027812 */ /* 0x000fc600078ec0ff */
[----:B------:R-:W-:Y:S04]  /*5fd60*/  STL [R1+0x1d8], R14 ;  /* 0x0001d80e01007387 */ /* 0x000fe80000100800 */
[----:B------:R-:W-:Y:S01]  /*5fd70*/  STL [R1+0x170], R48 ;  /* 0x0001703001007387 */ /* 0x000fe20000100800 */
[----:B------:R-:W-:-:S03]  /*5fd80*/  LOP3.LUT R3, R12, 0xffff, RZ, 0xc0, !PT ;  /* 0x0000ffff0c037812 */ /* 0x000fc600078ec0ff */
[----:B------:R-:W2:Y:S04]  /*5fd90*/  LDL.LU R52, [R1+0x228] ;  /* 0x0002280001347983 */ /* 0x000ea80000300800 */
[----:B------:R-:W-:Y:S01]  /*5fda0*/  STL [R1+0x22c], R10 ;  /* 0x00022c0a01007387 */ /* 0x000fe20000100800 */
[----:B------:R-:W-:-:S03]  /*5fdb0*/  LOP3.LUT R6, R9, 0xffff, RZ, 0xc0, !PT ;  /* 0x0000ffff09067812 */ /* 0x000fc600078ec0ff */
[----:B------:R-:W-:Y:S04]  /*5fdc0*/  STL [R1+0x1a8], R46 ;  /* 0x0001a82e01007387 */ /* 0x000fe80000100800 */
[----:B------:R-:W3:Y:S01]  /*5fdd0*/  LDL.LU R15, [R1+0xa8] ;  /* 0x0000a800010f7983 */ /* 0x000ee20000300800 */
[----:B-1----:R-:W-:-:S03]  /*5fde0*/  PRMT R7, R7, 0x3340, R48 ;  /* 0x0000334007077816 */ /* 0x002fc60000000030 */
[----:B------:R-:W-:Y:S04]  /*5fdf0*/  STL [R1+0x1ac], R5 ;  /* 0x0001ac0501007387 */ /* 0x000fe80000100800 */
[----:B------:R0:W-:Y:S04]  /*5fe00*/  STL [R1+0x14], R2 ;  /* 0x0000140201007387 */ /* 0x0001e80000100800 */
[----:B------:R-:W-:Y:S04]  /*5fe10*/  STL [R1+0x224], R13 ;  /* 0x0002240d01007387 */ /* 0x000fe80000100800 */
[----:B------:R-:W4:Y:S01]  /*5fe20*/  LDL.LU R12, [R1+0x21c] ;  /* 0x00021c00010c7983 */ /* 0x000f220000300800 */
[----:B0-----:R-:W-:-:S03]  /*5fe30*/  PRMT R2, R2, 0x3340, R1 ;  /* 0x0000334002027816 */ /* 0x001fc60000000001 */
[----:B------:R0:W-:Y:S01]  /*5fe40*/  STL [R1+0x16c], R3 ;  /* 0x00016c0301007387 */ /* 0x0001e20000100800 */
[----:B------:R-:W-:-:S03]  /*5fe50*/  PRMT R8, R8, 0x3340, R46 ;  /* 0x0000334008087816 */ /* 0x000fc6000000002e */
[----:B------:R1:W-:Y:S01]  /*5fe60*/  STL [R1+0x220], R4 ;  /* 0x0002200401007387 */ /* 0x0003e20000100800 */
[----:B------:R-:W-:-:S03]  /*5fe70*/  PRMT R11, R7, 0x5410, R2 ;  /* 0x00005410070b7816 */ /* 0x000fc60000000002 */
[----:B------:R-:W-:Y:S01]  /*5fe80*/  STL [R1+0x218], R6 ;  /* 0x0002180601007387 */ /* 0x000fe20000100800 */
[----:B------:R-:W-:-:S03]  /*5fe90*/  PRMT R9, R14, 0x3340, R5 ;  /* 0x000033400e097816 */ /* 0x000fc60000000005 */
[----:B------:R-:W3:Y:S01]  /*5fea0*/  LDL.LU R48, [R1+0x2c70] ;  /* 0x002c700001307983 */ /* 0x000ee20000300800 */
[----:B0-----:R-:W-:-:S03]  /*5feb0*/  PRMT R3, R3, 0x3340, R1 ;  /* 0x0000334003037816 */ /* 0x001fc60000000001 */
[----:B------:R-:W3:Y:S04]  /*5fec0*/  LDL.LU R46, [R1+0x2c6c] ;  /* 0x002c6c00012e7983 */ /* 0x000ee80000300800 */
[----:B------:R-:W3:Y:S04]  /*5fed0*/  LDL.LU R5, [R1+0x2c68] ;  /* 0x002c680001057983 */ /* 0x000ee80000300800 */
[----:B------:R-:W3:Y:S01]  /*5fee0*/  LDL.LU R7, [R1+0x1b8] ;  /* 0x0001b80001077983 */ /* 0x000ee20000300800 */
[----:B-1----:R-:W-:-:S03]  /*5fef0*/  PRMT R4, R4, 0x3340, R1 ;  /* 0x0000334004047816 */ /* 0x002fc60000000001 */
[----:B------:R-:W3:Y:S04]  /*5ff00*/  LDL.LU R2, [R1+0x1a4] ;  /* 0x0001a40001027983 */ /* 0x000ee80000300800 */
[----:B------:R0:W-:Y:S02]  /*5ff10*/  STL [R1+0x288], R11 ;  /* 0x0002880b01007387 */ /* 0x0001e40000100800 */
[----:B0-----:R-:W-:Y:S02]  /*5ff20*/  PRMT R11, R8, 0x5410, R3 ;  /* 0x00005410080b7816 */ /* 0x001fe40000000003 */
[----:B------:R-:W3:Y:S04]  /*5ff30*/  LDL.LU R3, [R1+0x27c] ;  /* 0x00027c0001037983 */ /* 0x000ee80000300800 */
[----:B------:R-:W3:Y:S04]  /*5ff40*/  LDL.LU R8, [R1+0x98] ;  /* 0x0000980001087983 */ /* 0x000ee80000300800 */
[----:B------:R0:W-:Y:S02]  /*5ff50*/  STL [R1+0x280], R11 ;  /* 0x0002800b01007387 */ /* 0x0001e40000100800 */
[----:B0-----:R-:W-:-:S02]  /*5ff60*/  PRMT R11, R9, 0x5410, R4 ;  /* 0x00005410090b7816 */ /* 0x001fc40000000004 */
[----:B------:R-:W3:Y:S01]  /*5ff70*/  LDL.LU R4, [R1+0x28c] ;  /* 0x00028c0001047983 */ /* 0x000ee20000300800 */
[----:B------:R-:W-:Y:S02]  /*5ff80*/  PRMT R6, R6, 0x3340, R1 ;  /* 0x0000334006067816 */ /* 0x000fe40000000001 */
[----:B------:R-:W-:Y:S01]  /*5ff90*/  PRMT R10, R10, 0x3340, R13 ;  /* 0x000033400a0a7816 */ /* 0x000fe2000000000d */
[----:B------:R-:W3:Y:S03]  /*5ffa0*/  LDL.LU R9, [R1+0xa4] ;  /* 0x0000a40001097983 */ /* 0x000ee60000300800 */
[----:B------:R-:W-:Y:S01]  /*5ffb0*/  PRMT R6, R10, 0x5410, R6 ;  /* 0x000054100a067816 */ /* 0x000fe20000000006 */
[----:B------:R0:W-:Y:S04]  /*5ffc0*/  STL [R1+0x274], R11 ;  /* 0x0002740b01007387 */ /* 0x0001e80000100800 */
[----:B0-----:R-:W3:Y:S04]  /*5ffd0*/  LDL.LU R11, [R1+0x9c] ;  /* 0x00009c00010b7983 */ /* 0x001ee80000300800 */
[----:B------:R-:W3:Y:S04]  /*5ffe0*/  LDL.LU R13, [R1+0xa0] ;  /* 0x0000a000010d7983 */ /* 0x000ee80000300800 */
[----:B------:R-:W3:Y:S04]  /*5fff0*/  LDL.LU R14, [R1+0x94] ;  /* 0x00009400010e7983 */ /* 0x000ee80000300800 */
[----:B------:R-:W3:Y:S04]  /*60000*/  LDL.LU R10, [R1+0x70] ;  /* 0x00007000010a7983 */ /* 0x000ee80000300800 */
[----:B------:R0:W-:Y:S01]  /*60010*/  STL [R1+0x2d4], R6 ;  /* 0x0002d40601007387 */ /* 0x0001e20000100800 */
[----:B--2---:R-:W-:-:S02]  /*60020*/  LOP3.LUT R52, R52, 0xffff, RZ, 0xc0, !PT ;  /* 0x0000ffff34347812 */ /* 0x004fc400078ec0ff */
[----:B----4-:R-:W-:Y:S02]  /*60030*/  LOP3.LUT R12, R12, 0xffff, RZ, 0xc0, !PT ;  /* 0x0000ffff0c0c7812 */ /* 0x010fe400078ec0ff */
[----:B---3--:R-:W-:Y:S02]  /*60040*/  LOP3.LUT R7, R7, 0xffff, RZ, 0xc0, !PT ;  /* 0x0000ffff07077812 */ /* 0x008fe400078ec0ff */
[----:B0-----:R-:W-:Y:S02]  /*60050*/  LOP3.LUT R6, R4, 0xffff, RZ, 0xc0, !PT ;  /* 0x0000ffff04067812 */ /* 0x001fe400078ec0ff */
[----:B------:R-:W-:-:S03]  /*60060*/  LOP3.LUT R4, R3, 0xffff, RZ, 0xc0, !PT ;  /* 0x0000ffff03047812 */ /* 0x000fc600078ec0ff */
[----:B------:R0:W-:Y:S01]  /*60070*/  STL [R1+0x204], R6 ;  /* 0x0002040601007387 */ /* 0x0001e20000100800 */
[----:B------:R-:W-:-:S03]  /*60080*/  LOP3.LUT R3, R2, 0xffff, RZ, 0xc0, !PT ;  /* 0x0000ffff02037812 */ /* 0x000fc600078ec0ff */
[----:B------:R-:W-:Y:S01]  /*60090*/  STL [R1+0x1f0], R52 ;  /* 0x0001f03401007387 */ /* 0x000fe20000100800 */
[----:B------:R-:W-:-:S03]  /*600a0*/  LOP3.LUT R2, R5, 0xffff, RZ, 0xc0, !PT ;  /* 0x0000ffff05027812 */ /* 0x000fc600078ec0ff */
[----:B------:R-:W-:Y:S04]  /*600b0*/  STL [R1+0x270], R4 ;  /* 0x0002700401007387 */ /* 0x000fe80000100800 */
[----:B------:R1:W-:Y:S04]  /*600c0*/  STL [R1+0x1b8], R7 ;  /* 0x0001b80701007387 */ /* 0x0003e80000100800 */
[----:B------:R2:W-:Y:S04]  /*600d0*/  STL [R1+0x26c], R12 ;  /* 0x00026c0c01007387 */ /* 0x0005e80000100800 */
[----:B------:R-:W3:Y:S01]  /*600e0*/  LDL.LU R5, [R1+0x40] ;  /* 0x0000400001057983 */ /* 0x000ee20000300800 */
[----:B------:R-:W-:-:S02]  /*600f0*/  LOP3.LUT R15, R15, 0xffff, RZ, 0xc0, !PT ;  /* 0x0000ffff0f0f7812 */ /* 0x000fc400078ec0ff */
[----:B0-----:R-:W-:Y:S01]  /*60100*/  PRMT R6, R6, 0x3340, R52 ;  /* 0x0000334006067816 */ /* 0x001fe20000000034 */
[----:B------:R-:W-:Y:S01]  /*60110*/  STL [R1+0x25c], R3 ;  /* 0x00025c0301007387 */ /* 0x000fe20000100800 */
[----:B-1----:R-:W-:-:S03]  /*60120*/  PRMT R7, R7, 0x3340, R1 ;  /* 0x0000334007077816 */ /* 0x002fc60000000001 */
[----:B------:R0:W-:Y:S01]  /*60130*/  STL [R1+0x1a4], R2 ;  /* 0x0001a40201007387 */ /* 0x0001e20000100800 */
[----:B------:R-:W-:-:S03]  /*60140*/  PRMT R4, R4, 0x3340, R12 ;  /* 0x0000334004047816 */ /* 0x000fc6000000000c */
[----:B------:R-:W-:Y:S01]  /*60150*/  STL [R1+0x228], R15 ;  /* 0x0002280f01007387 */ /* 0x000fe20000100800 */
[----:B--2---:R-:W-:Y:S02]  /*60160*/  PRMT R12, R6, 0x5410, R7 ;  /* 0x00005410060c7816 */ /* 0x004fe40000000007 */
[----:B---3--:R-:W-:-:S05]  /*60170*/  LOP3.LUT R5, R5, 0xffff, RZ, 0xc0, !PT ;  /* 0x0000ffff05057812 */ /* 0x008fca00078ec0ff */
[----:B------:R1:W-:Y:S04]  /*60180*/  STL [R1+0x21c], R5 ;  /* 0x00021c0501007387 */ /* 0x0003e80000100800 */
[----:B------:R-:W2:Y:S04]  /*60190*/  LDL.LU R52, [R1+0x2c64] ;  /* 0x002c640001347983 */ /* 0x000ea80000300800 */
[----:B------:R-:W3:Y:S04]  /*601a0*/  LDL.LU R6, [R1+0xdc] ;  /* 0x0000dc0001067983 */ /* 0x000ee80000300800 */
[----:B------:R-:W4:Y:S01]  /*601b0*/  LDL.LU R7, [R1+0xd4] ;  /* 0x0000d40001077983 */ /* 0x000f220000300800 */
[----:B0-----:R-:W-:-:S02]  /*601c0*/  PRMT R2, R2, 0x3340, R1 ;  /* 0x0000334002027816 */ /* 0x001fc40000000001 */
[----:B-1----:R-:W-:Y:S02]  /*601d0*/  PRMT R5, R15, 0x3340, R5 ;  /* 0x000033400f057816 */ /* 0x002fe40000000005 */
[----:B------:R-:W-:Y:S02]  /*601e0*/  PRMT R3, R3, 0x3340, R1 ;  /* 0x0000334003037816 */ /* 0x000fe40000000001 */
[----:B------:R-:W-:Y:S02]  /*601f0*/  SHF.R.U32.HI R8, RZ, 0x8, R8 ;  /* 0x00000008ff087819 */ /* 0x000fe40000011608 */
[----:B------:R-:W-:Y:S01]  /*60200*/  PRMT R5, R5, 0x5410, R2 ;  /* 0x0000541005057816 */ /* 0x000fe20000000002 */
[----:B------:R0:W-:Y:S01]  /*60210*/  STL [R1+0x27c], R12 ;  /* 0x00027c0c01007387 */ /* 0x0001e20000100800 */
[----:B------:R-:W-:Y:S02]  /*60220*/  PRMT R2, R4, 0x5410, R3 ;  /* 0x0000541004027816 */ /* 0x000fe40000000003 */
[----:B------:R-:W-:Y:S01]  /*60230*/  LOP3.LUT R8, R8, 0xffff, RZ, 0xc0, !PT ;  /* 0x0000ffff08087812 */ /* 0x000fe200078ec0ff */
[----:B0-----:R-:W2:Y:S04]  /*60240*/  LDL.LU R12, [R1+0x10c] ;  /* 0x00010c00010c7983 */ /* 0x001ea80000300800 */
[----:B------:R-:W-:Y:S04]  /*60250*/  STL [R1+0x28c], R5 ;  /* 0x00028c0501007387 */ /* 0x000fe80000100800 */
[----:B------:R-:W2:Y:S04]  /*60260*/  LDL.LU R15, [R1+0x108] ;  /* 0x00010800010f7983 */ /* 0x000ea80000300800 */
[----:B------:R0:W-:Y:S01]  /*60270*/  STL [R1+0x360], R2 ;  /* 0x0003600201007387 */ /* 0x0001e20000100800 */
[----:B------:R-:W-:-:S02]  /*60280*/  SHF.R.U32.HI R3, RZ, 0x8, R11 ;  /* 0x00000008ff037819 */ /* 0x000fc4000001160b */
[----:B0-----:R-:W-:Y:S02]  /*60290*/  PRMT R2, R8, 0x3340, R1 ;  /* 0x0000334008027816 */ /* 0x001fe40000000001 */
[----:B------:R-:W-:-:S03]  /*602a0*/  SHF.R.U32.HI R8, RZ, 0x8, R10 ;  /* 0x00000008ff087819 */ /* 0x000fc6000001160a */
[----:B------:R0:W-:Y:S01]  /*602b0*/  STL [R1], R2 ;  /* 0x0000000201007387 */ /* 0x0001e20000100800 */
[----:B------:R-:W-:-:S03]  /*602c0*/  LOP3.LUT R8, R8, 0xffff, RZ, 0xc0, !PT ;  /* 0x0000ffff08087812 */ /* 0x000fc600078ec0ff */
[----:B------:R-:W2:Y:S01]  /*602d0*/  LDL.LU R10, [R1+0x80] ;  /* 0x00008000010a7983 */ /* 0x000ea20000300800 */
[----:B------:R-:W-:Y:S02]  /*602e0*/  SHF.R.U32.HI R4, RZ, 0x8, R13 ;  /* 0x00000008ff047819 */ /* 0x000fe4000001160d */
[----:B------:R-:W-:Y:S02]  /*602f0*/  SHF.R.U32.HI R5, RZ, 0x8, R14 ;  /* 0x00000008ff057819 */ /* 0x000fe4000001160e */
[----:B0-----:R-:W-:Y:S02]  /*60300*/  SHF.R.U32.HI R2, RZ, 0x8, R9 ;  /* 0x00000008ff027819 */ /* 0x001fe40000011609 */
[----:B------:R-:W2:Y:S01]  /*60310*/  LDL.LU R9, [R1+0x30] ;  /* 0x0000300001097983 */ /* 0x000ea20000300800 */
[----:B------:R-:W-:-:S03]  /*60320*/  PRMT R8, R8, 0x3340, R1 ;  /* 0x0000334008087816 */ /* 0x000fc60000000001 */
[----:B------:R-:W2:Y:S01]  /*60330*/  LDL.LU R11, [R1+0x2c] ;  /* 0x00002c00010b7983 */ /* 0x000ea20000300800 */
[----:B------:R-:W-:-:S03]  /*60340*/  LOP3.LUT R2, R2, 0xffff, RZ, 0xc0, !PT ;  /* 0x0000ffff02027812 */ /* 0x000fc600078ec0ff */
[----:B------:R-:W2:Y:S01]  /*60350*/  LDL.LU R13, [R1+0xd0] ;  /* 0x0000d000010d7983 */ /* 0x000ea20000300800 */
[----:B------:R-:W-:-:S03]  /*60360*/  LOP3.LUT R3, R3, 0xffff, RZ, 0xc0, !PT ;  /* 0x0000ffff03037812 */ /* 0x000fc600078ec0ff */
[----:B------:R-:W2:Y:S01]  /*60370*/  LDL.LU R14, [R1+0x34] ;  /* 0x00003400010e7983 */ /* 0x000ea20000300800 */
[----:B------:R-:W-:Y:S02]  /*60380*/  PRMT R3, R2, 0x3340, R3 ;  /* 0x0000334002037816 */ /* 0x000fe40000000003 */
[----:B---3--:R-:W-:Y:S02]  /*60390*/  SHF.R.U32.HI R6, RZ, 0x8, R6 ;  /* 0x00000008ff067819 */ /* 0x008fe40000011606 */
[----:B----4-:R-:W-:Y:S02]  /*603a0*/  SHF.R.U32.HI R7, RZ, 0x8, R7 ;  /* 0x00000008ff077819 */ /* 0x010fe40000011607 */
[----:B------:R-:W-:Y:S02]  /*603b0*/  LOP3.LUT R6, R6, 0xffff, RZ, 0xc0, !PT ;  /* 0x0000ffff06067812 */ /* 0x000fe400078ec0ff */
[----:B------:R-:W-:-:S04]  /*603c0*/  LOP3.LUT R7, R7, 0xffff, RZ, 0xc0, !PT ;  /* 0x0000ffff07077812 */ /* 0x000fc800078ec0ff */
[----:B------:R-:W-:Y:S02]  /*603d0*/  PRMT R7, R6, 0x3340, R7 ;  /* 0x0000334006077816 */ /* 0x000fe40000000007 */
[----:B------:R-:W3:Y:S04]  /*603e0*/  LDL.LU R6, [R1+0xe0] ;  /* 0x0000e00001067983 */ /* 0x000ee80000300800 */
[----:B------:R0:W-:Y:S04]  /*603f0*/  STL [R1+0x154], R7 ;  /* 0x0001540701007387 */ /* 0x0001e80000100800 */
[----:B0-----:R-:W4:Y:S04]  /*60400*/  LDL.LU R7, [R1+0xf8] ;  /* 0x0000f80001077983 */ /* 0x001f280000300800 */
[----:B------:R0:W-:Y:S04]  /*60410*/  STL [R1+0x38], R8 ;  /* 0x0000380801007387 */ /* 0x0001e80000100800 */
[----:B0-----:R-:W3:Y:S04]  /*60420*/  LDL.LU R8, [R1+0x24] ;  /* 0x0000240001087983 */ /* 0x001ee80000300800 */
[----:B------:R-:W3:Y:S04]  /*60430*/  LDL.LU R2, [R1+0xcc] ;  /* 0x0000cc0001027983 */ /* 0x000ee80000300800 */
[----:B------:R0:W-:Y:S04]  /*60440*/  STL [R1+0x150], R3 ;  /* 0x0001500301007387 */ /* 0x0001e80000100800 */
[----:B0-----:R-:W4:Y:S01]  /*60450*/  LDL.LU R3, [R1+0xe4] ;  /* 0x0000e40001037983 */ /* 0x001f220000300800 */
[----:B------:R-:W-:-:S02]  /*60460*/  LOP3.LUT R4, R4, 0xffff, RZ, 0xc0, !PT ;  /* 0x0000ffff04047812 */ /* 0x000fc400078ec0ff */
[----:B------:R-:W-:-:S04]  /*60470*/  LOP3.LUT R5, R5, 0xffff, RZ, 0xc0, !PT ;  /* 0x0000ffff05057812 */ /* 0x000fc800078ec0ff */
[----:B------:R-:W-:-:S05]  /*60480*/  PRMT R4, R4, 0x3340, R5 ;  /* 0x0000334004047816 */ /* 0x000fca0000000005 */
[----:B------:R2:W-:Y:S02]  /*60490*/  STL [R1+0x188], R4 ;  /* 0x0001880401007387 */ /* 0x0005e40000100800 */
[----:B--2---:R-:W-:Y:S02]  /*604a0*/  SHF.R.U32.HI R4, RZ, 0x8, R12 ;  /* 0x00000008ff047819 */ /* 0x004fe4000001160c */
[----:B------:R-:W2:Y:S01]  /*604b0*/  LDL.LU R12, [R1+0x114] ;  /* 0x00011400010c7983 */ /* 0x000ea20000300800 */
[----:B------:R-:W-:Y:S02]  /*604c0*/  SHF.R.U32.HI R5, RZ, 0x8, R15 ;  /* 0x00000008ff057819 */ /* 0x000fe4000001160f */
[----:B---3--:R-:W-:-:S04]  /*604d0*/  SHF.R.U32.HI R2, RZ, 0x8, R2 ;  /* 0x00000008ff027819 */ /* 0x008fc80000011602 */
[----:B------:R-:W-:-:S04]  /*604e0*/  LOP3.LUT R2, R2, 0xffff, RZ, 0xc0, !PT ;  /* 0x0000ffff02027812 */ /* 0x000fc800078ec0ff */
[----:B------:R-:W-:-:S05]  /*604f0*/  PRMT R2, R2, 0x3340, R1 ;  /* 0x0000334002027816 */ /* 0x000fca0000000001 */
[----:B------:R0:W-:Y:S04]  /*60500*/  STL [R1+0x2c48], R2 ;  /* 0x002c480201007387 */ /* 0x0001e80000100800 */
[----:B0-----:R-:W3:Y:S04]  /*60510*/  LDL.LU R2, [R1+0x120] ;  /* 0x0001200001027983 */ /* 0x001ee80000300800 */
[----:B------:R-:W3:Y:S01]  /*60520*/  LDL.LU R15, [R1+0x100] ;  /* 0x00010000010f7983 */ /* 0x000ee20000300800 */
[----:B----4-:R-:W-:Y:S02]  /*60530*/  SHF.R.U32.HI R3, RZ, 0x8, R3 ;  /* 0x00000008ff037819 */ /* 0x010fe40000011603 */
[----:B------:R-:W-:-:S02]  /*60540*/  SHF.R.U32.HI R6, RZ, 0x8, R6 ;  /* 0x00000008ff067819 */ /* 0x000fc40000011606 */
[----:B------:R-:W-:Y:S02]  /*60550*/  SHF.R.U32.HI R7, RZ, 0x8, R7 ;  /* 0x00000008ff077819 */ /* 0x000fe40000011607 */
[----:B------:R-:W-:Y:S02]  /*60560*/  LOP3.LUT R3, R3, 0xffff, RZ, 0xc0, !PT ;  /* 0x0000ffff03037812 */ /* 0x000fe400078ec0ff */
[----:B------:R-:W-:Y:S02]  /*60570*/  LOP3.LUT R6, R6, 0xffff, RZ, 0xc0, !PT ;  /* 0x0000ffff06067812 */ /* 0x000fe400078ec0ff */
[----:B------:R-:W-:Y:S02]  /*60580*/  LOP3.LUT R7, R7, 0xffff, RZ, 0xc0, !PT ;  /* 0x0000ffff07077812 */ /* 0x000fe400078ec0ff */
[----:B------:R-:W-:Y:S02]  /*60590*/  PRMT R6, R3, 0x3340, R6 ;  /* 0x0000334003067816 */ /* 0x000fe40000000006 */
[----:B------:R-:W-:-:S02]  /*605a0*/  PRMT R3, R7, 0x3340, R1 ;  /* 0x0000334007037816 */ /* 0x000fc40000000001 */
[----:B------:R-:W-:Y:S02]  /*605b0*/  LOP3.LUT R4, R4, 0xffff, RZ, 0xc0, !PT ;  /* 0x0000ffff04047812 */ /* 0x000fe400078ec0ff */
[----:B------:R-:W-:Y:S01]  /*605c0*/  LOP3.LUT R5, R5, 0xffff, RZ, 0xc0, !PT ;  /* 0x0000ffff05057812 */ /* 0x000fe200078ec0ff */
[----:B------:R0:W-:Y:S04]  /*605d0*/  STL [R1+0x11c], R6 ;  /* 0x00011c0601007387 */ /* 0x0001e80000100800 */
[----:B------:R1:W-:Y:S01]  /*605e0*/  STL [R1+0x2c44], R3 ;  /* 0x002c440301007387 */ /* 0x0003e20000100800 */
[----:B------:R-:W-:Y:S02]  /*605f0*/  SHF.R.U32.HI R7, RZ, 0x8, R11 ;  /* 0x00000008ff077819 */ /* 0x000fe4000001160b */
[----:B0-----:R-:W-:-:S02]  /*60600*/  SHF.R.U32.HI R6, RZ, 0x8, R9 ;  /* 0x00000008ff067819 */ /* 0x001fc40000011609 */
[----:B-1----:R-:W-:Y:S02]  /*60610*/  PRMT R3, R4, 0x3340, R5 ;  /* 0x0000334004037816 */ /* 0x002fe40000000005 */
[----:B------:R-:W-:Y:S02]  /*60620*/  SHF.R.U32.HI R4, RZ, 0x8, R8 ;  /* 0x00000008ff047819 */ /* 0x000fe40000011608 */
[----:B------:R-:W-:Y:S01]  /*60630*/  SHF.R.U32.HI R5, RZ, 0x8, R10 ;  /* 0x00000008ff057819 */ /* 0x000fe2000001160a */
[----:B------:R0:W-:Y:S01]  /*60640*/  STL [R1+0x118], R3 ;  /* 0x0001180301007387 */ /* 0x0001e20000100800 */
[----:B------:R-:W-:Y:S02]  /*60650*/  LOP3.LUT R4, R4, 0xffff, RZ, 0xc0, !PT ;  /* 0x0000ffff04047812 */ /* 0x000fe400078ec0ff */
[----:B------:R-:W-:Y:S01]  /*60660*/  LOP3.LUT R5, R5, 0xffff, RZ, 0xc0, !PT ;  /* 0x0000ffff05057812 */ /* 0x000fe200078ec0ff */
[----:B------:R-:W4:Y:S01]  /*60670*/  LDL.LU R11, [R1+0x12c] ;  /* 0x00012c00010b7983 */ /* 0x000f220000300800 */
[----:B------:R-:W-:-:S02]  /*60680*/  LOP3.LUT R6, R6, 0xffff, RZ, 0xc0, !PT ;  /* 0x0000ffff06067812 */ /* 0x000fc400078ec0ff */
[----:B------:R-:W-:Y:S01]  /*60690*/  SHF.R.U32.HI R8, RZ, 0x8, R13 ;  /* 0x00000008ff087819 */ /* 0x000fe2000001160d */
[----:B------:R-:W4:Y:S01]  /*606a0*/  LDL.LU R10, [R1+0x128] ;  /* 0x00012800010a7983 */ /* 0x000f220000300800 */
[----:B------:R-:W-:-:S03]  /*606b0*/  LOP3.LUT R7, R7, 0xffff, RZ, 0xc0, !PT ;  /* 0x0000ffff07077812 */ /* 0x000fc600078ec0ff */
[----:B------:R-:W4:Y:S01]  /*606c0*/  LDL.LU R13, [R1+0xfc] ;  /* 0x0000fc00010d7983 */ /* 0x000f220000300800 */
[----:B------:R-:W-:Y:S02]  /*606d0*/  SHF.R.U32.HI R9, RZ, 0x8, R14 ;  /* 0x00000008ff097819 */ /* 0x000fe4000001160e */
[--C-:B------:R-:W-:Y:S01]  /*606e0*/  PRMT R4, R4, 0x3340, R1.reuse ;  /* 0x0000334004047816 */ /* 0x100fe20000000001 */
[----:B------:R-:W4:Y:S01]  /*606f0*/  LDL.LU R14, [R1+0x104] ;  /* 0x00010400010e7983 */ /* 0x000f220000300800 */
[----:B0-----:R-:W-:Y:S02]  /*60700*/  PRMT R3, R5, 0x3340, R6 ;  /* 0x0000334005037816 */ /* 0x001fe40000000006 */
[----:B------:R-:W-:Y:S01]  /*60710*/  PRMT R5, R7, 0x3340, R1 ;  /* 0x0000334007057816 */ /* 0x000fe20000000001 */
[----:B------:R-:W-:Y:S01]  /*60720*/  STL [R1+0x2c4c], R4 ;  /* 0x002c4c0401007387 */ /* 0x000fe20000100800 */
[----:B------:R-:W-:Y:S02]  /*60730*/  LOP3.LUT R8, R8, 0xffff, RZ, 0xc0, !PT ;  /* 0x0000ffff08087812 */ /* 0x000fe400078ec0ff */
[----:B------:R-:W-:Y:S01]  /*60740*/  LOP3.LUT R9, R9, 0xffff, RZ, 0xc0, !PT ;  /* 0x0000ffff09097812 */ /* 0x000fe200078ec0ff */
[----:B------:R-:W-:Y:S01]  /*60750*/  STL [R1+0x2c50], R5 ;  /* 0x002c500501007387 */ /* 0x000fe20000100800 */
[----:B--2---:R-:W-:-:S03]  /*60760*/  SHF.R.U32.HI R7, RZ, 0x8, R12 ;  /* 0x00000008ff077819 */ /* 0x004fc6000001160c */
[----:B------:R0:W-:Y:S01]  /*60770*/  STL [R1+0x108], R3 ;  /* 0x0001080301007387 */ /* 0x0001e20000100800 */
[----:B------:R-:W-:Y:S02]  /*60780*/  LOP3.LUT R7, R7, 0xffff, RZ, 0xc0, !PT ;  /* 0x0000ffff07077812 */ /* 0x000fe400078ec0ff */
[----:B0-----:R-:W-:-:S05]  /*60790*/  PRMT R3, R8, 0x3340, R9 ;  /* 0x0000334008037816 */ /* 0x001fca0000000009 */
[----:B------:R0:W-:Y:S01]  /*607a0*/  STL [R1+0x10c], R3 ;  /* 0x00010c0301007387 */ /* 0x0001e20000100800 */
[----:B---3--:R-:W-:-:S03]  /*607b0*/  SHF.R.U32.HI R6, RZ, 0x8, R2 ;  /* 0x00000008ff067819 */ /* 0x008fc60000011602 */
[----:B------:R-:W2:Y:S01]  /*607c0*/  LDL.LU R2, [R1+0x130] ;  /* 0x0001300001027983 */ /* 0x000ea20000300800 */
[----:B------:R-:W-:-:S03]  /*607d0*/  LOP3.LUT R6, R6, 0xffff, RZ, 0xc0, !PT ;  /* 0x0000ffff06067812 */ /* 0x000fc600078ec0ff */
[----:B------:R-:W3:Y:S01]  /*607e0*/  LDL.LU R12, [R1+0x138] ;  /* 0x00013800010c7983 */ /* 0x000ee20000300800 */
[----:B0-----:R-:W-:Y:S02]  /*607f0*/  PRMT R3, R6, 0x3340, R7 ;  /* 0x0000334006037816 */ /* 0x001fe40000000007 */
[----:B------:R-:W-:-:S03]  /*60800*/  SHF.R.U32.HI R8, RZ, 0x8, R15 ;  /* 0x00000008ff087819 */ /* 0x000fc6000001160f */
[----:B------:R0:W-:Y:S04]  /*60810*/  STL [R1+0x120], R3 ;  /* 0x0001200301007387 */ /* 0x0001e80000100800 */
[----:B------:R-:W3:Y:S01]  /*60820*/  LDL.LU R15, [R1+0x134] ;  /* 0x00013400010f7983 */ /* 0x000ee20000300800 */
[----:B------:R-:W-:Y:S02]  /*60830*/  SHF.R.U32.HI R52, RZ, 0x8, R52 ;  /* 0x00000008ff347819 */ /* 0x000fe40000011634 */
[----:B------:R-:W-:Y:S02]  /*60840*/  SHF.R.U32.HI R47, RZ, 0x8, R47 ;  /* 0x00000008ff2f7819 */ /* 0x000fe4000001162f */
[----:B------:R-:W-:Y:S02]  /*60850*/  SHF.R.U32.HI R48, RZ, 0x8, R48 ;  /* 0x00000008ff307819 */ /* 0x000fe40000011630 */
[----:B------:R-:W-:-:S02]  /*60860*/  LOP3.LUT R52, R52, 0xffff, RZ, 0xc0, !PT ;  /* 0x0000ffff34347812 */ /* 0x000fc400078ec0ff */
[----:B------:R-:W-:Y:S02]  /*60870*/  LOP3.LUT R8, R8, 0xffff, RZ, 0xc0, !PT ;  /* 0x0000ffff08087812 */ /* 0x000fe400078ec0ff */
[----:B------:R-:W-:Y:S02]  /*60880*/  LOP3.LUT R47, R47, 0xffff, RZ, 0xc0, !PT ;  /* 0x0000ffff2f2f7812 */ /* 0x000fe400078ec0ff */
[----:B------:R-:W-:Y:S02]  /*60890*/  LOP3.LUT R48, R48, 0xffff, RZ, 0xc0, !PT ;  /* 0x0000ffff30307812 */ /* 0x000fe400078ec0ff */
[--C-:B------:R-:W-:Y:S02]  /*608a0*/  PRMT R6, R52, 0x3340, R1.reuse ;  /* 0x0000334034067816 */ /* 0x100fe40000000001 */
[----:B------:R-:W-:Y:S02]  /*608b0*/  PRMT R7, R8, 0x3340, R1 ;  /* 0x0000334008077816 */ /* 0x000fe40000000001 */
[----:B0-----:R-:W-:Y:S01]  /*608c0*/  PRMT R3, R47, 0x3340, R48 ;  /* 0x000033402f037816 */ /* 0x001fe20000000030 */
[----:B------:R-:W-:Y:S01]  /*608d0*/  STL [R1+0x2c54], R6 ;  /* 0x002c540601007387 */ /* 0x000fe20000100800 */
[----:B------:R-:W-:-:S02]  /*608e0*/  SHF.R.U32.HI R37, RZ, 0x8, R37 ;  /* 0x00000008ff257819 */ /* 0x000fc40000011625 */
[----:B------:R-:W-:Y:S01]  /*608f0*/  SHF.R.U32.HI R46, RZ, 0x8, R46 ;  /* 0x00000008ff2e7819 */ /* 0x000fe2000001162e */
[----:B------:R-:W-:Y:S01]  /*60900*/  STL [R1+0x2c40], R7 ;  /* 0x002c400701007387 */ /* 0x000fe20000100800 */
[----:B------:R-:W-:-:S03]  /*60910*/  LOP3.LUT R37, R37, 0xffff, RZ, 0xc0, !PT ;  /* 0x0000ffff25257812 */ /* 0x000fc600078ec0ff */
[----:B------:R0:W-:Y:S01]  /*60920*/  STL [R1+0x100], R3 ;  /* 0x0001000301007387 */ /* 0x0001e20000100800 */
[----:B----4-:R-:W-:Y:S02]  /*60930*/  SHF.R.U32.HI R11, RZ, 0x8, R11 ;  /* 0x00000008ff0b7819 */ /* 0x010fe4000001160b */
[----:B------:R-:W-:Y:S02]  /*60940*/  SHF.R.U32.HI R8, RZ, 0x8, R10 ;  /* 0x00000008ff087819 */ /* 0x000fe4000001160a */
[----:B------:R-:W-:Y:S01]  /*60950*/  SHF.R.U32.HI R9, RZ, 0x8, R13 ;  /* 0x00000008ff097819 */ /* 0x000fe2000001160d */
[----:B0-----:R-:W4:Y:S01]  /*60960*/  LDL.LU R3, [R1+0x124] ;  /* 0x0001240001037983 */ /* 0x001f220000300800 */
[----:B------:R-:W-:Y:S02]  /*60970*/  LOP3.LUT R11, R11, 0xffff, RZ, 0xc0, !PT ;  /* 0x0000ffff0b0b7812 */ /* 0x000fe400078ec0ff */
[----:B------:R-:W-:Y:S02]  /*60980*/  LOP3.LUT R8, R8, 0xffff, RZ, 0xc0, !PT ;  /* 0x0000ffff08087812 */ /* 0x000fe400078ec0ff */
[----:B------:R-:W-:-:S02]  /*60990*/  LOP3.LUT R9, R9, 0xffff, RZ, 0xc0, !PT ;  /* 0x0000ffff09097812 */ /* 0x000fc400078ec0ff */
[----:B------:R-:W-:Y:S02]  /*609a0*/  LOP3.LUT R46, R46, 0xffff, RZ, 0xc0, !PT ;  /* 0x0000ffff2e2e7812 */ /* 0x000fe400078ec0ff */
[----:B------:R-:W-:Y:S02]  /*609b0*/  SHF.R.U32.HI R10, RZ, 0x8, R14 ;  /* 0x00000008ff0a7819 */ /* 0x000fe4000001160e */
[----:B------:R-:W-:Y:S02]  /*609c0*/  SHF.R.U32.HI R53, RZ, 0x8, R53 ;  /* 0x00000008ff357819 */ /* 0x000fe40000011635 */
[----:B------:R-:W-:Y:S02]  /*609d0*/  PRMT R4, R11, 0x3340, R8 ;  /* 0x000033400b047816 */ /* 0x000fe40000000008 */
[----:B------:R-:W-:Y:S02]  /*609e0*/  PRMT R5, R9, 0x3340, R37 ;  /* 0x0000334009057816 */ /* 0x000fe40000000025 */
[----:B------:R-:W-:-:S02]  /*609f0*/  PRMT R8, R46, 0x3340, R1 ;  /* 0x000033402e087816 */ /* 0x000fc40000000001 */
[----:B------:R-:W-:Y:S02]  /*60a00*/  SHF.R.U32.HI R9, RZ, 0x8, R51 ;  /* 0x00000008ff097819 */ /* 0x000fe40000011633 */
[----:B------:R-:W-:Y:S02]  /*60a10*/  LOP3.LUT R10, R10, 0xffff, RZ, 0xc0, !PT ;  /* 0x0000ffff0a0a7812 */ /* 0x000fe400078ec0ff */
[----:B------:R-:W-:Y:S01]  /*60a20*/  LOP3.LUT R53, R53, 0xffff, RZ, 0xc0, !PT ;  /* 0x0000ffff35357812 */ /* 0x000fe200078ec0ff */
[----:B------:R-:W-:Y:S01]  /*60a30*/  STL [R1+0x2c3c], R8 ;  /* 0x002c3c0801007387 */ /* 0x000fe20000100800 */
[----:B------:R-:W-:-:S03]  /*60a40*/  LOP3.LUT R9, R9, 0xffff, RZ, 0xc0, !PT ;  /* 0x0000ffff09097812 */ /* 0x000fc600078ec0ff */
[----:B------:R0:W-:Y:S01]  /*60a50*/  STL [R1+0xf8], R4 ;  /* 0x0000f80401007387 */ /* 0x0001e20000100800 */
[----:B------:R-:W-:-:S03]  /*60a60*/  PRMT R9, R9, 0x3340, R1 ;  /* 0x0000334009097816 */ /* 0x000fc60000000001 */
[----:B------:R-:W-:Y:S01]  /*60a70*/  STL [R1+0xfc], R5 ;  /* 0x0000fc0501007387 */ /* 0x000fe20000100800 */
[----:B0-----:R-:W-:-:S05]  /*60a80*/  PRMT R4, R10, 0x3340, R53 ;  /* 0x000033400a047816 */ /* 0x001fca0000000035 */
[----:B------:R0:W-:Y:S04]  /*60a90*/  STL [R1+0x114], R4 ;  /* 0x0001140401007387 */ /* 0x0001e80000100800 */
[----:B------:R-:W-:Y:S01]  /*60aa0*/  STL [R1+0x2c58], R9 ;  /* 0x002c580901007387 */ /* 0x000fe20000100800 */
[----:B--2---:R-:W-:Y:S02]  /*60ab0*/  SHF.R.U32.HI R10, RZ, 0x8, R2 ;  /* 0x00000008ff0a7819 */ /* 0x004fe40000011602 */
[----:B---3--:R-:W-:Y:S02]  /*60ac0*/  SHF.R.U32.HI R11, RZ, 0x8, R12 ;  /* 0x00000008ff0b7819 */ /* 0x008fe4000001160c */
[----:B------:R-:W-:Y:S02]  /*60ad0*/  SHF.R.U32.HI R12, RZ, 0x8, R15 ;  /* 0x00000008ff0c7819 */ /* 0x000fe4000001160f */
[----:B------:R-:W2:Y:S04]  /*60ae0*/  LDL.LU R15, [R1+0x144] ;  /* 0x00014400010f7983 */ /* 0x000ea80000300800 */
[----:B------:R-:W3:Y:S01]  /*60af0*/  LDL.LU R2, [R1+0x140] ;  /* 0x0001400001027983 */ /* 0x000ee20000300800 */
[----:B------:R-:W-:-:S02]  /*60b00*/  SHF.R.U32.HI R13, RZ, 0x8, R49 ;  /* 0x00000008ff0d7819 */ /* 0x000fc40000011631 */
[----:B------:R-:W-:Y:S02]  /*60b10*/  SHF.R.U32.HI R14, RZ, 0x8, R50 ;  /* 0x00000008ff0e7819 */ /* 0x000fe40000011632 */
[----:B------:R-:W-:Y:S02]  /*60b20*/  LOP3.LUT R13, R13, 0xffff, RZ, 0xc0, !PT ;  /* 0x0000ffff0d0d7812 */ /* 0x000fe400078ec0ff */
[----:B------:R-:W-:Y:S02]  /*60b30*/  LOP3.LUT R14, R14, 0xffff, RZ, 0xc0, !PT ;  /* 0x0000ffff0e0e7812 */ /* 0x000fe400078ec0ff */
[----:B------:R-:W-:Y:S02]  /*60b40*/  LOP3.LUT R10, R10, 0xffff, RZ, 0xc0, !PT ;  /* 0x0000ffff0a0a7812 */ /* 0x000fe400078ec0ff */
[----:B0-----:R-:W-:Y:S02]  /*60b50*/  PRMT R4, R13, 0x3340, R14 ;  /* 0x000033400d047816 */ /* 0x001fe4000000000e */
[----:B------:R-:W-:-:S02]  /*60b60*/  LOP3.LUT R11, R11, 0xffff, RZ, 0xc0, !PT ;  /* 0x0000ffff0b0b7812 */ /* 0x000fc400078ec0ff */
[----:B------:R-:W-:Y:S01]  /*60b70*/  LOP3.LUT R12, R12, 0xffff, RZ, 0xc0, !PT ;  /* 0x0000ffff0c0c7812 */ /* 0x000fe200078ec0ff */
[----:B------:R0:W-:Y:S01]  /*60b80*/  STL [R1+0xf0], R4 ;  /* 0x0000f00401007387 */ /* 0x0001e20000100800 */
[----:B------:R-:W-:Y:S02]  /*60b90*/  PRMT R10, R10, 0x3340, R1 ;  /* 0x000033400a0a7816 */ /* 0x000fe40000000001 */
[----:B------:R-:W-:-:S03]  /*60ba0*/  SHF.R.U32.HI R38, RZ, 0x8, R38 ;  /* 0x00000008ff267819 */ /* 0x000fc60000011626 */
[----:B------:R-:W-:Y:S01]  /*60bb0*/  STL [R1+0x2c38], R10 ;  /* 0x002c380a01007387 */ /* 0x000fe20000100800 */
[----:B0-----:R-:W-:Y:S02]  /*60bc0*/  PRMT R4, R11, 0x3340, R12 ;  /* 0x000033400b047816 */ /* 0x001fe4000000000c */
[----:B------:R-:W-:-:S03]  /*60bd0*/  SHF.R.U32.HI R36, RZ, 0x8, R36 ;  /* 0x00000008ff247819 */ /* 0x000fc60000011624 */
[----:B------:R0:W-:Y:S01]  /*60be0*/  STL [R1+0xf4], R4 ;  /* 0x0000f40401007387 */ /* 0x0001e20000100800 */
[----:B------:R-:W-:Y:S02]  /*60bf0*/  SHF.R.U32.HI R42, RZ, 0x8, R42 ;  /* 0x00000008ff2a7819 */ /* 0x000fe4000001162a */
[----:B----4-:R-:W-:Y:S01]  /*60c00*/  SHF.R.U32.HI R11, RZ, 0x8, R3 ;  /* 0x00000008ff0b7819 */ /* 0x010fe20000011603 */
[----:B------:R-:W4:Y:S04]  /*60c10*/  LDL.LU R6, [R1+0xb0] ;  /* 0x0000b00001067983 */ /* 0x000f280000300800 */
[----:B------:R-:W4:Y:S01]  /*60c20*/  LDL.LU R52, [R1+0x13c] ;  /* 0x00013c0001347983 */ /* 0x000f220000300800 */
[----:B------:R-:W-:-:S03]  /*60c30*/  LOP3.LUT R38, R38, 0xffff, RZ, 0xc0, !PT ;  /* 0x0000ffff26267812 */ /* 0x000fc600078ec0ff */
[----:B------:R-:W4:Y:S01]  /*60c40*/  LDL.LU R5, [R1+0x148] ;  /* 0x0001480001057983 */ /* 0x000f220000300800 */
[----:B------:R-:W-:-:S03]  /*60c50*/  LOP3.LUT R12, R11, 0xffff, RZ, 0xc0, !PT ;  /* 0x0000ffff0b0c7812 */ /* 0x000fc600078ec0ff */
[----:B0-----:R-:W4:Y:S01]  /*60c60*/  LDL.LU R4, [R1+0x14c] ;  /* 0x00014c0001047983 */ /* 0x001f220000300800 */
[----:B------:R-:W-:Y:S02]  /*60c70*/  LOP3.LUT R36, R36, 0xffff, RZ, 0xc0, !PT ;  /* 0x0000ffff24247812 */ /* 0x000fe400078ec0ff */
[----:B------:R-:W-:Y:S02]  /*60c80*/  LOP3.LUT R42, R42, 0xffff, RZ, 0xc0, !PT ;  /* 0x0000ffff2a2a7812 */ /* 0x000fe400078ec0ff */
[----:B------:R-:W-:Y:S02]  /*60c90*/  SHF.R.U32.HI R39, RZ, 0x8, R39 ;  /* 0x00000008ff277819 */ /* 0x000fe40000011627 */
[----:B------:R-:W-:Y:S02]  /*60ca0*/  SHF.R.U32.HI R40, RZ, 0x8, R40 ;  /* 0x00000008ff287819 */ /* 0x000fe40000011628 */
[----:B------:R-:W-:Y:S02]  /*60cb0*/  PRMT R11, R38, 0x3340, R1 ;  /* 0x00003340260b7816 */ /* 0x000fe40000000001 */
[----:B------:R-:W-:-:S02]  /*60cc0*/  PRMT R3, R12, 0x3340, R36 ;  /* 0x000033400c037816 */ /* 0x000fc40000000024 */
[----:B------:R-:W-:Y:S01]  /*60cd0*/  PRMT R12, R42, 0x3340, R1 ;  /* 0x000033402a0c7816 */ /* 0x000fe20000000001 */
[----:B------:R-:W-:Y:S01]  /*60ce0*/  STL [R1+0x2c34], R11 ;  /* 0x002c340b01007387 */ /* 0x000fe20000100800 */
[----:B------:R-:W-:Y:S02]  /*60cf0*/  LOP3.LUT R39, R39, 0xffff, RZ, 0xc0, !PT ;  /* 0x0000ffff27277812 */ /* 0x000fe400078ec0ff */
[----:B------:R-:W-:Y:S01]  /*60d00*/  LOP3.LUT R40, R40, 0xffff, RZ, 0xc0, !PT ;  /* 0x0000ffff28287812 */ /* 0x000fe200078ec0ff */
[----:B------:R-:W-:Y:S04]  /*60d10*/  STL [R1+0x2c5c], R12 ;  /* 0x002c5c0c01007387 */ /* 0x000fe80000100800 */
[----:B------:R0:W-:Y:S02]  /*60d20*/  STL [R1+0xe8], R3 ;  /* 0x0000e80301007387 */ /* 0x0001e40000100800 */
[----:B0-----:R-:W-:-:S05]  /*60d30*/  PRMT R3, R39, 0x3340, R40 ;  /* 0x0000334027037816 */ /* 0x001fca0000000028 */
[----:B------:R0:W-:Y:S04]  /*60d40*/  STL [R1+0xec], R3 ;  /* 0x0000ec0301007387 */ /* 0x0001e80000100800 */
[----:B0-----:R-:W4:Y:S01]  /*60d50*/  LDL.LU R3, [R1+0x168] ;  /* 0x0001680001037983 */ /* 0x001f220000300800 */
[----:B---3--:R-:W-:-:S03]  /*60d60*/  SHF.R.U32.HI R13, RZ, 0x8, R2 ;  /* 0x00000008ff0d7819 */ /* 0x008fc60000011602 */
[----:B------:R-:W3:Y:S01]  /*60d70*/  LDL.LU R2, [R1+0x15c] ;  /* 0x00015c0001027983 */ /* 0x000ee20000300800 */
[----:B------:R-:W-:Y:S02]  /*60d80*/  SHF.R.U32.HI R38, RZ, 0x8, R43 ;  /* 0x00000008ff267819 */ /* 0x000fe4000001162b */
[----:B------:R-:W-:Y:S02]  /*60d90*/  SHF.R.U32.HI R36, RZ, 0x8, R44 ;  /* 0x00000008ff247819 */ /* 0x000fe4000001162c */
[----:B------:R-:W-:Y:S02]  /*60da0*/  SHF.R.U32.HI R37, RZ, 0x8, R45 ;  /* 0x00000008ff257819 */ /* 0x000fe4000001162d */
[----:B--2---:R-:W-:Y:S02]  /*60db0*/  SHF.R.U32.HI R15, RZ, 0x8, R15 ;  /* 0x00000008ff0f7819 */ /* 0x004fe4000001160f */
[----:B------:R-:W-:Y:S02]  /*60dc0*/  LOP3.LUT R38, R38, 0xffff, RZ, 0xc0, !PT ;  /* 0x0000ffff26267812 */ /* 0x000fe400078ec0ff */
[----:B------:R-:W-:-:S02]  /*60dd0*/  LOP3.LUT R36, R36, 0xffff, RZ, 0xc0, !PT ;  /* 0x0000ffff24247812 */ /* 0x000fc400078ec0ff */
[----:B------:R-:W-:Y:S02]  /*60de0*/  LOP3.LUT R37, R37, 0xffff, RZ, 0xc0, !PT ;  /* 0x0000ffff25257812 */ /* 0x000fe400078ec0ff */
[----:B------:R-:W-:Y:S02]  /*60df0*/  LOP3.LUT R15, R15, 0xffff, RZ, 0xc0, !PT ;  /* 0x0000ffff0f0f7812 */ /* 0x000fe400078ec0ff */
[----:B------:R-:W-:Y:S02]  /*60e00*/  LOP3.LUT R39, R13, 0xffff, RZ, 0xc0, !PT ;  /* 0x0000ffff0d277812 */ /* 0x000fe400078ec0ff */
[----:B------:R-:W-:Y:S02]  /*60e10*/  PRMT R13, R38, 0x3340, R1 ;  /* 0x00003340260d7816 */ /* 0x000fe40000000001 */
[----:B------:R-:W-:Y:S02]  /*60e20*/  PRMT R8, R36, 0x3340, R37 ;  /* 0x0000334024087816 */ /* 0x000fe40000000025 */
[----:B------:R-:W-:-:S02]  /*60e30*/  PRMT R7, R15, 0x3340, R39 ;  /* 0x000033400f077816 */ /* 0x000fc40000000027 */
[----:B------:R-:W-:Y:S02]  /*60e40*/  SHF.R.U32.HI R15, RZ, 0x8, R33 ;  /* 0x00000008ff0f7819 */ /* 0x000fe40000011621 */
[----:B----4-:R-:W-:Y:S02]  /*60e50*/  SHF.R.U32.HI R37, RZ, 0x8, R6 ;  /* 0x00000008ff257819 */ /* 0x010fe40000011606 */
[----:B------:R-:W-:Y:S02]  /*60e60*/  SHF.R.U32.HI R38, RZ, 0x8, R52 ;  /* 0x00000008ff267819 */ /* 0x000fe40000011634 */
[----:B------:R-:W-:Y:S02]  /*60e70*/  SHF.R.U32.HI R33, RZ, 0x8, R5 ;  /* 0x00000008ff217819 */ /* 0x000fe40000011605 */
[----:B------:R-:W-:Y:S02]  /*60e80*/  SHF.R.U32.HI R36, RZ, 0x8, R4 ;  /* 0x00000008ff247819 */ /* 0x000fe40000011604 */
[----:B------:R-:W-:-:S02]  /*60e90*/  LOP3.LUT R37, R37, 0xffff, RZ, 0xc0, !PT ;  /* 0x0000ffff25257812 */ /* 0x000fc400078ec0ff */
[----:B------:R-:W-:Y:S02]  /*60ea0*/  LOP3.LUT R38, R38, 0xffff, RZ, 0xc0, !PT ;  /* 0x0000ffff26267812 */ /* 0x000fe400078ec0ff */
[----:B------:R-:W-:Y:S02]  /*60eb0*/  LOP3.LUT R33, R33, 0xffff, RZ, 0xc0, !PT ;  /* 0x0000ffff21217812 */ /* 0x000fe400078ec0ff */
[----:B------:R-:W-:Y:S02]  /*60ec0*/  LOP3.LUT R36, R36, 0xffff, RZ, 0xc0, !PT ;  /* 0x0000ffff24247812 */ /* 0x000fe400078ec0ff */
[----:B------:R-:W-:Y:S01]  /*60ed0*/  PRMT R5, R37, 0x3340, R38 ;  /* 0x0000334025057816 */ /* 0x000fe20000000026 */
[----:B------:R-:W-:Y:S01]  /*60ee0*/  STL [R1+0x2c60], R13 ;  /* 0x002c600d01007387 */ /* 0x000fe20000100800 */
[----:B------:R-:W-:-:S03]  /*60ef0*/  PRMT R4, R33, 0x3340, R36 ;  /* 0x0000334021047816 */ /* 0x000fc60000000024 */
[----:B------:R0:W-:Y:S01]  /*60f00*/  STL [R1+0xdc], R8 ;  /* 0x0000dc0801007387 */ /* 0x0001e20000100800 */
[----:B------:R-:W-:-:S03]  /*60f10*/  SHF.R.U32.HI R31, RZ, 0x8, R31 ;  /* 0x00000008ff1f7819 */ /* 0x000fc6000001161f */
[----:B------:R1:W-:Y:S01]  /*60f20*/  STL [R1+0xe4], R7 ;  /* 0x0000e40701007387 */ /* 0x0003e20000100800 */
[----:B------:R-:W-:-:S03]  /*60f30*/  SHF.R.U32.HI R21, RZ, 0x8, R21 ;  /* 0x00000008ff157819 */ /* 0x000fc60000011615 */
[----:B------:R-:W-:Y:S01]  /*60f40*/  STL [R1+0xd8], R5 ;  /* 0x0000d80501007387 */ /* 0x000fe20000100800 */
[----:B------:R-:W-:-:S03]  /*60f50*/  SHF.R.U32.HI R36, RZ, 0x8, R22 ;  /* 0x00000008ff247819 */ /* 0x000fc60000011616 */
[----:B------:R-:W-:Y:S04]  /*60f60*/  STL [R1+0xe0], R4 ;  /* 0x0000e00401007387 */ /* 0x000fe80000100800 */
[----:B0-----:R-:W2:Y:S01]  /*60f70*/  LDL.LU R8, [R1+0x194] ;  /* 0x0001940001087983 */ /* 0x001ea20000300800 */
[----:B------:R-:W-:-:S03]  /*60f80*/  LOP3.LUT R37, R31, 0xffff, RZ, 0xc0, !PT ;  /* 0x0000ffff1f257812 */ /* 0x000fc600078ec0ff */
[----:B------:R-:W4:Y:S01]  /*60f90*/  LDL.LU R46, [R1+0x180] ;  /* 0x00018000012e7983 */ /* 0x000f220000300800 */
[----:B------:R-:W-:-:S03]  /*60fa0*/  LOP3.LUT R31, R21, 0xffff, RZ, 0xc0, !PT ;  /* 0x0000ffff151f7812 */ /* 0x000fc600078ec0ff */
[----:B-1----:R-:W4:Y:S01]  /*60fb0*/  LDL.LU R7, [R1+0x1c8] ;  /* 0x0001c80001077983 */ /* 0x002f220000300800 */
[----:B------:R-:W-:-:S03]  /*60fc0*/  LOP3.LUT R36, R36, 0xffff, RZ, 0xc0, !PT ;  /* 0x0000ffff24247812 */ /* 0x000fc600078ec0ff */
[----:B------:R-:W4:Y:S04]  /*60fd0*/  LDL.LU R47, [R1+0x1bc] ;  /* 0x0001bc00012f7983 */ /* 0x000f280000300800 */
[----:B------:R-:W4:Y:S01]  /*60fe0*/  LDL.LU R48, [R1+0x160] ;  /* 0x0001600001307983 */ /* 0x000f220000300800 */
[----:B------:R-:W-:-:S04]  /*60ff0*/  SHF.R.U32.HI R22, RZ, 0x8, R3 ;  /* 0x00000008ff167819 */ /* 0x000fc80000011603 */
[----:B------:R-:W-:Y:S02]  /*61000*/  LOP3.LUT R22, R22, 0xffff, RZ, 0xc0, !PT ;  /* 0x0000ffff16167812 */ /* 0x000fe400078ec0ff */
[----:B---3--:R-:W-:Y:S02]  /*61010*/  SHF.R.U32.HI R33, RZ, 0x8, R2 ;  /* 0x00000008ff217819 */ /* 0x008fe40000011602 */
[----:B------:R-:W-:Y:S02]  /*61020*/  PRMT R2, R31, 0x3340, R36 ;  /* 0x000033401f027816 */ /* 0x000fe40000000024 */
[----:B------:R-:W-:-:S03]  /*61030*/  LOP3.LUT R33, R33, 0xffff, RZ, 0xc0, !PT ;  /* 0x0000ffff21217812 */ /* 0x000fc600078ec0ff */
[----:B------:R0:W-:Y:S04]  /*61040*/  STL [R1+0xa0], R2 ;  /* 0x0000a00201007387 */ /* 0x0001e80000100800 */
[----:B------:R-:W3:Y:S04]  /*61050*/  LDL.LU R6, [R1+0x1c0] ;  /* 0x0001c00001067983 */ /* 0x000ee80000300800 */
[----:B------:R-:W3:Y:S01]  /*61060*/  LDL.LU R52, [R1+0x1f4] ;  /* 0x0001f40001347983 */ /* 0x000ee20000300800 */
[----:B0-----:R-:W-:-:S05]  /*61070*/  PRMT R2, R22, 0x3340, R33 ;  /* 0x0000334016027816 */ /* 0x001fca0000000021 */
[----:B------:R0:W-:Y:S04]  /*61080*/  STL [R1+0x110], R2 ;  /* 0x0001100201007387 */ /* 0x0001e80000100800 */
[----:B------:R-:W3:Y:S04]  /*61090*/  LDL.LU R5, [R1+0x1c4] ;  /* 0x0001c40001057983 */ /* 0x000ee80000300800 */
[----:B------:R-:W3:Y:S04]  /*610a0*/  LDL.LU R4, [R1+0x184] ;  /* 0x0001840001047983 */ /* 0x000ee80000300800 */
[----:B------:R-:W3:Y:S01]  /*610b0*/  LDL.LU R3, [R1+0x174] ;  /* 0x0001740001037983 */ /* 0x000ee20000300800 */
[----:B------:R-:W-:-:S02]  /*610c0*/  SHF.R.U32.HI R23, RZ, 0x8, R23 ;  /* 0x00000008ff177819 */ /* 0x000fc40000011617 */
[----:B------:R-:W-:Y:S01]  /*610d0*/  SHF.R.U32.HI R27, RZ, 0x8, R27 ;  /* 0x00000008ff1b7819 */ /* 0x000fe2000001161b */
[----:B0-----:R-:W3:Y:S01]  /*610e0*/  LDL.LU R2, [R1+0x164] ;  /* 0x0001640001027983 */ /* 0x001ee20000300800 */
[----:B------:R-:W-:Y:S02]  /*610f0*/  SHF.R.U32.HI R24, RZ, 0x8, R24 ;  /* 0x00000008ff187819 */ /* 0x000fe40000011618 */
[----:B------:R-:W-:Y:S02]  /*61100*/  SHF.R.U32.HI R30, RZ, 0x8, R30 ;  /* 0x00000008ff1e7819 */ /* 0x000fe4000001161e */
[----:B------:R-:W-:Y:S02]  /*61110*/  SHF.R.U32.HI R32, RZ, 0x8, R32 ;  /* 0x00000008ff207819 */ /* 0x000fe40000011620 */
[----:B------:R-:W-:Y:S02]  /*61120*/  LOP3.LUT R23, R23, 0xffff, RZ, 0xc0, !PT ;  /* 0x0000ffff17177812 */ /* 0x000fe400078ec0ff */
[----:B------:R-:W-:-:S02]  /*61130*/  LOP3.LUT R27, R27, 0xffff, RZ, 0xc0, !PT ;  /* 0x0000ffff1b1b7812 */ /* 0x000fc400078ec0ff */
[----:B------:R-:W-:Y:S02]  /*61140*/  LOP3.LUT R24, R24, 0xffff, RZ, 0xc0, !PT ;  /* 0x0000ffff18187812 */ /* 0x000fe400078ec0ff */
[----:B------:R-:W-:Y:S02]  /*61150*/  LOP3.LUT R30, R30, 0xffff, RZ, 0xc0, !PT ;  /* 0x0000ffff1e1e7812 */ /* 0x000fe400078ec0ff */
[----:B------:R-:W-:Y:S02]  /*61160*/  SHF.R.U32.HI R34, RZ, 0x8, R34 ;  /* 0x00000008ff227819 */ /* 0x000fe40000011622 */
[----:B------:R-:W-:Y:S02]  /*61170*/  LOP3.LUT R32, R32, 0xffff, RZ, 0xc0, !PT ;  /* 0x0000ffff20207812 */ /* 0x000fe400078ec0ff */
[----:B------:R-:W-:Y:S02]  /*61180*/  PRMT R10, R23, 0x3340, R27 ;  /* 0x00003340170a7816 */ /* 0x000fe4000000001b */
[----:B------:R-:W-:-:S02]  /*61190*/  PRMT R9, R24, 0x3340, R30 ;  /* 0x0000334018097816 */ /* 0x000fc4000000001e */
[----:B------:R-:W-:Y:S01]  /*611a0*/  LOP3.LUT R34, R34, 0xffff, RZ, 0xc0, !PT ;  /* 0x0000ffff22227812 */ /* 0x000fe200078ec0ff */
[----:B------:R-:W-:Y:S01]  /*611b0*/  STL [R1+0x94], R10 ;  /* 0x0000940a01007387 */ /* 0x000fe20000100800 */
[----:B------:R-:W-:Y:S02]  /*611c0*/  PRMT R24, R32, 0x3340, R1 ;  /* 0x0000334020187816 */ /* 0x000fe40000000001 */
[----:B------:R-:W-:Y:S01]  /*611d0*/  SHF.R.U32.HI R32, RZ, 0x8, R25 ;  /* 0x00000008ff207819 */ /* 0x000fe20000011619 */
[----:B------:R0:W-:Y:S01]  /*611e0*/  STL [R1+0x88], R9 ;  /* 0x0000880901007387 */ /* 0x0001e20000100800 */
[----:B------:R-:W-:Y:S02]  /*611f0*/  SHF.R.U32.HI R33, RZ, 0x8, R26 ;  /* 0x00000008ff217819 */ /* 0x000fe4000001161a */
[----:B------:R-:W-:Y:S02]  /*61200*/  PRMT R23, R34, 0x3340, R1 ;  /* 0x0000334022177816 */ /* 0x000fe40000000001 */
[----:B------:R-:W-:-:S02]  /*61210*/  LOP3.LUT R32, R32, 0xffff, RZ, 0xc0, !PT ;  /* 0x0000ffff20207812 */ /* 0x000fc400078ec0ff */
[----:B------:R-:W-:Y:S02]  /*61220*/  LOP3.LUT R33, R33, 0xffff, RZ, 0xc0, !PT ;  /* 0x0000ffff21217812 */ /* 0x000fe400078ec0ff */
[----:B--2---:R-:W-:Y:S02]  /*61230*/  SHF.R.U32.HI R30, RZ, 0x8, R8 ;  /* 0x00000008ff1e7819 */ /* 0x004fe40000011608 */
[----:B----4-:R-:W-:Y:S02]  /*61240*/  SHF.R.U32.HI R31, RZ, 0x8, R46 ;  /* 0x00000008ff1f7819 */ /* 0x010fe4000001162e */
[----:B------:R-:W-:Y:S02]  /*61250*/  SHF.R.U32.HI R34, RZ, 0x8, R7 ;  /* 0x00000008ff227819 */ /* 0x000fe40000011607 */
[----:B------:R-:W-:Y:S02]  /*61260*/  SHF.R.U32.HI R27, RZ, 0x8, R47 ;  /* 0x00000008ff1b7819 */ /* 0x000fe4000001162f */
[----:B------:R-:W-:-:S02]  /*61270*/  SHF.R.U32.HI R25, RZ, 0x8, R48 ;  /* 0x00000008ff197819 */ /* 0x000fc40000011630 */
[----:B------:R-:W2:Y:S01]  /*61280*/  LDL.LU R48, [R1+0x24c] ;  /* 0x00024c0001307983 */ /* 0x000ea20000300800 */
[----:B------:R-:W-:Y:S02]  /*61290*/  LOP3.LUT R30, R30, 0xffff, RZ, 0xc0, !PT ;  /* 0x0000ffff1e1e7812 */ /* 0x000fe400078ec0ff */
[----:B------:R-:W-:Y:S02]  /*612a0*/  LOP3.LUT R31, R31, 0xffff, RZ, 0xc0, !PT ;  /* 0x0000ffff1f1f7812 */ /* 0x000fe400078ec0ff */
[----:B------:R-:W-:Y:S02]  /*612b0*/  LOP3.LUT R26, R34, 0xffff, RZ, 0xc0, !PT ;  /* 0x0000ffff221a7812 */ /* 0x000fe400078ec0ff */
[----:B------:R-:W-:Y:S02]  /*612c0*/  LOP3.LUT R27, R27, 0xffff, RZ, 0xc0, !PT ;  /* 0x0000ffff1b1b7812 */ /* 0x000fe400078ec0ff */
[----:B0-----:R-:W-:Y:S02]  /*612d0*/  PRMT R9, R32, 0x3340, R33 ;  /* 0x0000334020097816 */ /* 0x001fe40000000021 */
[----:B------:R-:W-:-:S02]  /*612e0*/  PRMT R8, R30, 0x3340, R31 ;  /* 0x000033401e087816 */ /* 0x000fc4000000001f */
[----:B------:R-:W-:Y:S01]  /*612f0*/  PRMT R7, R26, 0x3340, R27 ;  /* 0x000033401a077816 */ /* 0x000fe2000000001b */
[----:B------:R-:W-:Y:S04]  /*61300*/  STL [R1+0x7c], R9 ;  /* 0x00007c0901007387 */ /* 0x000fe80000100800 */
[----:B------:R0:W-:Y:S04]  /*61310*/  STL [R1+0x80], R8 ;  /* 0x0000800801007387 */ /* 0x0001e80000100800 */
[----:B------:R1:W-:Y:S01]  /*61320*/  STL [R1+0x78], R7 ;  /* 0x0000780701007387 */ /* 0x0003e20000100800 */
[----:B---3--:R-:W-:-:S03]  /*61330*/  SHF.R.U32.HI R26, RZ, 0x8, R6 ;  /* 0x00000008ff1a7819 */ /* 0x008fc60000011606 */
[----:B------:R-:W3:Y:S01]  /*61340*/  LDL.LU R6, [R1+0x248] ;  /* 0x0002480001067983 */ /* 0x000ee20000300800 */
[----:B------:R-:W-:-:S03]  /*61350*/  SHF.R.U32.HI R32, RZ, 0x8, R52 ;  /* 0x00000008ff207819 */ /* 0x000fc60000011634 */
[----:B------:R-:W4:Y:S01]  /*61360*/  LDL.LU R52, [R1+0x214] ;  /* 0x0002140001347983 */ /* 0x000f220000300800 */
[----:B------:R-:W-:-:S03]  /*61370*/  SHF.R.U32.HI R33, RZ, 0x8, R5 ;  /* 0x00000008ff217819 */ /* 0x000fc60000011605 */
[----:B------:R-:W4:Y:S01]  /*61380*/  LDL.LU R5, [R1+0x258] ;  /* 0x0002580001057983 */ /* 0x000f220000300800 */
[----:B------:R-:W-:-:S03]  /*61390*/  SHF.R.U32.HI R30, RZ, 0x8, R4 ;  /* 0x00000008ff1e7819 */ /* 0x000fc60000011604 */
[----:B------:R-:W4:Y:S01]  /*613a0*/  LDL.LU R4, [R1+0x210] ;  /* 0x0002100001047983 */ /* 0x000f220000300800 */
[----:B------:R-:W-:Y:S02]  /*613b0*/  SHF.R.U32.HI R31, RZ, 0x8, R3 ;  /* 0x00000008ff1f7819 */ /* 0x000fe40000011603 */
[----:B------:R-:W-:Y:S01]  /*613c0*/  LOP3.LUT R32, R32, 0xffff, RZ, 0xc0, !PT ;  /* 0x0000ffff20207812 */ /* 0x000fe200078ec0ff */
[----:B------:R-:W4:Y:S01]  /*613d0*/  LDL.LU R3, [R1+0x254] ;  /* 0x0002540001037983 */ /* 0x000f220000300800 */
[----:B------:R-:W-:Y:S02]  /*613e0*/  LOP3.LUT R33, R33, 0xffff, RZ, 0xc0, !PT ;  /* 0x0000ffff21217812 */ /* 0x000fe400078ec0ff */
[----:B------:R-:W-:Y:S02]  /*613f0*/  SHF.R.U32.HI R27, RZ, 0x8, R2 ;  /* 0x00000008ff1b7819 */ /* 0x000fe40000011602 */
[----:B------:R-:W-:Y:S01]  /*61400*/  LOP3.LUT R30, R30, 0xffff, RZ, 0xc0, !PT ;  /* 0x0000ffff1e1e7812 */ /* 0x000fe200078ec0ff */
[----:B------:R-:W4:Y:S01]  /*61410*/  LDL.LU R2, [R1+0x244] ;  /* 0x0002440001027983 */ /* 0x000f220000300800 */
[----:B------:R-:W-:-:S02]  /*61420*/  LOP3.LUT R31, R31, 0xffff, RZ, 0xc0, !PT ;  /* 0x0000ffff1f1f7812 */ /* 0x000fc400078ec0ff */
[----:B0-----:R-:W-:Y:S02]  /*61430*/  PRMT R8, R32, 0x3340, R33 ;  /* 0x0000334020087816 */ /* 0x001fe40000000021 */
[----:B-1----:R-:W-:-:S03]  /*61440*/  PRMT R7, R30, 0x3340, R31 ;  /* 0x000033401e077816 */ /* 0x002fc6000000001f */
[----:B------:R0:W-:Y:S04]  /*61450*/  STL [R1+0xb8], R8 ;  /* 0x0000b80801007387 */ /* 0x0001e80000100800 */
[----:B------:R1:W-:Y:S04]  /*61460*/  STL [R1+0xb0], R7 ;  /* 0x0000b00701007387 */ /* 0x0003e80000100800 */
[----:B------:R-:W4:Y:S04]  /*61470*/  LDL.LU R53, [R1+0x290] ;  /* 0x0002900001357983 */ /* 0x000f280000300800 */
[----:B0-----:R-:W4:Y:S04]  /*61480*/  LDL.LU R8, [R1+0x284] ;  /* 0x0002840001087983 */ /* 0x001f280000300800 */
[----:B------:R-:W4:Y:S04]  /*61490*/  LDL.LU R46, [R1+0x1f8] ;  /* 0x0001f800012e7983 */ /* 0x000f280000300800 */
[----:B-1----:R-:W4:Y:S01]  /*614a0*/  LDL.LU R7, [R1+0x278] ;  /* 0x0002780001077983 */ /* 0x002f220000300800 */
[----:B------:R-:W-:-:S03]  /*614b0*/  SHF.R.U32.HI R28, RZ, 0x8, R28 ;  /* 0x00000008ff1c7819 */ /* 0x000fc6000001161c */
[----:B------:R-:W4:Y:S01]  /*614c0*/  LDL.LU R47, [R1+0x1ec] ;  /* 0x0001ec00012f7983 */ /* 0x000f220000300800 */
[----:B------:R-:W-:Y:S02]  /*614d0*/  SHF.R.U32.HI R29, RZ, 0x8, R29 ;  /* 0x00000008ff1d7819 */ /* 0x000fe4000001161d */
[----:B------:R-:W-:Y:S02]  /*614e0*/  SHF.R.U32.HI R17, RZ, 0x8, R17 ;  /* 0x00000008ff117819 */ /* 0x000fe40000011611 */
[----:B------:R-:W-:Y:S02]  /*614f0*/  SHF.R.U32.HI R18, RZ, 0x8, R18 ;  /* 0x00000008ff127819 */ /* 0x000fe40000011612 */
[----:B------:R-:W-:Y:S02]  /*61500*/  LOP3.LUT R29, R29, 0xffff, RZ, 0xc0, !PT ;  /* 0x0000ffff1d1d7812 */ /* 0x000fe400078ec0ff */
[----:B------:R-:W-:Y:S02]  /*61510*/  SHF.R.U32.HI R19, RZ, 0x8, R19 ;  /* 0x00000008ff137819 */ /* 0x000fe40000011613 */
[----:B------:R-:W-:-:S02]  /*61520*/  LOP3.LUT R17, R17, 0xffff, RZ, 0xc0, !PT ;  /* 0x0000ffff11117812 */ /* 0x000fc400078ec0ff */
[----:B------:R-:W-:Y:S02]  /*61530*/  LOP3.LUT R18, R18, 0xffff, RZ, 0xc0, !PT ;  /* 0x0000ffff12127812 */ /* 0x000fe400078ec0ff */
[----:B--2---:R-:W-:Y:S02]  /*61540*/  SHF.R.U32.HI R30, RZ, 0x8, R48 ;  /* 0x00000008ff1e7819 */ /* 0x004fe40000011630 */
[----:B------:R-:W-:Y:S01]  /*61550*/  LOP3.LUT R19, R19, 0xffff, RZ, 0xc0, !PT ;  /* 0x0000ffff13137812 */ /* 0x000fe200078ec0ff */
[----:B------:R-:W2:Y:S01]  /*61560*/  LDL.LU R48, [R1+0x1e8] ;  /* 0x0001e80001307983 */ /* 0x000ea20000300800 */
[----:B------:R-:W-:Y:S02]  /*61570*/  LOP3.LUT R31, R30, 0xffff, RZ, 0xc0, !PT ;  /* 0x0000ffff1e1f7812 */ /* 0x000fe400078ec0ff */
[----:B------:R-:W-:Y:S02]  /*61580*/  LOP3.LUT R30, R28, 0xffff, RZ, 0xc0, !PT ;  /* 0x0000ffff1c1e7812 */ /* 0x000fe400078ec0ff */
[----:B------:R-:W-:-:S02]  /*61590*/  PRMT R9, R17, 0x3340, R18 ;  /* 0x0000334011097816 */ /* 0x000fc40000000012 */
[----:B------:R-:W-:Y:S02]  /*615a0*/  PRMT R10, R30, 0x3340, R29 ;  /* 0x000033401e0a7816 */ /* 0x000fe4000000001d */
[----:B------:R-:W-:-:S03]  /*615b0*/  PRMT R29, R19, 0x3340, R1 ;  /* 0x00003340131d7816 */ /* 0x000fc60000000001 */
[----:B------:R0:W-:Y:S04]  /*615c0*/  STL [R1+0x104], R10 ;  /* 0x0001040a01007387 */ /* 0x0001e80000100800 */
[----:B------:R1:W-:Y:S01]  /*615d0*/  STL [R1+0x4c], R9 ;  /* 0x00004c0901007387 */ /* 0x0003e20000100800 */
[----:B---3--:R-:W-:-:S03]  /*615e0*/  SHF.R.U32.HI R19, RZ, 0x8, R6 ;  /* 0x00000008ff137819 */ /* 0x008fc60000011606 */
[----:B------:R-:W3:Y:S01]  /*615f0*/  LDL.LU R6, [R1+0x64] ;  /* 0x0000640001067983 */ /* 0x000ee20000300800 */
[----:B----4-:R-:W-:-:S03]  /*61600*/  SHF.R.U32.HI R32, RZ, 0x8, R52 ;  /* 0x00000008ff207819 */ /* 0x010fc60000011634 */
[----:B------:R-:W4:Y:S01]  /*61610*/  LDL.LU R52, [R1+0x19c] ;  /* 0x00019c0001347983 */ /* 0x000f220000300800 */
[----:B------:R-:W-:-:S03]  /*61620*/  SHF.R.U32.HI R17, RZ, 0x8, R5 ;  /* 0x00000008ff117819 */ /* 0x000fc60000011605 */
[----:B------:R-:W2:Y:S01]  /*61630*/  LDL.LU R5, [R1+0x6c] ;  /* 0x00006c0001057983 */ /* 0x000ea20000300800 */
[----:B------:R-:W-:Y:S02]  /*61640*/  PRMT R28, R31, 0x3340, R1 ;  /* 0x000033401f1c7816 */ /* 0x000fe40000000001 */
[----:B------:R-:W-:Y:S02]  /*61650*/  SHF.R.U32.HI R31, RZ, 0x8, R4 ;  /* 0x00000008ff1f7819 */ /* 0x000fe40000011604 */
[----:B------:R-:W4:Y:S01]  /*61660*/  LDL.LU R4, [R1+0x68] ;  /* 0x0000680001047983 */ /* 0x000f220000300800 */
[----:B------:R-:W-:-:S03]  /*61670*/  SHF.R.U32.HI R18, RZ, 0x8, R3 ;  /* 0x00000008ff127819 */ /* 0x000fc60000011603 */
[----:B------:R-:W4:Y:S01]  /*61680*/  LDL.LU R3, [R1+0x1d4] ;  /* 0x0001d40001037983 */ /* 0x000f220000300800 */
[----:B------:R-:W-:-:S03]  /*61690*/  SHF.R.U32.HI R30, RZ, 0x8, R2 ;  /* 0x00000008ff1e7819 */ /* 0x000fc60000011602 */
[----:B------:R-:W4:Y:S01]  /*616a0*/  LDL.LU R2, [R1+0x74] ;  /* 0x0000740001027983 */ /* 0x000f220000300800 */
[----:B------:R-:W-:Y:S02]  /*616b0*/  LOP3.LUT R19, R19, 0xffff, RZ, 0xc0, !PT ;  /* 0x0000ffff13137812 */ /* 0x000fe400078ec0ff */
[----:B------:R-:W-:Y:S02]  /*616c0*/  LOP3.LUT R32, R32, 0xffff, RZ, 0xc0, !PT ;  /* 0x0000ffff20207812 */ /* 0x000fe400078ec0ff */
[----:B------:R-:W-:Y:S02]  /*616d0*/  LOP3.LUT R17, R17, 0xffff, RZ, 0xc0, !PT ;  /* 0x0000ffff11117812 */ /* 0x000fe400078ec0ff */
[----:B------:R-:W-:Y:S02]  /*616e0*/  LOP3.LUT R18, R18, 0xffff, RZ, 0xc0, !PT ;  /* 0x0000ffff12127812 */ /* 0x000fe400078ec0ff */
[----:B0-----:R-:W-:Y:S02]  /*616f0*/  PRMT R10, R19, 0x3340, R32 ;  /* 0x00003340130a7816 */ /* 0x001fe40000000020 */
[----:B-1----:R-:W-:-:S02]  /*61700*/  PRMT R9, R17, 0x3340, R18 ;  /* 0x0000334011097816 */ /* 0x002fc40000000012 */
[----:B------:R-:W-:Y:S02]  /*61710*/  SHF.R.U32.HI R19, RZ, 0x8, R53 ;  /* 0x00000008ff137819 */ /* 0x000fe40000011635 */
[----:B------:R-:W-:Y:S02]  /*61720*/  SHF.R.U32.HI R34, RZ, 0x8, R8 ;  /* 0x00000008ff227819 */ /* 0x000fe40000011608 */
[----:B------:R-:W-:Y:S02]  /*61730*/  SHF.R.U32.HI R17, RZ, 0x8, R46 ;  /* 0x00000008ff117819 */ /* 0x000fe4000001162e */
[----:B------:R-:W-:Y:S02]  /*61740*/  LOP3.LUT R19, R19, 0xffff, RZ, 0xc0, !PT ;  /* 0x0000ffff13137812 */ /* 0x000fe400078ec0ff */
[----:B------:R-:W-:Y:S02]  /*61750*/  LOP3.LUT R34, R34, 0xffff, RZ, 0xc0, !PT ;  /* 0x0000ffff22227812 */ /* 0x000fe400078ec0ff */
[----:B------:R-:W-:-:S02]  /*61760*/  SHF.R.U32.HI R18, RZ, 0x8, R47 ;  /* 0x00000008ff127819 */ /* 0x000fc4000001162f */
[----:B------:R-:W-:Y:S02]  /*61770*/  LOP3.LUT R17, R17, 0xffff, RZ, 0xc0, !PT ;  /* 0x0000ffff11117812 */ /* 0x000fe400078ec0ff */
[----:B------:R-:W-:Y:S02]  /*61780*/  LOP3.LUT R18, R18, 0xffff, RZ, 0xc0, !PT ;  /* 0x0000ffff12127812 */ /* 0x000fe400078ec0ff */
[----:B------:R-:W-:Y:S02]  /*61790*/  SHF.R.U32.HI R33, RZ, 0x8, R7 ;  /* 0x00000008ff217819 */ /* 0x000fe40000011607 */
[----:B------:R-:W-:Y:S02]  /*617a0*/  PRMT R8, R19, 0x3340, R34 ;  /* 0x0000334013087816 */ /* 0x000fe40000000022 */
[----:B------:R-:W-:Y:S01]  /*617b0*/  PRMT R7, R17, 0x3340, R18 ;  /* 0x0000334011077816 */ /* 0x000fe20000000012 */
[----:B------:R-:W-:Y:S04]  /*617c0*/  STL [R1+0x60], R10 ;  /* 0x0000600a01007387 */ /* 0x000fe80000100800 */
[----:B------:R-:W-:Y:S04]  /*617d0*/  STL [R1+0x40], R9 ;  /* 0x0000400901007387 */ /* 0x000fe80000100800 */
[----:B------:R-:W-:Y:S04]  /*617e0*/  STL [R1+0xb4], R8 ;  /* 0x0000b40801007387 */ /* 0x000fe80000100800 */
[----:B------:R0:W-:Y:S04]  /*617f0*/  STL [R1+0x84], R7 ;  /* 0x0000840701007387 */ /* 0x0001e80000100800 */
[----:B0-----:R-:W4:Y:S04]  /*61800*/  LDL.LU R7, [R1+0x8] ;  /* 0x0000080001077983 */ /* 0x001f280000300800 */
[----:B------:R-:W4:Y:S01]  /*61810*/  LDL.LU R47, [R1+0x1c] ;  /* 0x00001c00012f7983 */ /* 0x000f220000300800 */
[----:B---3--:R-:W-:-:S03]  /*61820*/  SHF.R.U32.HI R34, RZ, 0x8, R6 ;  /* 0x00000008ff227819 */ /* 0x008fc60000011606 */
[----:B------:R-:W3:Y:S01]  /*61830*/  LDL.LU R6, [R1+0x20] ;  /* 0x0000200001067983 */ /* 0x000ee20000300800 */
[----:B--2---:R-:W-:-:S03]  /*61840*/  SHF.R.U32.HI R36, RZ, 0x8, R5 ;  /* 0x00000008ff247819 */ /* 0x004fc60000011605 */
[----:B------:R-:W2:Y:S01]  /*61850*/  LDL.LU R5, [R1+0x3c] ;  /* 0x00003c0001057983 */ /* 0x000ea20000300800 */
[----:B----4-:R-:W-:Y:S02]  /*61860*/  SHF.R.U32.HI R19, RZ, 0x8, R52 ;  /* 0x00000008ff137819 */ /* 0x010fe40000011634 */
[----:B------:R-:W-:Y:S02]  /*61870*/  LOP3.LUT R36, R36, 0xffff, RZ, 0xc0, !PT ;  /* 0x0000ffff24247812 */ /* 0x000fe400078ec0ff */
[----:B------:R-:W-:Y:S02]  /*61880*/  LOP3.LUT R19, R19, 0xffff, RZ, 0xc0, !PT ;  /* 0x0000ffff13137812 */ /* 0x000fe400078ec0ff */
[----:B------:R-:W-:Y:S02]  /*61890*/  SHF.R.U32.HI R17, RZ, 0x8, R3 ;  /* 0x00000008ff117819 */ /* 0x000fe40000011603 */
[----:B------:R-:W-:Y:S02]  /*618a0*/  PRMT R3, R19, 0x3340, R36 ;  /* 0x0000334013037816 */ /* 0x000fe40000000024 */
[----:B------:R-:W-:-:S02]  /*618b0*/  SHF.R.U32.HI R18, RZ, 0x8, R2 ;  /* 0x00000008ff127819 */ /* 0x000fc40000011602 */
[----:B------:R-:W-:Y:S02]  /*618c0*/  LOP3.LUT R17, R17, 0xffff, RZ, 0xc0, !PT ;  /* 0x0000ffff11117812 */ /* 0x000fe400078ec0ff */
[----:B------:R-:W-:Y:S01]  /*618d0*/  LOP3.LUT R18, R18, 0xffff, RZ, 0xc0, !PT ;  /* 0x0000ffff12127812 */ /* 0x000fe200078ec0ff */
[----:B------:R-:W-:Y:S01]  /*618e0*/  STL [R1+0xcc], R3 ;  /* 0x0000cc0301007387 */ /* 0x000fe20000100800 */
[----:B------:R-:W-:Y:S02]  /*618f0*/  SHF.R.U32.HI R32, RZ, 0x8, R48 ;  /* 0x00000008ff207819 */ /* 0x000fe40000011630 */
[----:B------:R-:W-:Y:S01]  /*61900*/  PRMT R2, R17, 0x3340, R18 ;  /* 0x0000334011027816 */ /* 0x000fe20000000012 */
[----:B------:R-:W4:Y:S01]  /*61910*/  LDL.LU R48, [R1+0x1b4] ;  /* 0x0001b40001307983 */ /* 0x000f220000300800 */
[----:B------:R-:W-:Y:S02]  /*61920*/  SHF.R.U32.HI R17, RZ, 0x8, R56 ;  /* 0x00000008ff117819 */ /* 0x000fe40000011638 */
[----:B------:R-:W-:Y:S01]  /*61930*/  SHF.R.U32.HI R18, RZ, 0x8, R55 ;  /* 0x00000008ff127819 */ /* 0x000fe20000011637 */
[----:B------:R-:W4:Y:S01]  /*61940*/  LDL.LU R52, [R1+0x178] ;  /* 0x0001780001347983 */ /* 0x000f220000300800 */
[----:B------:R-:W-:-:S02]  /*61950*/  SHF.R.U32.HI R35, RZ, 0x8, R35 ;  /* 0x00000008ff237819 */ /* 0x000fc40000011623 */
[----:B------:R-:W-:Y:S02]  /*61960*/  LOP3.LUT R17, R17, 0xffff, RZ, 0xc0, !PT ;  /* 0x0000ffff11117812 */ /* 0x000fe400078ec0ff */
[----:B------:R-:W-:Y:S02]  /*61970*/  LOP3.LUT R18, R18, 0xffff, RZ, 0xc0, !PT ;  /* 0x0000ffff12127812 */ /* 0x000fe400078ec0ff */
[----:B------:R-:W-:Y:S01]  /*61980*/  LOP3.LUT R35, R35, 0xffff, RZ, 0xc0, !PT ;  /* 0x0000ffff23237812 */ /* 0x000fe200078ec0ff */
[----:B------:R0:W-:Y:S03]  /*61990*/  STL [R1+0xd4], R2 ;  /* 0x0000d40201007387 */ /* 0x0001e60000100800 */
[----:B------:R-:W-:Y:S02]  /*619a0*/  PRMT R22, R35, 0x3340, R1 ;  /* 0x0000334023167816 */ /* 0x000fe40000000001 */
[----:B------:R-:W-:-:S02]  /*619b0*/  SHF.R.U32.HI R35, RZ, 0x8, R4 ;  /* 0x00000008ff237819 */ /* 0x000fc40000011604 */
[----:B------:R-:W4:Y:S01]  /*619c0*/  LDL.LU R4, [R1+0xc] ;  /* 0x00000c0001047983 */ /* 0x000f220000300800 */
[----:B0-----:R-:W-:-:S03]  /*619d0*/  PRMT R2, R17, 0x3340, R18 ;  /* 0x0000334011027816 */ /* 0x001fc60000000012 */
[----:B------:R-:W4:Y:S01]  /*619e0*/  LDL.LU R3, [R1+0x10] ;  /* 0x0000100001037983 */ /* 0x000f220000300800 */
[----:B------:R-:W-:Y:S02]  /*619f0*/  PRMT R21, R37, 0x3340, R1 ;  /* 0x0000334025157816 */ /* 0x000fe40000000001 */
[----:B------:R-:W-:Y:S01]  /*61a00*/  SHF.R.U32.HI R36, RZ, 0x8, R0 ;  /* 0x00000008ff247819 */ /* 0x000fe20000011600 */
[----:B------:R0:W-:Y:S01]  /*61a10*/  STL [R1+0xc8], R2 ;  /* 0x0000c80201007387 */ /* 0x0001e20000100800 */
[----:B------:R-:W-:Y:S02]  /*61a20*/  SHF.R.U32.HI R37, RZ, 0x8, R16 ;  /* 0x00000008ff257819 */ /* 0x000fe40000011610 */
[----:B------:R-:W-:Y:S02]  /*61a30*/  SHF.R.U32.HI R0, RZ, 0x8, R59 ;  /* 0x00000008ff007819 */ /* 0x000fe4000001163b */
[----:B------:R-:W-:Y:S02]  /*61a40*/  SHF.R.U32.HI R16, RZ, 0x8, R54 ;  /* 0x00000008ff107819 */ /* 0x000fe40000011636 */
[----:B------:R-:W-:Y:S01]  /*61a50*/  SHF.R.U32.HI R18, RZ, 0x8, R60 ;  /* 0x00000008ff127819 */ /* 0x000fe2000001163c */
[----:B0-----:R-:W4:Y:S01]  /*61a60*/  LDL.LU R2, [R1+0x18] ;  /* 0x0000180001027983 */ /* 0x001f220000300800 */
[----:B------:R-:W-:-:S02]  /*61a70*/  LOP3.LUT R0, R0, 0xffff, RZ, 0xc0, !PT ;  /* 0x0000ffff00007812 */ /* 0x000fc400078ec0ff */
[----:B------:R-:W-:Y:S02]  /*61a80*/  LOP3.LUT R16, R16, 0xffff, RZ, 0xc0, !PT ;  /* 0x0000ffff10107812 */ /* 0x000fe400078ec0ff */
[----:B------:R-:W-:Y:S02]  /*61a90*/  LOP3.LUT R18, R18, 0xffff, RZ, 0xc0, !PT ;  /* 0x0000ffff12127812 */ /* 0x000fe400078ec0ff */
[----:B------:R-:W-:Y:S02]  /*61aa0*/  PRMT R0, R0, 0x3340, R16 ;  /* 0x0000334000007816 */ /* 0x000fe40000000010 */
[----:B------:R-:W-:-:S04]  /*61ab0*/  SHF.R.U32.HI R17, RZ, 0x8, R7 ;  /* 0x00000008ff117819 */ /* 0x000fc80000011607 */
[----:B------:R-:W-:Y:S01]  /*61ac0*/  LOP3.LUT R17, R17, 0xffff, RZ, 0xc0, !PT ;  /* 0x0000ffff11117812 */ /* 0x000fe200078ec0ff */
[----:B------:R3:W-:Y:S01]  /*61ad0*/  STL [R1+0xd0], R0 ;  /* 0x0000d00001007387 */ /* 0x0007e20000100800 */
[----:B------:R-:W-:-:S03]  /*61ae0*/  SHF.R.U32.HI R39, RZ, 0x8, R47 ;  /* 0x00000008ff277819 */ /* 0x000fc6000001162f */
[----:B------:R-:W4:Y:S04]  /*61af0*/  LDL.LU R8, [R1+0x23c] ;  /* 0x00023c0001087983 */ /* 0x000f280000300800 */
[----:B------:R-:W4:Y:S01]  /*61b00*/  LDL.LU R46, [R1+0x208] ;  /* 0x00020800012e7983 */ /* 0x000f220000300800 */
[----:B--2---:R-:W-:Y:S02]  /*61b10*/  SHF.R.U32.HI R16, RZ, 0x8, R5 ;  /* 0x00000008ff107819 */ /* 0x004fe40000011605 */
[----:B------:R-:W-:-:S05]  /*61b20*/  PRMT R5, R17, 0x3340, R18 ;  /* 0x0000334011057816 */ /* 0x000fca0000000012 */
[----:B------:R0:W-:Y:S04]  /*61b30*/  STL [R1+0xbc], R5 ;  /* 0x0000bc0501007387 */ /* 0x0001e80000100800 */
[----:B------:R-:W2:Y:S04]  /*61b40*/  LDL.LU R7, [R1+0x200] ;  /* 0x0002000001077983 */ /* 0x000ea80000300800 */
[----:B------:R-:W2:Y:S01]  /*61b50*/  LDL.LU R47, [R1+0x1e4] ;  /* 0x0001e400012f7983 */ /* 0x000ea20000300800 */
[----:B---3--:R-:W-:Y:S02]  /*61b60*/  SHF.R.U32.HI R0, RZ, 0x8, R6 ;  /* 0x00000008ff007819 */ /* 0x008fe40000011606 */
[----:B------:R-:W-:Y:S01]  /*61b70*/  LOP3.LUT R16, R16, 0xffff, RZ, 0xc0, !PT ;  /* 0x0000ffff10107812 */ /* 0x000fe200078ec0ff */
[----:B------:R-:W3:Y:S01]  /*61b80*/  LDL.LU R6, [R1+0x230] ;  /* 0x0002300001067983 */ /* 0x000ee20000300800 */
[----:B------:R-:W-:-:S03]  /*61b90*/  LOP3.LUT R0, R0, 0xffff, RZ, 0xc0, !PT ;  /* 0x0000ffff00007812 */ /* 0x000fc600078ec0ff */
[----:B0-----:R-:W3:Y:S01]  /*61ba0*/  LDL.LU R5, [R1+0x20c] ;  /* 0x00020c0001057983 */ /* 0x001ee20000300800 */
[----:B------:R-:W-:Y:S02]  /*61bb0*/  PRMT R0, R0, 0x3340, R16 ;  /* 0x0000334000007816 */ /* 0x000fe40000000010 */
[----:B----4-:R-:W-:Y:S02]  /*61bc0*/  SHF.R.U32.HI R17, RZ, 0x8, R48 ;  /* 0x00000008ff117819 */ /* 0x010fe40000011630 */
[----:B------:R-:W-:Y:S01]  /*61bd0*/  SHF.R.U32.HI R18, RZ, 0x8, R52 ;  /* 0x00000008ff127819 */ /* 0x000fe20000011634 */
[----:B------:R0:W-:Y:S04]  /*61be0*/  STL [R1+0xc0], R0 ;  /* 0x0000c00001007387 */ /* 0x0001e80000100800 */
[----:B------:R-:W4:Y:S04]  /*61bf0*/  LDL.LU R48, [R1+0x2a4] ;  /* 0x0002a40001307983 */ /* 0x000f280000300800 */
[----:B------:R-:W4:Y:S01]  /*61c00*/  LDL.LU R52, [R1+0x2a0] ;  /* 0x0002a00001347983 */ /* 0x000f220000300800 */
[----:B------:R-:W-:-:S02]  /*61c10*/  SHF.R.U32.HI R14, RZ, 0x8, R41 ;  /* 0x00000008ff0e7819 */ /* 0x000fc40000011629 */
[----:B------:R-:W-:Y:S02]  /*61c20*/  SHF.R.U32.HI R19, RZ, 0x8, R61 ;  /* 0x00000008ff137819 */ /* 0x000fe4000001163d */
[----:B------:R-:W-:Y:S02]  /*61c30*/  SHF.R.U32.HI R41, RZ, 0x8, R4 ;  /* 0x00000008ff297819 */ /* 0x000fe40000011604 */
[----:B------:R-:W4:Y:S01]  /*61c40*/  LDL.LU R4, [R1+0x29c] ;  /* 0x00029c0001047983 */ /* 0x000f220000300800 */
[----:B0-----:R-:W-:Y:S02]  /*61c50*/  SHF.R.U32.HI R0, RZ, 0x8, R3 ;  /* 0x00000008ff007819 */ /* 0x001fe40000011603 */
[----:B------:R-:W-:Y:S01]  /*61c60*/  LOP3.LUT R19, R19, 0xffff, RZ, 0xc0, !PT ;  /* 0x0000ffff13137812 */ /* 0x000fe200078ec0ff */
[----:B------:R-:W4:Y:S01]  /*61c70*/  LDL.LU R3, [R1+0x298] ;  /* 0x0002980001037983 */ /* 0x000f220000300800 */
[----:B------:R-:W-:Y:S02]  /*61c80*/  LOP3.LUT R41, R41, 0xffff, RZ, 0xc0, !PT ;  /* 0x0000ffff29297812 */ /* 0x000fe400078ec0ff */
[----:B------:R-:W-:-:S02]  /*61c90*/  LOP3.LUT R0, R0, 0xffff, RZ, 0xc0, !PT ;  /* 0x0000ffff00007812 */ /* 0x000fc400078ec0ff */
[----:B------:R-:W-:Y:S02]  /*61ca0*/  LOP3.LUT R17, R17, 0xffff, RZ, 0xc0, !PT ;  /* 0x0000ffff11117812 */ /* 0x000fe400078ec0ff */
[----:B------:R-:W-:Y:S02]  /*61cb0*/  SHF.R.U32.HI R16, RZ, 0x8, R2 ;  /* 0x00000008ff107819 */ /* 0x000fe40000011602 */
[----:B------:R-:W4:Y:S01]  /*61cc0*/  LDL.LU R2, [R1+0x28] ;  /* 0x0000280001027983 */ /* 0x000f220000300800 */
[----:B------:R-:W-:Y:S02]  /*61cd0*/  LOP3.LUT R18, R18, 0xffff, RZ, 0xc0, !PT ;  /* 0x0000ffff12127812 */ /* 0x000fe400078ec0ff */
[----:B------:R-:W-:Y:S02]  /*61ce0*/  LOP3.LUT R16, R16, 0xffff, RZ, 0xc0, !PT ;  /* 0x0000ffff10107812 */ /* 0x000fe400078ec0ff */
[----:B------:R-:W-:Y:S02]  /*61cf0*/  PRMT R10, R19, 0x3340, R41 ;  /* 0x00003340130a7816 */ /* 0x000fe40000000029 */
[----:B------:R-:W-:-:S02]  /*61d00*/  PRMT R9, R0, 0x3340, R16 ;  /* 0x0000334000097816 */ /* 0x000fc40000000010 */
[----:B------:R-:W-:Y:S01]  /*61d10*/  PRMT R0, R17, 0x3340, R18 ;  /* 0x0000334011007816 */ /* 0x000fe20000000012 */
[----:B------:R-:W-:Y:S04]  /*61d20*/  STL [R1+0xa8], R10 ;  /* 0x0000a80a01007387 */ /* 0x000fe80000100800 */
[----:B------:R-:W-:Y:S04]  /*61d30*/  STL [R1+0xc4], R9 ;  /* 0x0000c40901007387 */ /* 0x000fe80000100800 */
[----:B------:R3:W-:Y:S04]  /*61d40*/  STL [R1+0xac], R0 ;  /* 0x0000ac0001007387 */ /* 0x0007e80000100800 */
[----:B------:R-:W4:Y:S01]  /*61d50*/  LDL.LU R51, [R1+0x240] ;  /* 0x0002400001337983 */ /* 0x000f220000300800 */
[----:B------:R-:W-:-:S03]  /*61d60*/  SHF.R.U32.HI R17, RZ, 0x8, R8 ;  /* 0x00000008ff117819 */ /* 0x000fc60000011608 */
[----:B------:R-:W4:Y:S01]  /*61d70*/  LDL.LU R8, [R1+0x90] ;  /* 0x0000900001087983 */ /* 0x000f220000300800 */
[----:B------:R-:W-:-:S03]  /*61d80*/  SHF.R.U32.HI R18, RZ, 0x8, R46 ;  /* 0x00000008ff127819 */ /* 0x000fc6000001162e */
[----:B------:R-:W4:Y:S01]  /*61d90*/  LDL.LU R46, [R1+0x268] ;  /* 0x00026800012e7983 */ /* 0x000f220000300800 */
[----:B--2---:R-:W-:-:S03]  /*61da0*/  SHF.R.U32.HI R41, RZ, 0x8, R7 ;  /* 0x00000008ff297819 */ /* 0x004fc60000011607 */
[----:B------:R-:W2:Y:S01]  /*61db0*/  LDL.LU R7, [R1+0x54] ;  /* 0x0000540001077983 */ /* 0x000ea20000300800 */
[----:B------:R-:W-:-:S03]  /*61dc0*/  SHF.R.U32.HI R42, RZ, 0x8, R47 ;  /* 0x00000008ff2a7819 */ /* 0x000fc6000001162f */
[----:B------:R-:W2:Y:S01]  /*61dd0*/  LDL.LU R47, [R1+0x50] ;  /* 0x00005000012f7983 */ /* 0x000ea20000300800 */
[----:B------:R-:W-:Y:S02]  /*61de0*/  LOP3.LUT R17, R17, 0xffff, RZ, 0xc0, !PT ;  /* 0x0000ffff11117812 */ /* 0x000fe400078ec0ff */
[----:B------:R-:W-:Y:S02]  /*61df0*/  LOP3.LUT R18, R18, 0xffff, RZ, 0xc0, !PT ;  /* 0x0000ffff12127812 */ /* 0x000fe400078ec0ff */
[----:B---3--:R-:W-:Y:S02]  /*61e00*/  SHF.R.U32.HI R0, RZ, 0x8, R6 ;  /* 0x00000008ff007819 */ /* 0x008fe40000011606 */
[----:B------:R-:W-:Y:S01]  /*61e10*/  SHF.R.U32.HI R16, RZ, 0x8, R5 ;  /* 0x00000008ff107819 */ /* 0x000fe20000011605 */
[----:B------:R-:W3:Y:S01]  /*61e20*/  LDL.LU R6, [R1+0x264] ;  /* 0x0002640001067983 */ /* 0x000ee20000300800 */
[----:B------:R-:W-:Y:S02]  /*61e30*/  PRMT R9, R17, 0x3340, R18 ;  /* 0x0000334011097816 */ /* 0x000fe40000000012 */
[----:B------:R-:W-:Y:S01]  /*61e40*/  LOP3.LUT R0, R0, 0xffff, RZ, 0xc0, !PT ;  /* 0x0000ffff00007812 */ /* 0x000fe200078ec0ff */
[----:B------:R-:W3:Y:S01]  /*61e50*/  LDL.LU R5, [R1+0x238] ;  /* 0x0002380001057983 */ /* 0x000ee20000300800 */
[----:B------:R-:W-:-:S03]  /*61e60*/  LOP3.LUT R16, R16, 0xffff, RZ, 0xc0, !PT ;  /* 0x0000ffff10107812 */ /* 0x000fc600078ec0ff */
[----:B------:R0:W-:Y:S02]  /*61e70*/  STL [R1+0x9c], R9 ;  /* 0x00009c0901007387 */ /* 0x0001e40000100800 */
[----:B0-----:R-:W-:Y:S02]  /*61e80*/  PRMT R9, R0, 0x3340, R16 ;  /* 0x0000334000097816 */ /* 0x001fe40000000010 */
[----:B----4-:R-:W-:Y:S02]  /*61e90*/  SHF.R.U32.HI R0, RZ, 0x8, R48 ;  /* 0x00000008ff007819 */ /* 0x010fe40000011630 */
[----:B------:R-:W-:Y:S02]  /*61ea0*/  SHF.R.U32.HI R16, RZ, 0x8, R52 ;  /* 0x00000008ff107819 */ /* 0x000fe40000011634 */
[----:B------:R-:W-:Y:S02]  /*61eb0*/  LOP3.LUT R0, R0, 0xffff, RZ, 0xc0, !PT ;  /* 0x0000ffff00007812 */ /* 0x000fe400078ec0ff */
[----:B------:R-:W-:Y:S01]  /*61ec0*/  LOP3.LUT R16, R16, 0xffff, RZ, 0xc0, !PT ;  /* 0x0000ffff10107812 */ /* 0x000fe200078ec0ff */
[----:B------:R-:W-:Y:S03]  /*61ed0*/  STL [R1+0xa4], R9 ;  /* 0x0000a40901007387 */ /* 0x000fe60000100800 */
[----:B------:R-:W-:Y:S01]  /*61ee0*/  PRMT R0, R0, 0x3340, R16 ;  /* 0x0000334000007816 */ /* 0x000fe20000000010 */
[----:B------:R-:W4:Y:S01]  /*61ef0*/  LDL.LU R53, [R1+0x2a8] ;  /* 0x0002a80001357983 */ /* 0x000f220000300800 */
[----:B------:R-:W-:-:S03]  /*61f00*/  SHF.R.U32.HI R43, RZ, 0x8, R4 ;  /* 0x00000008ff2b7819 */ /* 0x000fc60000011604 */
[----:B------:R-:W4:Y:S01]  /*61f10*/  LDL.LU R48, [R1+0x2b8] ;  /* 0x0002b80001307983 */ /* 0x000f220000300800 */
[----:B------:R-:W-:-:S03]  /*61f20*/  SHF.R.U32.HI R44, RZ, 0x8, R3 ;  /* 0x00000008ff2c7819 */ /* 0x000fc60000011603 */
[----:B------:R2:W-:Y:S01]  /*61f30*/  STL [R1+0x98], R0 ;  /* 0x0000980001007387 */ /* 0x0005e20000100800 */
[----:B------:R-:W-:-:S03]  /*61f40*/  SHF.R.U32.HI R45, RZ, 0x8, R2 ;  /* 0x00000008ff2d7819 */ /* 0x000fc60000011602 */
[----:B------:R-:W4:Y:S04]  /*61f50*/  LDL.LU R52, [R1+0x2b0] ;  /* 0x0002b00001347983 */ /* 0x000f280000300800 */
[----:B------:R-:W4:Y:S04]  /*61f60*/  LDL.LU R4, [R1+0x2c4] ;  /* 0x0002c40001047983 */ /* 0x000f280000300800 */
[----:B------:R-:W4:Y:S04]  /*61f70*/  LDL.LU R3, [R1+0x2b4] ;  /* 0x0002b40001037983 */ /* 0x000f280000300800 */
[----:B------:R-:W4:Y:S01]  /*61f80*/  LDL.LU R2, [R1+0x2ac] ;  /* 0x0002ac0001027983 */ /* 0x000f220000300800 */
[----:B------:R-:W-:-:S03]  /*61f90*/  SHF.R.U32.HI R18, RZ, 0x8, R51 ;  /* 0x00000008ff127819 */ /* 0x000fc60000011633 */
[----:B------:R-:W4:Y:S01]  /*61fa0*/  LDL.LU R49, [R1+0x2cc] ;  /* 0x0002cc0001317983 */ /* 0x000f220000300800 */
[----:B------:R-:W-:-:S03]  /*61fb0*/  SHF.R.U32.HI R19, RZ, 0x8, R8 ;  /* 0x00000008ff137819 */ /* 0x000fc60000011608 */
[----:B------:R-:W4:Y:S01]  /*61fc0*/  LDL.LU R51, [R1+0x1e0] ;  /* 0x0001e00001337983 */ /* 0x000f220000300800 */
[----:B--2---:R-:W-:Y:S02]  /*61fd0*/  SHF.R.U32.HI R0, RZ, 0x8, R7 ;  /* 0x00000008ff007819 */ /* 0x004fe40000011607 */
[----:B------:R-:W-:Y:S02]  /*61fe0*/  SHF.R.U32.HI R16, RZ, 0x8, R47 ;  /* 0x00000008ff107819 */ /* 0x000fe4000001162f */
[----:B------:R-:W-:Y:S02]  /*61ff0*/  LOP3.LUT R0, R0, 0xffff, RZ, 0xc0, !PT ;  /* 0x0000ffff00007812 */ /* 0x000fe400078ec0ff */
[----:B------:R-:W-:-:S04]  /*62000*/  LOP3.LUT R16, R16, 0xffff, RZ, 0xc0, !PT ;  /* 0x0000ffff10107812 */ /* 0x000fc800078ec0ff */
[----:B------:R-:W-:-:S05]  /*62010*/  PRMT R0, R0, 0x3340, R16 ;  /* 0x0000334000007816 */ /* 0x000fca0000000010 */
[----:B------:R0:W-:Y:S04]  /*62020*/  STL [R1+0x90], R0 ;  /* 0x0000900001007387 */ /* 0x0001e80000100800 */
[----:B------:R-:W2:Y:S04]  /*62030*/  LDL.LU R8, [R1+0x1d0] ;  /* 0x0001d00001087983 */ /* 0x000ea80000300800 */
[----:B------:R-:W2:Y:S01]  /*62040*/  LDL.LU R7, [R1+0x158] ;  /* 0x0001580001077983 */ /* 0x000ea20000300800 */
[----:B------:R-:W-:Y:S02]  /*62050*/  SHF.R.U32.HI R17, RZ, 0x8, R46 ;  /* 0x00000008ff117819 */ /* 0x000fe4000001162e */
[----:B---3--:R-:W-:-:S02]  /*62060*/  SHF.R.U32.HI R47, RZ, 0x8, R6 ;  /* 0x00000008ff2f7819 */ /* 0x008fc40000011606 */
[----:B------:R-:W-:Y:S01]  /*62070*/  SHF.R.U32.HI R46, RZ, 0x8, R5 ;  /* 0x00000008ff2e7819 */ /* 0x000fe20000011605 */
[----:B------:R-:W3:Y:S01]  /*62080*/  LDL.LU R6, [R1+0x5c] ;  /* 0x00005c0001067983 */ /* 0x000ee20000300800 */
[----:B------:R-:W-:-:S03]  /*62090*/  LOP3.LUT R18, R18, 0xffff, RZ, 0xc0, !PT ;  /* 0x0000ffff12127812 */ /* 0x000fc600078ec0ff */
[----:B------:R-:W3:Y:S01]  /*620a0*/  LDL.LU R5, [R1+0x58] ;  /* 0x0000580001057983 */ /* 0x000ee20000300800 */
[----:B------:R-:W-:Y:S02]  /*620b0*/  LOP3.LUT R19, R19, 0xffff, RZ, 0xc0, !PT ;  /* 0x0000ffff13137812 */ /* 0x000fe400078ec0ff */
[----:B------:R-:W-:Y:S02]  /*620c0*/  LOP3.LUT R17, R17, 0xffff, RZ, 0xc0, !PT ;  /* 0x0000ffff11117812 */ /* 0x000fe400078ec0ff */
[----:B------:R-:W-:Y:S02]  /*620d0*/  LOP3.LUT R47, R47, 0xffff, RZ, 0xc0, !PT ;  /* 0x0000ffff2f2f7812 */ /* 0x000fe400078ec0ff */
[----:B------:R-:W-:Y:S02]  /*620e0*/  PRMT R9, R18, 0x3340, R19 ;  /* 0x0000334012097816 */ /* 0x000fe40000000013 */
[----:B0-----:R-:W-:-:S03]  /*620f0*/  PRMT R0, R17, 0x3340, R47 ;  /* 0x0000334011007816 */ /* 0x001fc6000000002f */
[----:B------:R-:W-:Y:S01]  /*62100*/  STL [R1+0x8c], R9 ;  /* 0x00008c0901007387 */ /* 0x000fe20000100800 */
[----:B----4-:R-:W-:-:S03]  /*62110*/  SHF.R.U32.HI R47, RZ, 0x8, R53 ;  /* 0x00000008ff2f7819 */ /* 0x010fc60000011635 */
[----:B------:R0:W-:Y:S04]  /*62120*/  STL [R1+0x74], R0 ;  /* 0x0000740001007387 */ /* 0x0001e80000100800 */
[----:B------:R-:W4:Y:S01]  /*62130*/  LDL.LU R50, [R1+0x1fc] ;  /* 0x0001fc0001327983 */ /* 0x000f220000300800 */
[----:B------:R-:W-:-:S03]  /*62140*/  SHF.R.U32.HI R18, RZ, 0x8, R52 ;  /* 0x00000008ff127819 */ /* 0x000fc60000011634 */
[----:B------:R-:W4:Y:S01]  /*62150*/  LDL.LU R53, [R1+0x1b0] ;  /* 0x0001b00001357983 */ /* 0x000f220000300800 */
[----:B------:R-:W-:Y:S02]  /*62160*/  SHF.R.U32.HI R17, RZ, 0x8, R48 ;  /* 0x00000008ff117819 */ /* 0x000fe40000011630 */
[----:B0-----:R-:W-:Y:S01]  /*62170*/  SHF.R.U32.HI R0, RZ, 0x8, R4 ;  /* 0x00000008ff007819 */ /* 0x001fe20000011604 */
[----:B------:R-:W4:Y:S01]  /*62180*/  LDL.LU R52, [R1+0x1a0] ;  /* 0x0001a00001347983 */ /* 0x000f220000300800 */
[----:B------:R-:W-:-:S03]  /*62190*/  SHF.R.U32.HI R16, RZ, 0x8, R3 ;  /* 0x00000008ff107819 */ /* 0x000fc60000011603 */
[----:B------:R-:W4:Y:S01]  /*621a0*/  LDL.LU R4, [R1+0x17c] ;  /* 0x00017c0001047983 */ /* 0x000f220000300800 */
[----:B------:R-:W-:-:S03]  /*621b0*/  SHF.R.U32.HI R48, RZ, 0x8, R2 ;  /* 0x00000008ff307819 */ /* 0x000fc60000011602 */
[----:B------:R-:W4:Y:S04]  /*621c0*/  LDL.LU R3, [R1+0x198] ;  /* 0x0001980001037983 */ /* 0x000f280000300800 */
[----:B------:R-:W4:Y:S01]  /*621d0*/  LDL.LU R2, [R1+0x190] ;  /* 0x0001900001027983 */ /* 0x000f220000300800 */
[----:B------:R-:W-:Y:S02]  /*621e0*/  LOP3.LUT R17, R17, 0xffff, RZ, 0xc0, !PT ;  /* 0x0000ffff11117812 */ /* 0x000fe400078ec0ff */
[----:B------:R-:W-:Y:S02]  /*621f0*/  LOP3.LUT R18, R18, 0xffff, RZ, 0xc0, !PT ;  /* 0x0000ffff12127812 */ /* 0x000fe400078ec0ff */
[----:B------:R-:W-:Y:S02]  /*62200*/  LOP3.LUT R0, R0, 0xffff, RZ, 0xc0, !PT ;  /* 0x0000ffff00007812 */ /* 0x000fe400078ec0ff */
[----:B------:R-:W-:-:S02]  /*62210*/  LOP3.LUT R16, R16, 0xffff, RZ, 0xc0, !PT ;  /* 0x0000ffff10107812 */ /* 0x000fc400078ec0ff */
[----:B------:R-:W-:Y:S02]  /*62220*/  PRMT R9, R17, 0x3340, R18 ;  /* 0x0000334011097816 */ /* 0x000fe40000000012 */
[----:B------:R-:W-:Y:S02]  /*62230*/  PRMT R0, R0, 0x3340, R16 ;  /* 0x0000334000007816 */ /* 0x000fe40000000010 */
[----:B------:R-:W-:Y:S01]  /*62240*/  SHF.R.U32.HI R16, RZ, 0x8, R51 ;  /* 0x00000008ff107819 */ /* 0x000fe20000011633 */
[----:B------:R-:W-:Y:S04]  /*62250*/  STL [R1+0x70], R9 ;  /* 0x0000700901007387 */ /* 0x000fe80000100800 */
[----:B------:R0:W-:Y:S04]  /*62260*/  STL [R1+0x6c], R0 ;  /* 0x00006c0001007387 */ /* 0x0001e80000100800 */
[----:B------:R-:W4:Y:S01]  /*62270*/  LDL.LU R51, [R1+0x1dc] ;  /* 0x0001dc0001337983 */ /* 0x000f220000300800 */
[----:B--2---:R-:W-:-:S03]  /*62280*/  SHF.R.U32.HI R17, RZ, 0x8, R8 ;  /* 0x00000008ff117819 */ /* 0x004fc60000011608 */
[----:B------:R-:W2:Y:S01]  /*62290*/  LDL.LU R8, [R1+0x14] ;  /* 0x0000140001087983 */ /* 0x000ea20000300800 */
[----:B0-----:R-:W-:-:S03]  /*622a0*/  SHF.R.U32.HI R0, RZ, 0x8, R7 ;  /* 0x00000008ff007819 */ /* 0x001fc60000011607 */
[----:B------:R-:W2:Y:S01]  /*622b0*/  LDL.LU R7, [R1+0x18c] ;  /* 0x00018c0001077983 */ /* 0x000ea20000300800 */
[----:B------:R-:W-:Y:S02]  /*622c0*/  LOP3.LUT R16, R16, 0xffff, RZ, 0xc0, !PT ;  /* 0x0000ffff10107812 */ /* 0x000fe400078ec0ff */
[----:B---3--:R-:W-:Y:S02]  /*622d0*/  SHF.R.U32.HI R18, RZ, 0x8, R6 ;  /* 0x00000008ff127819 */ /* 0x008fe40000011606 */
[----:B------:R-:W-:Y:S01]  /*622e0*/  LOP3.LUT R17, R17, 0xffff, RZ, 0xc0, !PT ;  /* 0x0000ffff11117812 */ /* 0x000fe200078ec0ff */
[----:B------:R-:W3:Y:S01]  /*622f0*/  LDL.LU R6, [R1+0x170] ;  /* 0x0001700001067983 */ /* 0x000ee20000300800 */
[----:B------:R-:W-:Y:S02]  /*62300*/  SHF.R.U32.HI R19, RZ, 0x8, R5 ;  /* 0x00000008ff137819 */ /* 0x000fe40000011605 */
[----:B------:R-:W-:Y:S01]  /*62310*/  LOP3.LUT R0, R0, 0xffff, RZ, 0xc0, !PT ;  /* 0x0000ffff00007812 */ /* 0x000fe200078ec0ff */
[----:B------:R-:W3:Y:S01]  /*62320*/  LDL.LU R5, [R1+0x16c] ;  /* 0x00016c0001057983 */ /* 0x000ee20000300800 */
[----:B------:R-:W-:-:S02]  /*62330*/  LOP3.LUT R18, R18, 0xffff, RZ, 0xc0, !PT ;  /* 0x0000ffff12127812 */ /* 0x000fc400078ec0ff */
[----:B------:R-:W-:Y:S02]  /*62340*/  LOP3.LUT R19, R19, 0xffff, RZ, 0xc0, !PT ;  /* 0x0000ffff13137812 */ /* 0x000fe400078ec0ff */
[----:B------:R-:W-:Y:S02]  /*62350*/  PRMT R10, R16, 0x3340, R17 ;  /* 0x00003340100a7816 */ /* 0x000fe40000000011 */
[----:B------:R-:W-:Y:S02]  /*62360*/  PRMT R9, R0, 0x3340, R18 ;  /* 0x0000334000097816 */ /* 0x000fe40000000012 */
[----:B------:R-:W-:Y:S01]  /*62370*/  PRMT R0, R19, 0x3340, R1 ;  /* 0x0000334013007816 */ /* 0x000fe20000000001 */
[----:B------:R0:W-:Y:S04]  /*62380*/  STL [R1+0x68], R10 ;  /* 0x0000680a01007387 */ /* 0x0001e80000100800 */
[----:B------:R-:W-:Y:S04]  /*62390*/  STL [R1+0x64], R9 ;  /* 0x0000640901007387 */ /* 0x000fe80000100800 */
[----:B------:R1:W-:Y:S04]  /*623a0*/  STL [R1+0x4], R0 ;  /* 0x0000040001007387 */ /* 0x0003e80000100800 */
[----:B------:R-:W3:Y:S01]  /*623b0*/  LDL.LU R11, [R1+0x260] ;  /* 0x00026000010b7983 */ /* 0x000ee20000300800 */
[----:B----4-:R-:W-:-:S02]  /*623c0*/  SHF.R.U32.HI R17, RZ, 0x8, R53 ;  /* 0x00000008ff117819 */ /* 0x010fc40000011635 */
[----:B------:R-:W-:Y:S01]  /*623d0*/  SHF.R.U32.HI R18, RZ, 0x8, R52 ;  /* 0x00000008ff127819 */ /* 0x000fe20000011634 */
[----:B0-----:R-:W4:Y:S01]  /*623e0*/  LDL.LU R10, [R1+0x250] ;  /* 0x00025000010a7983 */ /* 0x001f220000300800 */
[----:B------:R-:W-:-:S03]  /*623f0*/  SHF.R.U32.HI R19, RZ, 0x8, R4 ;  /* 0x00000008ff137819 */ /* 0x000fc60000011604 */
[----:B------:R-:W4:Y:S01]  /*62400*/  LDL.LU R52, [R1+0x234] ;  /* 0x0002340001347983 */ /* 0x000f220000300800 */
[----:B-1----:R-:W-:-:S03]  /*62410*/  SHF.R.U32.HI R0, RZ, 0x8, R3 ;  /* 0x00000008ff007819 */ /* 0x002fc60000011603 */
[----:B------:R-:W4:Y:S01]  /*62420*/  LDL.LU R53, [R1+0x1cc] ;  /* 0x0001cc0001357983 */ /* 0x000f220000300800 */
[----:B------:R-:W-:-:S03]  /*62430*/  SHF.R.U32.HI R16, RZ, 0x8, R2 ;  /* 0x00000008ff107819 */ /* 0x000fc60000011602 */
[----:B------:R-:W4:Y:S04]  /*62440*/  LDL.LU R4, [R1+0x1a8] ;  /* 0x0001a80001047983 */ /* 0x000f280000300800 */
[----:B------:R-:W4:Y:S04]  /*62450*/  LDL.LU R3, [R1+0x1d8] ;  /* 0x0001d80001037983 */ /* 0x000f280000300800 */
[----:B------:R-:W4:Y:S01]  /*62460*/  LDL.LU R2, [R1+0x1ac] ;  /* 0x0001ac0001027983 */ /* 0x000f220000300800 */
[----:B------:R-:W-:Y:S02]  /*62470*/  LOP3.LUT R19, R19, 0xffff, RZ, 0xc0, !PT ;  /* 0x0000ffff13137812 */ /* 0x000fe400078ec0ff */
[----:B------:R-:W-:-:S02]  /*62480*/  LOP3.LUT R0, R0, 0xffff, RZ, 0xc0, !PT ;  /* 0x0000ffff00007812 */ /* 0x000fc400078ec0ff */
[----:B------:R-:W-:Y:S02]  /*62490*/  LOP3.LUT R16, R16, 0xffff, RZ, 0xc0, !PT ;  /* 0x0000ffff10107812 */ /* 0x000fe400078ec0ff */
[----:B------:R-:W-:Y:S02]  /*624a0*/  LOP3.LUT R17, R17, 0xffff, RZ, 0xc0, !PT ;  /* 0x0000ffff11117812 */ /* 0x000fe400078ec0ff */
[----:B------:R-:W-:Y:S02]  /*624b0*/  LOP3.LUT R18, R18, 0xffff, RZ, 0xc0, !PT ;  /* 0x0000ffff12127812 */ /* 0x000fe400078ec0ff */
[----:B------:R-:W-:Y:S02]  /*624c0*/  PRMT R12, R19, 0x3340, R1 ;  /* 0x00003340130c7816 */ /* 0x000fe40000000001 */
[----:B------:R-:W-:Y:S02]  /*624d0*/  PRMT R9, R0, 0x3340, R16 ;  /* 0x0000334000097816 */ /* 0x000fe40000000010 */
[----:B------:R-:W-:Y:S01]  /*624e0*/  PRMT R0, R17, 0x3340, R18 ;  /* 0x0000334011007816 */ /* 0x000fe20000000012 */
[----:B------:R-:W-:Y:S04]  /*624f0*/  STL [R1+0x10], R12 ;  /* 0x0000100c01007387 */ /* 0x000fe80000100800 */
[----:B------:R0:W-:Y:S04]  /*62500*/  STL [R1+0x48], R9 ;  /* 0x0000480901007387 */ /* 0x0001e80000100800 */
[----:B------:R1:W-:Y:S04]  /*62510*/  STL [R1+0x44], R0 ;  /* 0x0000440001007387 */ /* 0x0003e80000100800 */
[----:B0-----:R-:W4:Y:S01]  /*62520*/  LDL.LU R9, [R1+0x2dc] ;  /* 0x0002dc0001097983 */ /* 0x001f220000300800 */
[----:B--2---:R-:W-:-:S03]  /*62530*/  SHF.R.U32.HI R18, RZ, 0x8, R8 ;  /* 0x00000008ff127819 */ /* 0x004fc60000011608 */
[----:B------:R-:W2:Y:S01]  /*62540*/  LDL.LU R8, [R1+0x220] ;  /* 0x0002200001087983 */ /* 0x000ea20000300800 */
[----:B-1----:R-:W-:-:S03]  /*62550*/  SHF.R.U32.HI R0, RZ, 0x8, R7 ;  /* 0x00000008ff007819 */ /* 0x002fc60000011607 */
[----:B------:R-:W2:Y:S01]  /*62560*/  LDL.LU R7, [R1+0x218] ;  /* 0x0002180001077983 */ /* 0x000ea20000300800 */
[----:B------:R-:W-:Y:S02]  /*62570*/  LOP3.LUT R18, R18, 0xffff, RZ, 0xc0, !PT ;  /* 0x0000ffff12127812 */ /* 0x000fe400078ec0ff */
[----:B---3--:R-:W-:Y:S02]  /*62580*/  SHF.R.U32.HI R16, RZ, 0x8, R6 ;  /* 0x00000008ff107819 */ /* 0x008fe40000011606 */
[----:B------:R-:W-:Y:S01]  /*62590*/  SHF.R.U32.HI R17, RZ, 0x8, R5 ;  /* 0x00000008ff117819 */ /* 0x000fe20000011605 */
[----:B------:R-:W3:Y:S01]  /*625a0*/  LDL.LU R6, [R1+0x22c] ;  /* 0x00022c0001067983 */ /* 0x000ee20000300800 */
[----:B------:R-:W-:Y:S02]  /*625b0*/  PRMT R18, R18, 0x3340, R1 ;  /* 0x0000334012127816 */ /* 0x000fe40000000001 */
[----:B------:R-:W-:Y:S01]  /*625c0*/  LOP3.LUT R17, R17, 0xffff, RZ, 0xc0, !PT ;  /* 0x0000ffff11117812 */ /* 0x000fe200078ec0ff */
[----:B------:R-:W3:Y:S01]  /*625d0*/  LDL.LU R5, [R1+0x224] ;  /* 0x0002240001057983 */ /* 0x000ee20000300800 */
[----:B------:R-:W-:-:S02]  /*625e0*/  LOP3.LUT R0, R0, 0xffff, RZ, 0xc0, !PT ;  /* 0x0000ffff00007812 */ /* 0x000fc400078ec0ff */
[----:B------:R-:W-:Y:S01]  /*625f0*/  LOP3.LUT R16, R16, 0xffff, RZ, 0xc0, !PT ;  /* 0x0000ffff10107812 */ /* 0x000fe200078ec0ff */
[----:B------:R-:W-:Y:S01]  /*62600*/  STL [R1+0xc], R18 ;  /* 0x00000c1201007387 */ /* 0x000fe20000100800 */
[----:B------:R-:W-:Y:S02]  /*62610*/  PRMT R12, R17, 0x3340, R1 ;  /* 0x00003340110c7816 */ /* 0x000fe40000000001 */
[----:B------:R-:W-:-:S05]  /*62620*/  PRMT R13, R0, 0x3340, R16 ;  /* 0x00003340000d7816 */ /* 0x000fca0000000010 */
[----:B------:R-:W-:Y:S04]  /*62630*/  STL [R1+0x3c], R13 ;  /* 0x00003c0d01007387 */ /* 0x000fe80000100800 */
[----:B------:R0:W-:Y:S01]  /*62640*/  STL [R1+0x8], R12 ;  /* 0x0000080c01007387 */ /* 0x0001e20000100800 */
[----:B------:R-:W-:Y:S02]  /*62650*/  SHF.R.U32.HI R0, RZ, 0x8, R11 ;  /* 0x00000008ff007819 */ /* 0x000fe4000001160b */
[----:B----4-:R-:W-:Y:S01]  /*62660*/  SHF.R.U32.HI R19, RZ, 0x8, R53 ;  /* 0x00000008ff137819 */ /* 0x010fe20000011635 */
[----:B0-----:R-:W4:Y:S01]  /*62670*/  LDL.LU R12, [R1+0x204] ;  /* 0x00020400010c7983 */ /* 0x001f220000300800 */
[----:B------:R-:W-:-:S03]  /*62680*/  SHF.R.U32.HI R53, RZ, 0x8, R4 ;  /* 0x00000008ff357819 */ /* 0x000fc60000011604 */
[----:B------:R-:W4:Y:S01]  /*62690*/  LDL.LU R11, [R1+0x1f0] ;  /* 0x0001f000010b7983 */ /* 0x000f220000300800 */
[----:B------:R-:W-:Y:S02]  /*626a0*/  LOP3.LUT R19, R19, 0xffff, RZ, 0xc0, !PT ;  /* 0x0000ffff13137812 */ /* 0x000fe400078ec0ff */
[----:B------:R-:W-:Y:S01]  /*626b0*/  SHF.R.U32.HI R17, RZ, 0x8, R3 ;  /* 0x00000008ff117819 */ /* 0x000fe20000011603 */
[----:B------:R-:W4:Y:S01]  /*626c0*/  LDL.LU R4, [R1+0x1b8] ;  /* 0x0001b80001047983 */ /* 0x000f220000300800 */
[----:B------:R-:W-:Y:S02]  /*626d0*/  LOP3.LUT R53, R53, 0xffff, RZ, 0xc0, !PT ;  /* 0x0000ffff35357812 */ /* 0x000fe400078ec0ff */
[----:B------:R-:W-:Y:S02]  /*626e0*/  SHF.R.U32.HI R18, RZ, 0x8, R2 ;  /* 0x00000008ff127819 */ /* 0x000fe40000011602 */
[----:B------:R-:W-:Y:S02]  /*626f0*/  LOP3.LUT R17, R17, 0xffff, RZ, 0xc0, !PT ;  /* 0x0000ffff11117812 */ /* 0x000fe400078ec0ff */
[----:B------:R-:W-:-:S02]  /*62700*/  LOP3.LUT R18, R18, 0xffff, RZ, 0xc0, !PT ;  /* 0x0000ffff12127812 */ /* 0x000fc400078ec0ff */
[----:B------:R-:W-:Y:S02]  /*62710*/  PRMT R3, R19, 0x3340, R53 ;  /* 0x0000334013037816 */ /* 0x000fe40000000035 */
[----:B------:R-:W-:-:S03]  /*62720*/  PRMT R2, R17, 0x3340, R18 ;  /* 0x0000334011027816 */ /* 0x000fc60000000012 */
[----:B------:R0:W-:Y:S01]  /*62730*/  STL [R1+0x24], R3 ;  /* 0x0000240301007387 */ /* 0x0001e20000100800 */
[----:B------:R-:W-:Y:S02]  /*62740*/  SHF.R.U32.HI R16, RZ, 0x8, R10 ;  /* 0x00000008ff107819 */ /* 0x000fe4000001160a */
[----:B------:R-:W-:Y:S02]  /*62750*/  LOP3.LUT R0, R0, 0xffff, RZ, 0xc0, !PT ;  /* 0x0000ffff00007812 */ /* 0x000fe400078ec0ff */
[----:B------:R-:W-:Y:S01]  /*62760*/  LOP3.LUT R16, R16, 0xffff, RZ, 0xc0, !PT ;  /* 0x0000ffff10107812 */ /* 0x000fe200078ec0ff */
[----:B0-----:R-:W4:Y:S04]  /*62770*/  LDL.LU R3, [R1+0x39c] ;  /* 0x00039c0001037983 */ /* 0x001f280000300800 */
[----:B------:R0:W-:Y:S01]  /*62780*/  STL [R1+0x34], R2 ;  /* 0x0000340201007387 */ /* 0x0001e20000100800 */
[----:B------:R-:W-:-:S03]  /*62790*/  PRMT R0, R0, 0x3340, R16 ;  /* 0x0000334000007816 */ /* 0x000fc60000000010 */
[----:B0-----:R-:W4:Y:S01]  /*627a0*/  LDL.LU R2, [R1+0x1a4] ;  /* 0x0001a40001027983 */ /* 0x001f220000300800 */
[----:B------:R-:W-:-:S03]  /*627b0*/  SHF.R.U32.HI R54, RZ, 0x8, R9 ;  /* 0x00000008ff367819 */ /* 0x000fc60000011609 */
[----:B------:R3:W-:Y:S04]  /*627c0*/  STL [R1+0x28], R0 ;  /* 0x0000280001007387 */ /* 0x0007e80000100800 */
[----:B------:R-:W4:Y:S04]  /*627d0*/  LDL.LU R10, [R1+0x424] ;  /* 0x00042400010a7983 */ /* 0x000f280000300800 */
        /* <DEDUP_REMOVED lines=10> */
[----:B------:R-:W-:Y:S02]  /*62880*/  LOP3.LUT R0, R0, 0xffff, RZ, 0xc0, !PT ;  /* 0x0000ffff00007812 */ /* 0x000fe400078ec0ff */
[----:B------:R-:W-:Y:S01]  /*62890*/  LOP3.LUT R16, R16, 0xffff, RZ, 0xc0, !PT ;  /* 0x0000ffff10107812 */ /* 0x000fe200078ec0ff */
[----:B------:R-:W3:Y:S01]  /*628a0*/  LDL.LU R5, [R1+0x25c] ;  /* 0x00025c0001057983 */ /* 0x000ee20000300800 */
[----:B------:R-:W-:-:S02]  /*628b0*/  PRMT R53, R53, 0x3340, R1 ;  /* 0x0000334035357816 */ /* 0x000fc40000000001 */
[----:B------:R-:W-:Y:S02]  /*628c0*/  PRMT R13, R17, 0x3340, R1 ;  /* 0x00003340110d7816 */ /* 0x000fe40000000001 */
[----:B------:R-:W-:Y:S01]  /*628d0*/  PRMT R0, R0, 0x3340, R16 ;  /* 0x0000334000007816 */ /* 0x000fe20000000010 */
[----:B------:R-:W-:Y:S04]  /*628e0*/  STL [R1+0x2c30], R53 ;  /* 0x002c303501007387 */ /* 0x000fe80000100800 */
[----:B------:R-:W-:Y:S04]  /*628f0*/  STL [R1+0x14], R13 ;  /* 0x0000140d01007387 */ /* 0x000fe80000100800 */
[----:B------:R0:W-:Y:S01]  /*62900*/  STL [R1+0x30], R0 ;  /* 0x0000300001007387 */ /* 0x0001e20000100800 */
[----:B----4-:R-:W-:-:S02]  /*62910*/  SHF.R.U32.HI R17, RZ, 0x8, R12 ;  /* 0x00000008ff117819 */ /* 0x010fc4000001160c */
[----:B------:R-:W-:Y:S02]  /*62920*/  SHF.R.U32.HI R18, RZ, 0x8, R11 ;  /* 0x00000008ff127819 */ /* 0x000fe4000001160b */
[----:B------:R-:W-:Y:S02]  /*62930*/  LOP3.LUT R17, R17, 0xffff, RZ, 0xc0, !PT ;  /* 0x0000ffff11117812 */ /* 0x000fe400078ec0ff */
[----:B------:R-:W-:Y:S02]  /*62940*/  LOP3.LUT R18, R18, 0xffff, RZ, 0xc0, !PT ;  /* 0x0000ffff12127812 */ /* 0x000fe400078ec0ff */
[----:B------:R-:W-:Y:S02]  /*62950*/  SHF.R.U32.HI R19, RZ, 0x8, R4 ;  /* 0x00000008ff137819 */ /* 0x000fe40000011604 */
[----:B------:R-:W4:Y:S01]  /*62960*/  LDL.LU R4, [R1+0x3b0] ;  /* 0x0003b00001047983 */ /* 0x000f220000300800 */
[----:B------:R-:W-:-:S03]  /*62970*/  SHF.R.U32.HI R16, RZ, 0x8, R3 ;  /* 0x00000008ff107819 */ /* 0x000fc60000011603 */
[----:B------:R-:W4:Y:S01]  /*62980*/  LDL.LU R3, [R1+0x3ac] ;  /* 0x0003ac0001037983 */ /* 0x000f220000300800 */
[----:B0-----:R-:W-:Y:S02]  /*62990*/  SHF.R.U32.HI R0, RZ, 0x8, R2 ;  /* 0x00000008ff007819 */ /* 0x001fe40000011602 */
[----:B------:R-:W-:Y:S02]  /*629a0*/  PRMT R2, R17, 0x3340, R18 ;  /* 0x0000334011027816 */ /* 0x000fe40000000012 */
[----:B------:R-:W-:-:S04]  /*629b0*/  LOP3.LUT R0, R0, 0xffff, RZ, 0xc0, !PT ;  /* 0x0000ffff00007812 */ /* 0x000fc800078ec0ff */
[----:B------:R-:W-:Y:S01]  /*629c0*/  PRMT R0, R0, 0x3340, R1 ;  /* 0x0000334000007816 */ /* 0x000fe20000000001 */
[----:B------:R0:W-:Y:S04]  /*629d0*/  STL [R1+0x2c], R2 ;  /* 0x00002c0201007387 */ /* 0x0001e80000100800 */
[----:B0-----:R-:W4:Y:S04]  /*629e0*/  LDL.LU R2, [R1+0x390] ;  /* 0x0003900001027983 */ /* 0x001f280000300800 */
[----:B------:R2:W-:Y:S04]  /*629f0*/  STL [R1+0x18], R0 ;  /* 0x0000180001007387 */ /* 0x0005e80000100800 */
[----:B------:R-:W4:Y:S04]  /*62a00*/  LDL.LU R61, [R1+0x388] ;  /* 0x00038800013d7983 */ /* 0x000f280000300800 */
[----:B------:R-:W4:Y:S01]  /*62a10*/  LDL.LU R60, [R1+0x480] ;  /* 0x00048000013c7983 */ /* 0x000f220000300800 */
[----:B--2---:R-:W-:-:S03]  /*62a20*/  SHF.R.U32.HI R0, RZ, 0x8, R8 ;  /* 0x00000008ff007819 */ /* 0x004fc60000011608 */
[----:B------:R-:W2:Y:S01]  /*62a30*/  LDL.LU R8, [R1+0x49c] ;  /* 0x00049c0001087983 */ /* 0x000ea20000300800 */
[----:B------:R-:W-:-:S03]  /*62a40*/  SHF.R.U32.HI R18, RZ, 0x8, R7 ;  /* 0x00000008ff127819 */ /* 0x000fc60000011607 */
[----:B------:R-:W2:Y:S01]  /*62a50*/  LDL.LU R7, [R1+0x4ac] ;  /* 0x0004ac0001077983 */ /* 0x000ea20000300800 */
[----:B------:R-:W-:-:S04]  /*62a60*/  LOP3.LUT R16, R16, 0xffff, RZ, 0xc0, !PT ;  /* 0x0000ffff10107812 */ /* 0x000fc800078ec0ff */
[----:B------:R-:W-:Y:S02]  /*62a70*/  PRMT R56, R16, 0x3340, R1 ;  /* 0x0000334010387816 */ /* 0x000fe40000000001 */
[----:B------:R-:W-:Y:S02]  /*62a80*/  SHF.R.U32.HI R16, RZ, 0x8, R9 ;  /* 0x00000008ff107819 */ /* 0x000fe40000011609 */
[----:B---3--:R-:W-:Y:S02]  /*62a90*/  SHF.R.U32.HI R17, RZ, 0x8, R6 ;  /* 0x00000008ff117819 */ /* 0x008fe40000011606 */
[----:B------:R-:W-:Y:S02]  /*62aa0*/  LOP3.LUT R16, R16, 0xffff, RZ, 0xc0, !PT ;  /* 0x0000ffff10107812 */ /* 0x000fe400078ec0ff */
[----:B------:R-:W-:Y:S02]  /*62ab0*/  LOP3.LUT R0, R0, 0xffff, RZ, 0xc0, !PT ;  /* 0x0000ffff00007812 */ /* 0x000fe400078ec0ff */
[----:B------:R-:W-:-:S02]  /*62ac0*/  LOP3.LUT R18, R18, 0xffff, RZ, 0xc0, !PT ;  /* 0x0000ffff12127812 */ /* 0x000fc400078ec0ff */
[----:B------:R-:W-:Y:S02]  /*62ad0*/  LOP3.LUT R17, R17, 0xffff, RZ, 0xc0, !PT ;  /* 0x0000ffff11117812 */ /* 0x000fe400078ec0ff */
[----:B------:R-:W-:Y:S02]  /*62ae0*/  SHF.R.U32.HI R40, RZ, 0x8, R58 ;  /* 0x00000008ff287819 */ /* 0x000fe4000001163a */
[----:B------:R-:W-:Y:S02]  /*62af0*/  SHF.R.U32.HI R58, RZ, 0x8, R5 ;  /* 0x00000008ff3a7819 */ /* 0x000fe40000011605 */
[----:B------:R-:W-:Y:S02]  /*62b00*/  SHF.R.U32.HI R38, RZ, 0x8, R57 ;  /* 0x00000008ff267819 */ /* 0x000fe40000011639 */
[----:B------:R-:W-:Y:S02]  /*62b10*/  PRMT R5, R16, 0x3340, R0 ;  /* 0x0000334010057816 */ /* 0x000fe40000000000 */
[----:B------:R-:W-:-:S02]  /*62b20*/  SHF.R.U32.HI R57, RZ, 0x8, R10 ;  /* 0x00000008ff397819 */ /* 0x000fc4000001160a */
[----:B------:R-:W-:Y:S01]  /*62b30*/  PRMT R0, R18, 0x3340, R17 ;  /* 0x0000334012007816 */ /* 0x000fe20000000011 */
[----:B------:R-:W3:Y:S01]  /*62b40*/  LDL.LU R10, [R1+0x2f0] ;  /* 0x0002f000010a7983 */ /* 0x000ee20000300800 */
[----:B------:R-:W-:-:S03]  /*62b50*/  LOP3.LUT R19, R19, 0xffff, RZ, 0xc0, !PT ;  /* 0x0000ffff13137812 */ /* 0x000fc600078ec0ff */
[----:B------:R-:W3:Y:S04]  /*62b60*/  LDL.LU R11, [R1+0x2f8] ;  /* 0x0002f800010b7983 */ /* 0x000ee80000300800 */
[----:B------:R-:W3:Y:S04]  /*62b70*/  LDL.LU R53, [R1+0x2f4] ;  /* 0x0002f40001357983 */ /* 0x000ee80000300800 */
[----:B------:R0:W-:Y:S01]  /*62b80*/  STL [R1+0x20], R5 ;  /* 0x0000200501007387 */ /* 0x0001e20000100800 */
[----:B------:R-:W-:-:S03]  /*62b90*/  PRMT R55, R19, 0x3340, R1 ;  /* 0x0000334013377816 */ /* 0x000fc60000000001 */
[----:B------:R-:W-:Y:S01]  /*62ba0*/  STL [R1+0x1c], R0 ;  /* 0x00001c0001007387 */ /* 0x000fe20000100800 */
[----:B----4-:R-:W-:-:S03]  /*62bb0*/  LOP3.LUT R13, R4, 0xffff, RZ, 0xc0, !PT ;  /* 0x0000ffff040d7812 */ /* 0x010fc600078ec0ff */
[----:B------:R-:W4:Y:S04]  /*62bc0*/  LDL.LU R6, [R1] ;  /* 0x0000000001067983 */ /* 0x000f280000300800 */
[----:B------:R1:W-:Y:S04]  /*62bd0*/  STL [R1+0x50], R13 ;  /* 0x0000500d01007387 */ /* 0x0003e80000100800 */
[----:B0-----:R-:W4:Y:S01]  /*62be0*/  LDL.LU R5, [R1+0x154] ;  /* 0x0001540001057983 */ /* 0x001f220000300800 */
[----:B------:R-:W-:-:S05]  /*62bf0*/  LOP3.LUT R12, R3, 0xffff, RZ, 0xc0, !PT ;  /* 0x0000ffff030c7812 */ /* 0x000fca00078ec0ff */
[----:B------:R-:W-:Y:S04]  /*62c00*/  STL [R1+0x54], R12 ;  /* 0x0000540c01007387 */ /* 0x000fe80000100800 */
[----:B------:R-:W4:Y:S01]  /*62c10*/  LDL.LU R4, [R1+0x38] ;  /* 0x0000380001047983 */ /* 0x000f220000300800 */
[----:B------:R-:W-:-:S05]  /*62c20*/  LOP3.LUT R9, R2, 0xffff, RZ, 0xc0, !PT ;  /* 0x0000ffff02097812 */ /* 0x000fca00078ec0ff */
[----:B------:R-:W-:Y:S01]  /*62c30*/  STL [R1+0x58], R9 ;  /* 0x0000580901007387 */ /* 0x000fe20000100800 */
[----:B------:R-:W-:-:S03]  /*62c40*/  LOP3.LUT R19, R61, 0xffff, RZ, 0xc0, !PT ;  /* 0x0000ffff3d137812 */ /* 0x000fc600078ec0ff */
[----:B------:R-:W4:Y:S04]  /*62c50*/  LDL.LU R2, [R1+0x150] ;  /* 0x0001500001027983 */ /* 0x000f280000300800 */
[----:B------:R-:W4:Y:S01]  /*62c60*/  LDL.LU R3, [R1+0x11c] ;  /* 0x00011c0001037983 */ /* 0x000f220000300800 */
[----:B------:R-:W-:-:S03]  /*62c70*/  SHF.R.U32.HI R17, RZ, 0x8, R60 ;  /* 0x00000008ff117819 */ /* 0x000fc6000001163c */
[----:B------:R0:W-:Y:S01]  /*62c80*/  STL [R1+0x5c], R19 ;  /* 0x00005c1301007387 */ /* 0x0001e20000100800 */
[----:B--2---:R-:W-:Y:S02]  /*62c90*/  SHF.R.U32.HI R18, RZ, 0x8, R8 ;  /* 0x00000008ff127819 */ /* 0x004fe40000011608 */
[----:B------:R-:W-:Y:S02]  /*62ca0*/  SHF.R.U32.HI R16, RZ, 0x8, R7 ;  /* 0x00000008ff107819 */ /* 0x000fe40000011607 */
[----:B------:R-:W2:Y:S01]  /*62cb0*/  LDL.LU R7, [R1+0x100] ;  /* 0x0001000001077983 */ /* 0x000ea20000300800 */
[----:B------:R-:W-:-:S03]  /*62cc0*/  LOP3.LUT R60, R18, 0xffff, RZ, 0xc0, !PT ;  /* 0x0000ffff123c7812 */ /* 0x000fc600078ec0ff */
[----:B------:R-:W2:Y:S04]  /*62cd0*/  LDL.LU R8, [R1+0xf8] ;  /* 0x0000f80001087983 */ /* 0x000ea80000300800 */
[----:B------:R-:W2:Y:S01]  /*62ce0*/  LDL.LU R18, [R1+0x2d8] ;  /* 0x0002d80001127983 */ /* 0x000ea20000300800 */
[----:B------:R-:W0:Y:S01]  /*62cf0*/  S2R R59, SR_TID.X ;  /* 0x00000000003b7919 */ /* 0x000e220000002100 */
[----:B------:R-:W-:Y:S01]  /*62d00*/  ULEA UR4, UR5, UR4, 0x18 ;  /* 0x0000000405047291 */ /* 0x000fe2000f8ec0ff */
[----:B------:R-:W-:Y:S01]  /*62d10*/  LOP3.LUT R61, R16, 0xffff, RZ, 0xc0, !PT ;  /* 0x0000ffff103d7812 */ /* 0x000fe200078ec0ff */
[----:B------:R-:W0:Y:S01]  /*62d20*/  LDCU UR5, c[0x0][0x398] ;  /* 0x00007300ff0577ac */ /* 0x000e220008000800 */
[----:B---3--:R-:W-:Y:S02]  /*62d30*/  PRMT R16, R10, 0x4210, R13 ;  /* 0x000042100a107816 */ /* 0x008fe4000000000d */
[----:B-1----:R-:W3:Y:S04]  /*62d40*/  LDL.LU R13, [R1+0x2c60] ;  /* 0x002c6000010d7983 */ /* 0x002ee80000300800 */
[----:B------:R-:W3:Y:S01]  /*62d50*/  LDL.LU R10, [R1+0xf0] ;  /* 0x0000f000010a7983 */ /* 0x000ee20000300800 */
[----:B0-----:R-:W-:-:S02]  /*62d60*/  PRMT R19, R53, 0x4210, R19 ;  /* 0x0000421035137816 */ /* 0x001fc40000000013 */
[----:B------:R-:W-:Y:S02]  /*62d70*/  LOP3.LUT R0, R59, 0x1f, RZ, 0xc0, !PT ;  /* 0x0000001f3b007812 */ /* 0x000fe400078ec0ff */
[----:B------:R-:W-:Y:S02]  /*62d80*/  LOP3.LUT R59, R17, 0xffff, RZ, 0xc0, !PT ;  /* 0x0000ffff113b7812 */ /* 0x000fe400078ec0ff */
[----:B------:R-:W-:Y:S01]  /*62d90*/  LEA R0, R0, UR4, 0x4 ;  /* 0x0000000400007c11 */ /* 0x000fe2000f8e20ff */
[----:B------:R-:W0:Y:S01]  /*62da0*/  LDCU UR4, c[0x0][0x398] ;  /* 0x00007300ff0477ac */ /* 0x000e220008000800 */
[----:B------:R-:W-:Y:S02]  /*62db0*/  PRMT R17, R11, 0x4210, R12 ;  /* 0x000042100b117816 */ /* 0x000fe4000000000c */
[----:B------:R-:W3:Y:S04]  /*62dc0*/  LDL.LU R12, [R1+0x2c5c] ;  /* 0x002c5c00010c7983 */ /* 0x000ee80000300800 */
[----:B------:R-:W3:Y:S01]  /*62dd0*/  LDL.LU R11, [R1+0xf4] ;  /* 0x0000f400010b7983 */ /* 0x000ee20000300800 */
[----:B----4-:R-:W-:-:S02]  /*62de0*/  PRMT R5, R5, 0x5410, R6 ;  /* 0x0000541005057816 */ /* 0x010fc40000000006 */
[----:B------:R-:W-:Y:S02]  /*62df0*/  PRMT R2, R2, 0x5410, R4 ;  /* 0x0000541002027816 */ /* 0x000fe40000000004 */
[----:B--2---:R-:W-:Y:S02]  /*62e00*/  PRMT R18, R18, 0x4210, R9 ;  /* 0x0000421012127816 */ /* 0x004fe40000000009 */
[----:B------:R-:W3:Y:S04]  /*62e10*/  LDL.LU R9, [R1+0x2c58] ;  /* 0x002c580001097983 */ /* 0x000ee80000300800 */
[----:B------:R-:W2:Y:S04]  /*62e20*/  LDL.LU R53, [R1+0xe4] ;  /* 0x0000e40001357983 */ /* 0x000ea80000300800 */
[----:B------:R1:W-:Y:S04]  /*62e30*/  STSM.16.M88.4 [R0], R16 ;  /* 0x0000001000007844 */ /* 0x0003e80000000200 */
[----:B-1----:R-:W4:Y:S04]  /*62e40*/  LDL.LU R16, [R1+0x118] ;  /* 0x0001180001107983 */ /* 0x002f280000300800 */
[----:B------:R-:W2:Y:S04]  /*62e50*/  LDL.LU R17, [R1+0x108] ;  /* 0x0001080001117983 */ /* 0x000ea80000300800 */
[----:B------:R-:W2:Y:S04]  /*62e60*/  LDL.LU R18, [R1+0x10c] ;  /* 0x00010c0001127983 */ /* 0x000ea80000300800 */
[----:B------:R-:W2:Y:S04]  /*62e70*/  LDL.LU R19, [R1+0xfc] ;  /* 0x0000fc0001137983 */ /* 0x000ea80000300800 */
[----:B------:R-:W2:Y:S04]  /*62e80*/  LDL.LU R6, [R1+0x2c54] ;  /* 0x002c540001067983 */ /* 0x000ea80000300800 */
[----:B------:R1:W-:Y:S04]  /*62e90*/  STL [R1+0x17c], R5 ;  /* 0x00017c0501007387 */ /* 0x0003e80000100800 */
[----:B-1----:R-:W2:Y:S04]  /*62ea0*/  LDL.LU R5, [R1+0x2c50] ;  /* 0x002c500001057983 */ /* 0x002ea80000300800 */
[----:B------:R-:W2:Y:S04]  /*62eb0*/  LDL.LU R4, [R1+0x2c4c] ;  /* 0x002c4c0001047983 */ /* 0x000ea80000300800 */
[----:B------:R1:W-:Y:S04]  /*62ec0*/  STL [R1+0x180], R2 ;  /* 0x0001800201007387 */ /* 0x0003e80000100800 */
[----:B-1----:R-:W2:Y:S01]  /*62ed0*/  LDL.LU R2, [R1+0x2c48] ;  /* 0x002c480001027983 */ /* 0x002ea20000300800 */
[----:B------:R-:W-:-:S02]  /*62ee0*/  LOP3.LUT R14, R14, 0xffff, RZ, 0xc0, !PT ;  /* 0x0000ffff0e0e7812 */ /* 0x000fc400078ec0ff */
[----:B------:R-:W-:Y:S02]  /*62ef0*/  SHF.R.U32.HI R20, RZ, 0x8, R20 ;  /* 0x00000008ff147819 */ /* 0x000fe40000011614 */
[----:B------:R-:W-:Y:S02]  /*62f00*/  LOP3.LUT R15, R15, 0xffff, RZ, 0xc0, !PT ;  /* 0x0000ffff0f0f7812 */ /* 0x000fe400078ec0ff */
[----:B------:R-:W-:Y:S02]  /*62f10*/  LOP3.LUT R26, R26, 0xffff, RZ, 0xc0, !PT ;  /* 0x0000ffff1a1a7812 */ /* 0x000fe400078ec0ff */
[----:B------:R-:W-:Y:S02]  /*62f20*/  LOP3.LUT R25, R25, 0xffff, RZ, 0xc0, !PT ;  /* 0x0000ffff19197812 */ /* 0x000fe400078ec0ff */
[----:B------:R-:W-:Y:S02]  /*62f30*/  LOP3.LUT R27, R27, 0xffff, RZ, 0xc0, !PT ;  /* 0x0000ffff1b1b7812 */ /* 0x000fe400078ec0ff */
        /* <DEDUP_REMOVED lines=8> */
[----:B---3--:R-:W-:Y:S02]  /*62fc0*/  PRMT R9, R10, 0x5410, R9 ;  /* 0x000054100a097816 */ /* 0x008fe40000000009 */
[----:B--2---:R-:W-:Y:S02]  /*62fd0*/  PRMT R2, R3, 0x5410, R2 ;  /* 0x0000541003027816 */ /* 0x004fe40000000002 */
[----:B------:R-:W4:Y:S01]  /*62fe0*/  LDL.LU R3, [R1+0x2c44] ;  /* 0x002c440001037983 */ /* 0x000f220000300800 */
[----:B------:R-:W-:-:S03]  /*62ff0*/  PRMT R17, R17, 0x5410, R4 ;  /* 0x0000541011117816 */ /* 0x000fc60000000004 */
[----:B------:R1:W-:Y:S01]  /*63000*/  STL [R1+0x184], R2 ;  /* 0x0001840201007387 */ /* 0x0003e20000100800 */
[----:B------:R-:W-:-:S03]  /*63010*/  PRMT R18, R18, 0x5410, R5 ;  /* 0x0000541012127816 */ /* 0x000fc60000000005 */
[----:B-1----:R-:W2:Y:S01]  /*63020*/  LDL.LU R2, [R1+0xdc] ;  /* 0x0000dc0001027983 */ /* 0x002ea20000300800 */
[----:B------:R-:W-:Y:S02]  /*63030*/  PRMT R6, R7, 0x5410, R6 ;  /* 0x0000541007067816 */ /* 0x000fe40000000006 */
[----:B------:R-:W-:Y:S02]  /*63040*/  LOP3.LUT R39, R39, 0xffff, RZ, 0xc0, !PT ;  /* 0x0000ffff27277812 */ /* 0x000fe400078ec0ff */
[----:B------:R-:W-:Y:S02]  /*63050*/  LOP3.LUT R37, R37, 0xffff, RZ, 0xc0, !PT ;  /* 0x0000ffff25257812 */ /* 0x000fe400078ec0ff */
[----:B------:R-:W-:Y:S02]  /*63060*/  LOP3.LUT R44, R44, 0xffff, RZ, 0xc0, !PT ;  /* 0x0000ffff2c2c7812 */ /* 0x000fe400078ec0ff */
[----:B------:R-:W-:Y:S02]  /*63070*/  LOP3.LUT R45, R45, 0xffff, RZ, 0xc0, !PT ;  /* 0x0000ffff2d2d7812 */ /* 0x000fe400078ec0ff */
[----:B------:R-:W-:-:S02]  /*63080*/  LOP3.LUT R46, R46, 0xffff, RZ, 0xc0, !PT ;  /* 0x0000ffff2e2e7812 */ /* 0x000fc400078ec0ff */
[----:B------:R-:W-:Y:S02]  /*63090*/  LOP3.LUT R47, R47, 0xffff, RZ, 0xc0, !PT ;  /* 0x0000ffff2f2f7812 */ /* 0x000fe400078ec0ff */
[----:B------:R-:W-:Y:S02]  /*630a0*/  LOP3.LUT R48, R48, 0xffff, RZ, 0xc0, !PT ;  /* 0x0000ffff30307812 */ /* 0x000fe400078ec0ff */
[----:B------:R-:W-:Y:S02]  /*630b0*/  SHF.R.U32.HI R50, RZ, 0x8, R50 ;  /* 0x00000008ff327819 */ /* 0x000fe40000011632 */
[----:B------:R-:W-:Y:S02]  /*630c0*/  LOP3.LUT R42, R42, 0xffff, RZ, 0xc0, !PT ;  /* 0x0000ffff2a2a7812 */ /* 0x000fe400078ec0ff */
[----:B------:R-:W-:Y:S02]  /*630d0*/  LOP3.LUT R41, R41, 0xffff, RZ, 0xc0, !PT ;  /* 0x0000ffff29297812 */ /* 0x000fe400078ec0ff */
[----:B------:R-:W-:-:S02]  /*630e0*/  LOP3.LUT R40, R40, 0xffff, RZ, 0xc0, !PT ;  /* 0x0000ffff28287812 */ /* 0x000fc400078ec0ff */
[----:B------:R-:W-:Y:S02]  /*630f0*/  LOP3.LUT R43, R43, 0xffff, RZ, 0xc0, !PT ;  /* 0x0000ffff2b2b7812 */ /* 0x000fe400078ec0ff */
[----:B------:R-:W-:Y:S02]  /*63100*/  SHF.R.U32.HI R49, RZ, 0x8, R49 ;  /* 0x00000008ff317819 */ /* 0x000fe40000011631 */
[----:B------:R-:W-:Y:S02]  /*63110*/  SHF.R.U32.HI R51, RZ, 0x8, R51 ;  /* 0x00000008ff337819 */ /* 0x000fe40000011633 */
[----:B------:R-:W-:Y:S02]  /*63120*/  SHF.R.U32.HI R52, RZ, 0x8, R52 ;  /* 0x00000008ff347819 */ /* 0x000fe40000011634 */
[----:B------:R-:W-:Y:S02]  /*63130*/  LOP3.LUT R58, R58, 0xffff, RZ, 0xc0, !PT ;  /* 0x0000ffff3a3a7812 */ /* 0x000fe400078ec0ff */
[----:B------:R-:W-:-:S02]  /*63140*/  PRMT R59, R59, 0x3340, R1 ;  /* 0x000033403b3b7816 */ /* 0x000fc40000000001 */
[--C-:B------:R-:W-:Y:S02]  /*63150*/  PRMT R60, R60, 0x3340, R1.reuse ;  /* 0x000033403c3c7816 */ /* 0x100fe40000000001 */
[----:B------:R-:W-:Y:S02]  /*63160*/  PRMT R61, R61, 0x3340, R1 ;  /* 0x000033403d3d7816 */ /* 0x000fe40000000001 */
[----:B------:R-:W-:Y:S02]  /*63170*/  LOP3.LUT R57, R57, 0xffff, RZ, 0xc0, !PT ;  /* 0x0000ffff39397812 */ /* 0x000fe400078ec0ff */
[----:B------:R-:W-:Y:S01]  /*63180*/  LOP3.LUT R54, R54, 0xffff, RZ, 0xc0, !PT ;  /* 0x0000ffff36367812 */ /* 0x000fe200078ec0ff */
[----:B------:R-:W-:Y:S01]  /*63190*/  NOP ;  /* 0x0000000000007918 */ /* 0x000fe20000000000 */
[----:B----4-:R-:W-:Y:S02]  /*631a0*/  PRMT R16, R16, 0x5410, R3 ;  /* 0x0000541010107816 */ /* 0x010fe40000000003 */
[----:B------:R-:W3:Y:S04]  /*631b0*/  LDL.LU R3, [R1+0x80] ;  /* 0x0000800001037983 */ /* 0x000ee80000300800 */
[----:B------:R1:W-:Y:S04]  /*631c0*/  STL [R1+0x170], R16 ;  /* 0x0001701001007387 */ /* 0x0003e80000100800 */
[----:B------:R-:W4:Y:S04]  /*631d0*/  LDL.LU R4, [R1+0x88] ;  /* 0x0000880001047983 */ /* 0x000f280000300800 */
[----:B-1----:R-:W2:Y:S04]  /*631e0*/  LDL.LU R16, [R1+0xb0] ;  /* 0x0000b00001107983 */ /* 0x002ea80000300800 */
[----:B------:R1:W-:Y:S04]  /*631f0*/  STL [R1+0x178], R17 ;  /* 0x0001781101007387 */ /* 0x0003e80000100800 */
[----:B-1----:R-:W2:Y:S04]  /*63200*/  LDL.LU R17, [R1+0xb8] ;  /* 0x0000b80001117983 */ /* 0x002ea80000300800 */
[----:B------:R-:W2:Y:S04]  /*63210*/  LDL.LU R5, [R1+0x94] ;  /* 0x0000940001057983 */ /* 0x000ea80000300800 */
[----:B------:R1:W-:Y:S04]  /*63220*/  STL [R1+0x174], R18 ;  /* 0x0001741201007387 */ /* 0x0003e80000100800 */
[----:B-1----:R-:W2:Y:S04]  /*63230*/  LDL.LU R18, [R1+0x4c] ;  /* 0x00004c0001127983 */ /* 0x002ea80000300800 */
[----:B------:R-:W2:Y:S04]  /*63240*/  LDL.LU R7, [R1+0x2c40] ;  /* 0x002c400001077983 */ /* 0x000ea80000300800 */
[----:B------:R1:W-:Y:S04]  /*63250*/  STL [R1+0x164], R6 ;  /* 0x0001640601007387 */ /* 0x0003e80000100800 */
[----:B-1----:R-:W3:Y:S01]  /*63260*/  LDL.LU R6, [R1+0xec] ;  /* 0x0000ec0001067983 */ /* 0x002ee20000300800 */
[----:B--2---:R-:W-:-:S03]  /*63270*/  PRMT R7, R8, 0x5410, R7 ;  /* 0x0000541008077816 */ /* 0x004fc60000000007 */
[----:B------:R-:W2:Y:S04]  /*63280*/  LDL.LU R8, [R1+0x2c3c] ;  /* 0x002c3c0001087983 */ /* 0x000ea80000300800 */
[----:B------:R1:W-:Y:S04]  /*63290*/  STL [R1+0x16c], R7 ;  /* 0x00016c0701007387 */ /* 0x0003e80000100800 */
[----:B-1----:R-:W3:Y:S01]  /*632a0*/  LDL.LU R7, [R1+0xe8] ;  /* 0x0000e80001077983 */ /* 0x002ee20000300800 */
[----:B--2---:R-:W-:-:S03]  /*632b0*/  PRMT R19, R19, 0x5410, R8 ;  /* 0x0000541013137816 */ /* 0x004fc60000000008 */
[----:B------:R-:W2:Y:S04]  /*632c0*/  LDL.LU R8, [R1+0x78] ;  /* 0x0000780001087983 */ /* 0x000ea80000300800 */
[----:B------:R1:W-:Y:S04]  /*632d0*/  STL [R1+0x168], R19 ;  /* 0x0001681301007387 */ /* 0x0003e80000100800 */
[----:B-1----:R-:W2:Y:S04]  /*632e0*/  LDL.LU R19, [R1+0x40] ;  /* 0x0000400001137983 */ /* 0x002ea80000300800 */
[----:B------:R-:W2:Y:S04]  /*632f0*/  LDL.LU R10, [R1+0x2c38] ;  /* 0x002c3800010a7983 */ /* 0x000ea80000300800 */
[----:B------:R1:W-:Y:S04]  /*63300*/  STL [R1+0x158], R9 ;  /* 0x0001580901007387 */ /* 0x0003e80000100800 */
[----:B-1----:R-:W4:Y:S01]  /*63310*/  LDL.LU R9, [R1+0x7c] ;  /* 0x00007c0001097983 */ /* 0x002f220000300800 */
[----:B--2---:R-:W-:-:S03]  /*63320*/  PRMT R10, R11, 0x5410, R10 ;  /* 0x000054100b0a7816 */ /* 0x004fc6000000000a */
[----:B------:R-:W2:Y:S01]  /*63330*/  LDL.LU R11, [R1+0x2c34] ;  /* 0x002c3400010b7983 */ /* 0x000ea20000300800 */
[----:B---3--:R-:W-:-:S03]  /*63340*/  PRMT R6, R6, 0x5410, R12 ;  /* 0x0000541006067816 */ /* 0x008fc6000000000c */
[----:B------:R1:W-:Y:S04]  /*63350*/  STL [R1+0x160], R10 ;  /* 0x0001600a01007387 */ /* 0x0003e80000100800 */
[----:B-1----:R-:W3:Y:S01]  /*63360*/  LDL.LU R10, [R1+0xa0] ;  /* 0x0000a000010a7983 */ /* 0x002ee20000300800 */
[----:B------:R-:W-:Y:S02]  /*63370*/  PRMT R14, R14, 0x3340, R1 ;  /* 0x000033400e0e7816 */ /* 0x000fe40000000001 */
[----:B------:R-:W-:Y:S02]  /*63380*/  PRMT R2, R2, 0x5410, R13 ;  /* 0x0000541002027816 */ /* 0x000fe4000000000d */
[----:B------:R-:W-:Y:S02]  /*63390*/  PRMT R13, R53, 0x5410, R14 ;  /* 0x00005410350d7816 */ /* 0x000fe4000000000e */
[----:B--2---:R-:W-:-:S02]  /*633a0*/  PRMT R7, R7, 0x5410, R11 ;  /* 0x0000541007077816 */ /* 0x004fc4000000000b */
[----:B------:R-:W2:Y:S04]  /*633b0*/  LDL.LU R11, [R1+0xe0] ;  /* 0x0000e000010b7983 */ /* 0x000ea80000300800 */
[----:B------:R1:W-:Y:S04]  /*633c0*/  STL [R1+0x15c], R7 ;  /* 0x00015c0701007387 */ /* 0x0003e80000100800 */
[----:B------:R-:W3:Y:S04]  /*633d0*/  LDL.LU R12, [R1+0xd8] ;  /* 0x0000d800010c7983 */ /* 0x000ee80000300800 */
[----:B------:R0:W-:Y:S04]  /*633e0*/  STL [R1+0x154], R6 ;  /* 0x0001540601007387 */ /* 0x0001e80000100800 */
[----:B-1----:R-:W3:Y:S04]  /*633f0*/  LDL.LU R7, [R1+0x60] ;  /* 0x0000600001077983 */ /* 0x002ee80000300800 */
[----:B------:R1:W-:Y:S04]  /*63400*/  STL [R1+0x14c], R2 ;  /* 0x00014c0201007387 */ /* 0x0003e80000100800 */
[----:B0-----:R-:W3:Y:S04]  /*63410*/  LDL.LU R6, [R1+0x84] ;  /* 0x0000840001067983 */ /* 0x001ee80000300800 */
[----:B-1----:R-:W3:Y:S04]  /*63420*/  LDL.LU R2, [R1+0xb4] ;  /* 0x0000b40001027983 */ /* 0x002ee80000300800 */
[----:B------:R2:W-:Y:S04]  /*63430*/  STL [R1+0x150], R13 ;  /* 0x0001500d01007387 */ /* 0x0005e80000100800 */
[----:B------:R-:W3:Y:S01]  /*63440*/  LDL.LU R53, [R1+0xcc] ;  /* 0x0000cc0001357983 */ /* 0x000ee20000300800 */
[----:B------:R-:W-:-:S02]  /*63450*/  LOP3.LUT R20, R20, 0xffff, RZ, 0xc0, !PT ;  /* 0x0000ffff14147812 */ /* 0x000fc400078ec0ff */
[--C-:B------:R-:W-:Y:S02]  /*63460*/  PRMT R15, R15, 0x3340, R1.reuse ;  /* 0x000033400f0f7816 */ /* 0x100fe40000000001 */
[--C-:B------:R-:W-:Y:S02]  /*63470*/  PRMT R20, R20, 0x3340, R1.reuse ;  /* 0x0000334014147816 */ /* 0x100fe40000000001 */
[----:B----4-:R-:W-:Y:S02]  /*63480*/  PRMT R9, R9, 0x5410, R24 ;  /* 0x0000541009097816 */ /* 0x010fe40000000018 */
[--C-:B------:R-:W-:Y:S02]  /*63490*/  PRMT R26, R26, 0x3340, R1.reuse ;  /* 0x000033401a1a7816 */ /* 0x100fe40000000001 */
[----:B------:R-:W-:Y:S02]  /*634a0*/  PRMT R25, R25, 0x3340, R1 ;  /* 0x0000334019197816 */ /* 0x000fe40000000001 */
[----:B------:R-:W-:-:S02]  /*634b0*/  PRMT R26, R3, 0x5410, R26 ;  /* 0x00005410031a7816 */ /* 0x000fc4000000001a */
[----:B------:R-:W-:Y:S02]  /*634c0*/  PRMT R3, R18, 0x5410, R29 ;  /* 0x0000541012037816 */ /* 0x000fe4000000001d */
[----:B------:R-:W-:Y:S02]  /*634d0*/  PRMT R25, R8, 0x5410, R25 ;  /* 0x0000541008197816 */ /* 0x000fe40000000019 */
[--C-:B------:R-:W-:Y:S02]  /*634e0*/  PRMT R27, R27, 0x3340, R1.reuse ;  /* 0x000033401b1b7816 */ /* 0x100fe40000000001 */
[----:B------:R-:W-:Y:S02]  /*634f0*/  PRMT R30, R30, 0x3340, R1 ;  /* 0x000033401e1e7816 */ /* 0x000fe40000000001 */
[----:B------:R-:W-:Y:S02]  /*63500*/  PRMT R27, R16, 0x5410, R27 ;  /* 0x00005410101b7816 */ /* 0x000fe4000000001b */
[----:B------:R-:W-:-:S02]  /*63510*/  PRMT R28, R17, 0x5410, R28 ;  /* 0x00005410111c7816 */ /* 0x000fc4000000001c */
[--C-:B------:R-:W-:Y:S02]  /*63520*/  PRMT R33, R33, 0x3340, R1.reuse ;  /* 0x0000334021217816 */ /* 0x100fe40000000001 */
[----:B------:R-:W-:Y:S02]  /*63530*/  PRMT R30, R19, 0x5410, R30 ;  /* 0x00005410131e7816 */ /* 0x000fe4000000001e */
[--C-:B------:R-:W-:Y:S02]  /*63540*/  PRMT R34, R34, 0x3340, R1.reuse ;  /* 0x0000334022227816 */ /* 0x100fe40000000001 */
[--C-:B------:R-:W-:Y:S02]  /*63550*/  PRMT R31, R31, 0x3340, R1.reuse ;  /* 0x000033401f1f7816 */ /* 0x100fe40000000001 */
[----:B------:R-:W-:Y:S02]  /*63560*/  PRMT R32, R32, 0x3340, R1 ;  /* 0x0000334020207816 */ /* 0x000fe40000000001 */
[----:B--2---:R-:W-:-:S02]  /*63570*/  PRMT R13, R11, 0x5410, R20 ;  /* 0x000054100b0d7816 */ /* 0x004fc40000000014 */
[----:B------:R-:W-:Y:S02]  /*63580*/  PRMT R11, R5, 0x5410, R22 ;  /* 0x00005410050b7816 */ /* 0x000fe40000000016 */
[----:B---3--:R-:W-:Y:S02]  /*63590*/  PRMT R14, R12, 0x5410, R15 ;  /* 0x000054100c0e7816 */ /* 0x008fe4000000000f */
[----:B------:R-:W-:-:S03]  /*635a0*/  PRMT R12, R10, 0x5410, R21 ;  /* 0x000054100a0c7816 */ /* 0x000fc60000000015 */
[----:B------:R-:W-:Y:S01]  /*635b0*/  STL [R1+0x140], R14 ;  /* 0x0001400e01007387 */ /* 0x000fe20000100800 */
[----:B------:R-:W-:-:S03]  /*635c0*/  PRMT R10, R4, 0x5410, R23 ;  /* 0x00005410040a7816 */ /* 0x000fc60000000017 */
[----:B------:R0:W-:Y:S04]  /*635d0*/  STL [R1+0x148], R13 ;  /* 0x0001480d01007387 */ /* 0x0001e80000100800 */
[----:B------:R1:W-:Y:S04]  /*635e0*/  STL [R1+0x144], R12 ;  /* 0x0001440c01007387 */ /* 0x0003e80000100800 */
[----:B------:R-:W2:Y:S04]  /*635f0*/  LDL.LU R5, [R1+0xd4] ;  /* 0x0000d40001057983 */ /* 0x000ea80000300800 */
[----:B------:R3:W-:Y:S04]  /*63600*/  STL [R1+0xa0], R11 ;  /* 0x0000a00b01007387 */ /* 0x0007e80000100800 */
[----:B------:R-:W4:Y:S04]  /*63610*/  LDL.LU R4, [R1+0xc8] ;  /* 0x0000c80001047983 */ /* 0x000f280000300800 */
[----:B------:R-:W-:Y:S04]  /*63620*/  STL [R1+0x88], R10 ;  /* 0x0000880a01007387 */ /* 0x000fe80000100800 */
[----:B------:R-:W4:Y:S04]  /*63630*/  LDL.LU R20, [R1+0xd0] ;  /* 0x0000d00001147983 */ /* 0x000f280000300800 */
[----:B------:R3:W-:Y:S04]  /*63640*/  STL [R1+0x7c], R9 ;  /* 0x00007c0901007387 */ /* 0x0007e80000100800 */
[----:B0-----:R-:W4:Y:S04]  /*63650*/  LDL.LU R13, [R1+0xbc] ;  /* 0x0000bc00010d7983 */ /* 0x001f280000300800 */
[----:B-1----:R-:W4:Y:S04]  /*63660*/  LDL.LU R12, [R1+0xc0] ;  /* 0x0000c000010c7983 */ /* 0x002f280000300800 */
[----:B---3--:R-:W3:Y:S04]  /*63670*/  LDL.LU R11, [R1+0xa8] ;  /* 0x0000a800010b7983 */ /* 0x008ee80000300800 */
[----:B------:R-:W3:Y:S04]  /*63680*/  LDL.LU R8, [R1+0x9c] ;  /* 0x00009c0001087983 */ /* 0x000ee80000300800 */
[----:B------:R-:W3:Y:S04]  /*63690*/  LDL.LU R9, [R1+0xac] ;  /* 0x0000ac0001097983 */ /* 0x000ee80000300800 */
[----:B------:R0:W-:Y:S04]  /*636a0*/  STL [R1+0x78], R3 ;  /* 0x0000780301007387 */ /* 0x0001e80000100800 */
[----:B------:R-:W3:Y:S04]  /*636b0*/  LDL.LU R10, [R1+0x98] ;  /* 0x00009800010a7983 */ /* 0x000ee80000300800 */
[----:B0-----:R-:W3:Y:S04]  /*636c0*/  LDL.LU R3, [R1+0xa4] ;  /* 0x0000a40001037983 */ /* 0x001ee80000300800 */
[----:B------:R-:W3:Y:S04]  /*636d0*/  LDL.LU R16, [R1+0x90] ;  /* 0x0000900001107983 */ /* 0x000ee80000300800 */
[----:B------:R-:W3:Y:S04]  /*636e0*/  LDL.LU R17, [R1+0x74] ;  /* 0x0000740001117983 */ /* 0x000ee80000300800 */
[----:B------:R-:W3:Y:S01]  /*636f0*/  LDL.LU R18, [R1+0x8c] ;  /* 0x00008c0001127983 */ /* 0x000ee20000300800 */
[----:B------:R-:W-:-:S03]  /*63700*/  PRMT R15, R2, 0x5410, R33 ;  /* 0x00005410020f7816 */ /* 0x000fc60000000021 */
[----:B------:R-:W3:Y:S01]  /*63710*/  LDL.LU R19, [R1+0x6c] ;  /* 0x00006c0001137983 */ /* 0x000ee20000300800 */
[----:B------:R-:W-:Y:S02]  /*63720*/  PRMT R2, R53, 0x5410, R34 ;  /* 0x0000541035027816 */ /* 0x000fe40000000022 */
[----:B------:R-:W-:Y:S02]  /*63730*/  PRMT R31, R7, 0x5410, R31 ;  /* 0x00005410071f7816 */ /* 0x000fe4000000001f */
[----:B------:R-:W-:Y:S01]  /*63740*/  PRMT R14, R6, 0x5410, R32 ;  /* 0x00005410060e7816 */ /* 0x000fe20000000020 */
[----:B------:R-:W3:Y:S04]  /*63750*/  LDL.LU R7, [R1+0x70] ;  /* 0x0000700001077983 */ /* 0x000ee80000300800 */
[----:B------:R-:W3:Y:S04]  /*63760*/  LDL.LU R6, [R1+0x4] ;  /* 0x0000040001067983 */ /* 0x000ee80000300800 */
[----:B------:R0:W-:Y:S04]  /*63770*/  STL [R1], R2 ;  /* 0x0000000201007387 */ /* 0x0001e80000100800 */
[----:B0-----:R-:W3:Y:S04]  /*63780*/  LDL.LU R2, [R1+0x64] ;  /* 0x0000640001027983 */ /* 0x001ee80000300800 */
[----:B------:R-:W3:Y:S01]  /*63790*/  LDL.LU R53, [R1+0x68] ;  /* 0x0000680001357983 */ /* 0x000ee20000300800 */
[----:B------:R-:W-:-:S02]  /*637a0*/  PRMT R35, R35, 0x3340, R1 ;  /* 0x0000334023237816 */ /* 0x000fc40000000001 */
[--C-:B------:R-:W-:Y:S02]  /*637b0*/  PRMT R36, R36, 0x3340, R1.reuse ;  /* 0x0000334024247816 */ /* 0x100fe40000000001 */
[--C-:B------:R-:W-:Y:S02]  /*637c0*/  PRMT R38, R38, 0x3340, R1.reuse ;  /* 0x0000334026267816 */ /* 0x100fe40000000001 */
[--C-:B------:R-:W-:Y:S02]  /*637d0*/  PRMT R39, R39, 0x3340, R1.reuse ;  /* 0x0000334027277816 */ /* 0x100fe40000000001 */
[--C-:B------:R-:W-:Y:S02]  /*637e0*/  PRMT R37, R37, 0x3340, R1.reuse ;  /* 0x0000334025257816 */ /* 0x100fe40000000001 */
[--C-:B------:R-:W-:Y:S02]  /*637f0*/  PRMT R44, R44, 0x3340, R1.reuse ;  /* 0x000033402c2c7816 */ /* 0x100fe40000000001 */
[----:B------:R-:W-:-:S02]  /*63800*/  PRMT R45, R45, 0x3340, R1 ;  /* 0x000033402d2d7816 */ /* 0x000fc40000000001 */
[--C-:B------:R-:W-:Y:S02]  /*63810*/  PRMT R46, R46, 0x3340, R1.reuse ;  /* 0x000033402e2e7816 */ /* 0x100fe40000000001 */
[--C-:B------:R-:W-:Y:S02]  /*63820*/  PRMT R47, R47, 0x3340, R1.reuse ;  /* 0x000033402f2f7816 */ /* 0x100fe40000000001 */
[----:B------:R-:W-:Y:S02]  /*63830*/  PRMT R48, R48, 0x3340, R1 ;  /* 0x0000334030307816 */ /* 0x000fe40000000001 */
[----:B------:R-:W-:-:S04]  /*63840*/  LOP3.LUT R50, R50, 0xffff, RZ, 0xc0, !PT ;  /* 0x0000ffff32327812 */ /* 0x000fc800078ec0ff */
[----:B------:R-:W-:Y:S02]  /*63850*/  PRMT R50, R50, 0x3340, R1 ;  /* 0x0000334032327816 */ /* 0x000fe40000000001 */
[----:B--2---:R-:W-:Y:S02]  /*63860*/  PRMT R35, R5, 0x5410, R35 ;  /* 0x0000541005237816 */ /* 0x004fe40000000023 */
[----:B------:R-:W2:Y:S01]  /*63870*/  LDL.LU R5, [R1+0x10] ;  /* 0x0000100001057983 */ /* 0x000ea20000300800 */
[----:B----4-:R-:W-:-:S03]  /*63880*/  PRMT R36, R4, 0x5410, R36 ;  /* 0x0000541004247816 */ /* 0x010fc60000000024 */
[----:B------:R-:W2:Y:S01]  /*63890*/  LDL.LU R4, [R1+0x48] ;  /* 0x0000480001047983 */ /* 0x000ea20000300800 */
[----:B------:R-:W-:Y:S02]  /*638a0*/  PRMT R37, R20, 0x5410, R37 ;  /* 0x0000541014257816 */ /* 0x000fe40000000025 */
[----:B------:R-:W-:Y:S02]  /*638b0*/  PRMT R38, R13, 0x5410, R38 ;  /* 0x000054100d267816 */ /* 0x000fe40000000026 */
[----:B------:R-:W-:-:S05]  /*638c0*/  PRMT R39, R12, 0x5410, R39 ;  /* 0x000054100c277816 */ /* 0x000fca0000000027 */
[----:B------:R-:W-:Y:S04]  /*638d0*/  STL.64 [R1+0x2c28], R38 ;  /* 0x002c282601007387 */ /* 0x000fe80000100a00 */
[----:B------:R0:W-:Y:S01]  /*638e0*/  STL.64 [R1+0x2c20], R36 ;  /* 0x002c202401007387 */ /* 0x0001e20000100a00 */
[----:B---3--:R-:W-:-:S03]  /*638f0*/  PRMT R44, R3, 0x5410, R44 ;  /* 0x00005410032c7816 */ /* 0x008fc6000000002c */
[----:B------:R-:W3:Y:S01]  /*63900*/  LDL.LU R3, [R1+0x44] ;  /* 0x0000440001037983 */ /* 0x000ee20000300800 */
[----:B------:R-:W-:-:S03]  /*63910*/  PRMT R45, R16, 0x5410, R45 ;  /* 0x00005410102d7816 */ /* 0x000fc6000000002d */
[----:B------:R-:W4:Y:S01]  /*63920*/  LDL.LU R16, [R1+0xc] ;  /* 0x00000c0001107983 */ /* 0x000f220000300800 */
        /* <DEDUP_REMOVED lines=8> */
[--C-:B------:R-:W-:Y:S02]  /*639b0*/  PRMT R42, R42, 0x3340, R1.reuse ;  /* 0x000033402a2a7816 */ /* 0x100fe40000000001 */
[----:B------:R-:W-:Y:S02]  /*639c0*/  PRMT R41, R41, 0x3340, R1 ;  /* 0x0000334029297816 */ /* 0x000fe40000000001 */
[----:B------:R-:W-:Y:S02]  /*639d0*/  PRMT R9, R9, 0x5410, R42 ;  /* 0x0000541009097816 */ /* 0x000fe4000000002a */
[----:B------:R-:W-:Y:S01]  /*639e0*/  PRMT R8, R8, 0x5410, R41 ;  /* 0x0000541008087816 */ /* 0x000fe20000000029 */
        /* <DEDUP_REMOVED lines=13> */
[----:B------:R-:W-:-:S02]  /*63ac0*/  PRMT R40, R40, 0x3340, R1 ;  /* 0x0000334028287816 */ /* 0x000fc40000000001 */
[--C-:B------:R-:W-:Y:S01]  /*63ad0*/  PRMT R43, R43, 0x3340, R1.reuse ;  /* 0x000033402b2b7816 */ /* 0x100fe20000000001 */
[----:B------:R-:W4:Y:S01]  /*63ae0*/  LDL.LU R12, [R1+0x324] ;  /* 0x00032400010c7983 */ /* 0x000f220000300800 */
[----:B------:R-:W-:Y:S02]  /*63af0*/  LOP3.LUT R49, R49, 0xffff, RZ, 0xc0, !PT ;  /* 0x0000ffff31317812 */ /* 0x000fe400078ec0ff */
[----:B------:R-:W-:Y:S01]  /*63b00*/  PRMT R40, R11, 0x5410, R40 ;  /* 0x000054100b287816 */ /* 0x000fe20000000028 */
[----:B------:R-:W4:Y:S01]  /*63b10*/  LDL.LU R13, [R1+0x320] ;  /* 0x00032000010d7983 */ /* 0x000f220000300800 */
[----:B------:R-:W-:Y:S02]  /*63b20*/  PRMT R49, R49, 0x3340, R1 ;  /* 0x0000334031317816 */ /* 0x000fe40000000001 */
[----:B------:R-:W-:Y:S01]  /*63b30*/  PRMT R43, R10, 0x5410, R43 ;  /* 0x000054100a2b7816 */ /* 0x000fe2000000002b */
[----:B------:R-:W4:Y:S01]  /*63b40*/  LDL.LU R11, [R1+0x300] ;  /* 0x00030000010b7983 */ /* 0x000f220000300800 */
[----:B------:R-:W-:-:S03]  /*63b50*/  PRMT R2, R2, 0x5410, R6 ;  /* 0x0000541002027816 */ /* 0x000fc60000000006 */
[----:B------:R-:W4:Y:S01]  /*63b60*/  LDL.LU R10, [R1+0x2fc] ;  /* 0x0002fc00010a7983 */ /* 0x000f220000300800 */
[----:B------:R-:W-:Y:S02]  /*63b70*/  PRMT R49, R7, 0x5410, R49 ;  /* 0x0000541007317816 */ /* 0x000fe40000000031 */
[----:B------:R-:W-:-:S04]  /*63b80*/  LOP3.LUT R51, R51, 0xffff, RZ, 0xc0, !PT ;  /* 0x0000ffff33337812 */ /* 0x000fc800078ec0ff */
[----:B------:R-:W-:Y:S02]  /*63b90*/  PRMT R51, R51, 0x3340, R1 ;  /* 0x0000334033337816 */ /* 0x000fe40000000001 */
[----:B------:R-:W-:-:S04]  /*63ba0*/  LOP3.LUT R52, R52, 0xffff, RZ, 0xc0, !PT ;  /* 0x0000ffff34347812 */ /* 0x000fc800078ec0ff */
[----:B------:R-:W-:Y:S02]  /*63bb0*/  PRMT R52, R52, 0x3340, R1 ;  /* 0x0000334034347816 */ /* 0x000fe40000000001 */
[----:B--2---:R-:W-:Y:S02]  /*63bc0*/  PRMT R33, R4, 0x5410, R5 ;  /* 0x0000541004217816 */ /* 0x004fe40000000005 */
[----:B------:R-:W2:Y:S04]  /*63bd0*/  LDL.LU R4, [R1+0x338] ;  /* 0x0003380001047983 */ /* 0x000ea80000300800 */
[----:B------:R-:W2:Y:S04]  /*63be0*/  LDL.LU R5, [R1+0x348] ;  /* 0x0003480001057983 */ /* 0x000ea80000300800 */
[----:B------:R-:W2:Y:S04]  /*63bf0*/  LDL.LU R6, [R1+0x328] ;  /* 0x0003280001067983 */ /* 0x000ea80000300800 */
[----:B------:R-:W2:Y:S01]  /*63c00*/  LDL.LU R7, [R1+0x33c] ;  /* 0x00033c0001077983 */ /* 0x000ea20000300800 */
[----:B---3--:R-:W-:-:S02]  /*63c10*/  PRMT R51, R3, 0x5410, R51 ;  /* 0x0000541003337816 */ /* 0x008fc40000000033 */
[----:B----4-:R-:W-:Y:S02]  /*63c20*/  PRMT R32, R17, 0x5410, R16 ;  /* 0x0000541011207816 */ /* 0x010fe40000000010 */
[----:B------:R-:W3:Y:S04]  /*63c30*/  LDL.LU R16, [R1+0x50] ;  /* 0x0000500001107983 */ /* 0x000ee80000300800 */
[----:B------:R-:W4:Y:S01]  /*63c40*/  LDL.LU R17, [R1+0x54] ;  /* 0x0000540001117983 */ /* 0x000f220000300800 */
[----:B------:R-:W-:-:S03]  /*63c50*/  PRMT R3, R19, 0x5410, R18 ;  /* 0x0000541013037816 */ /* 0x000fc60000000012 */
[----:B------:R-:W4:Y:S04]  /*63c60*/  LDL.LU R18, [R1+0x58] ;  /* 0x0000580001127983 */ /* 0x000f280000300800 */
[----:B------:R-:W4:Y:S01]  /*63c70*/  LDL.LU R19, [R1+0x5c] ;  /* 0x00005c0001137983 */ /* 0x000f220000300800 */
[----:B------:R-:W-:-:S03]  /*63c80*/  PRMT R52, R53, 0x5410, R52 ;  /* 0x0000541035347816 */ /* 0x000fc60000000034 */
[----:B------:R-:W4:Y:S01]  /*63c90*/  LDL.LU R53, [R1+0x2c30] ;  /* 0x002c300001357983 */ /* 0x000f220000300800 */
[----:B------:R-:W-:-:S04]  /*63ca0*/  PRMT R58, R58, 0x3340, R1 ;  /* 0x000033403a3a7816 */ /* 0x000fc80000000001 */
[----:B------:R-:W-:Y:S02]  /*63cb0*/  PRMT R58, R23, 0x5410, R58 ;  /* 0x00005410173a7816 */ /* 0x000fe4000000003a */
[----:B------:R-:W-:Y:S02]  /*63cc0*/  PRMT R59, R22, 0x5410, R59 ;  /* 0x00005410163b7816 */ /* 0x000fe4000000003b */
[----:B------:R-:W-:Y:S02]  /*63cd0*/  PRMT R60, R21, 0x5410, R60 ;  /* 0x00005410153c7816 */ /* 0x000fe4000000003c */
[----:B------:R-:W-:Y:S02]  /*63ce0*/  PRMT R61, R20, 0x5410, R61 ;  /* 0x00005410143d7816 */ /* 0x000fe4000000003d */
[----:B------:R-:W0:Y:S01]  /*63cf0*/  LDS.128 R20, [R0] ;  /* 0x0000000000147984 */ /* 0x000e220000000c00 */
[----:B------:R-:W-:Y:S02]  /*63d00*/  LOP3.LUT R12, R12, 0xffff, RZ, 0xc0, !PT ;  /* 0x0000ffff0c0c7812 */ /* 0x000fe400078ec0ff */
[----:B------:R-:W-:-:S02]  /*63d10*/  LOP3.LUT R13, R13, 0xffff, RZ, 0xc0, !PT ;  /* 0x0000ffff0d0d7812 */ /* 0x000fc400078ec0ff */
[----:B------:R-:W-:Y:S02]  /*63d20*/  LOP3.LUT R11, R11, 0xffff, RZ, 0xc0, !PT ;  /* 0x0000ffff0b0b7812 */ /* 0x000fe400078ec0ff */
[----:B------:R-:W-:Y:S02]  /*63d30*/  LOP3.LUT R10, R10, 0xffff, RZ, 0xc0, !PT ;  /* 0x0000ffff0a0a7812 */ /* 0x000fe400078ec0ff */
[----:B------:R-:W-:Y:S01]  /*63d40*/  PRMT R57, R57, 0x3340, R1 ;  /* 0x0000334039397816 */ /* 0x000fe20000000001 */
[----:B0-----:R-:W-:Y:S04]  /*63d50*/  STL.64 [R1+0x40], R20 ;  /* 0x0000401401007387 */ /* 0x001fe80000100a00 */
[----:B------:R-:W-:Y:S01]  /*63d60*/  STL.64 [R1+0x48], R22 ;  /* 0x0000481601007387 */ /* 0x000fe20000100a00 */
[----:B------:R-:W-:Y:S01]  /*63d70*/  NOP ;  /* 0x0000000000007918 */ /* 0x000fe20000000000 */
[----:B------:R-:W-:-:S02]  /*63d80*/  PRMT R57, R24, 0x5410, R57 ;  /* 0x0000541018397816 */ /* 0x000fc40000000039 */
[----:B------:R-:W-:Y:S02]  /*63d90*/  PRMT R54, R54, 0x3340, R1 ;  /* 0x0000334036367816 */ /* 0x000fe40000000001 */
[----:B------:R-:W-:Y:S02]  /*63da0*/  PRMT R34, R34, 0x5410, R41 ;  /* 0x0000541022227816 */ /* 0x000fe40000000029 */
[----:B------:R-:W-:Y:S02]  /*63db0*/  PRMT R54, R36, 0x5410, R54 ;  /* 0x0000541024367816 */ /* 0x000fe40000000036 */
[----:B------:R-:W-:Y:S02]  /*63dc0*/  PRMT R55, R37, 0x5410, R55 ;  /* 0x0000541025377816 */ /* 0x000fe40000000037 */
[----:B------:R-:W-:Y:S02]  /*63dd0*/  PRMT R56, R38, 0x5410, R56 ;  /* 0x0000541026387816 */ /* 0x000fe40000000038 */
[----:B--2---:R-:W-:-:S02]  /*63de0*/  PRMT R4, R4, 0x4210, R12 ;  /* 0x0000421004047816 */ /* 0x004fc4000000000c */
[----:B------:R-:W-:Y:S02]  /*63df0*/  PRMT R5, R5, 0x4210, R13 ;  /* 0x0000421005057816 */ /* 0x000fe4000000000d */
[----:B------:R-:W-:Y:S02]  /*63e00*/  PRMT R6, R6, 0x4210, R11 ;  /* 0x0000421006067816 */ /* 0x000fe4000000000b */
[----:B------:R-:W-:-:S05]  /*63e10*/  PRMT R7, R7, 0x4210, R10 ;  /* 0x0000421007077816 */ /* 0x000fca000000000a */
[----:B------:R3:W-:Y:S01]  /*63e20*/  STSM.16.M88.4 [R0], R4 ;  /* 0x0000000400007844 */ /* 0x0007e20000000200 */
[----:B------:R-:W-:-:S03]  /*63e30*/  NOP ;  /* 0x0000000000007918 */ /* 0x000fc60000000000 */
[----:B------:R-:W0:Y:S01]  /*63e40*/  LDS.128 R20, [R0] ;  /* 0x0000000000147984 */ /* 0x000e220000000c00 */
[----:B---3--:R-:W-:-:S03]  /*63e50*/  PRMT R4, R25, 0x5210, R16 ;  /* 0x0000521019047816 */ /* 0x008fc60000000010 */
[----:B------:R-:W2:Y:S01]  /*63e60*/  LDL.LU R25, [R1+0x3f8] ;  /* 0x0003f80001197983 */ /* 0x000ea20000300800 */
[----:B----4-:R-:W-:-:S03]  /*63e70*/  PRMT R5, R26, 0x5210, R17 ;  /* 0x000052101a057816 */ /* 0x010fc60000000011 */
[----:B------:R-:W3:Y:S01]  /*63e80*/  LDL.LU R24, [R1+0x3f4] ;  /* 0x0003f40001187983 */ /* 0x000ee20000300800 */
[----:B------:R-:W-:Y:S02]  /*63e90*/  PRMT R6, R27, 0x5210, R18 ;  /* 0x000052101b067816 */ /* 0x000fe40000000012 */
[----:B------:R-:W-:Y:S01]  /*63ea0*/  PRMT R7, R28, 0x5210, R19 ;  /* 0x000052101c077816 */ /* 0x000fe20000000013 */
[----:B------:R-:W-:Y:S01]  /*63eb0*/  NOP ;  /* 0x0000000000007918 */ /* 0x000fe20000000000 */
[----:B------:R-:W4:Y:S04]  /*63ec0*/  LDL.LU R28, [R1+0x3e4] ;  /* 0x0003e400011c7983 */ /* 0x000f280000300800 */
[----:B------:R-:W4:Y:S04]  /*63ed0*/  LDL.LU R16, [R1+0x310] ;  /* 0x0003100001107983 */ /* 0x000f280000300800 */
[----:B------:R-:W4:Y:S04]  /*63ee0*/  LDL.LU R17, [R1+0x30c] ;  /* 0x00030c0001117983 */ /* 0x000f280000300800 */
[----:B------:R-:W4:Y:S04]  /*63ef0*/  LDL.LU R18, [R1+0x308] ;  /* 0x0003080001127983 */ /* 0x000f280000300800 */
[----:B------:R-:W4:Y:S04]  /*63f00*/  LDL.LU R19, [R1+0x304] ;  /* 0x0003040001137983 */ /* 0x000f280000300800 */
[----:B------:R-:W4:Y:S01]  /*63f10*/  LDL.LU R27, [R1+0x354] ;  /* 0x00035400011b7983 */ /* 0x000f220000300800 */
[----:B------:R-:W-:-:S03]  /*63f20*/  PRMT R53, R42, 0x5410, R53 ;  /* 0x000054102a357816 */ /* 0x000fc60000000035 */
[----:B------:R-:W4:Y:S01]  /*63f30*/  LDL.LU R26, [R1+0x350] ;  /* 0x00035000011a7983 */ /* 0x000f220000300800 */
[----:B------:R-:W-:-:S03]  /*63f40*/  PRMT R42, R29, 0x5410, R39 ;  /* 0x000054101d2a7816 */ /* 0x000fc60000000027 */
[----:B------:R-:W4:Y:S04]  /*63f50*/  LDL.LU R41, [R1+0x330] ;  /* 0x0003300001297983 */ /* 0x000f280000300800 */
[----:B------:R-:W4:Y:S04]  /*63f60*/  LDL.LU R36, [R1+0x32c] ;  /* 0x00032c0001247983 */ /* 0x000f280000300800 */
[----:B------:R-:W4:Y:S04]  /*63f70*/  LDL.LU R37, [R1+0x2e4] ;  /* 0x0002e40001257983 */ /* 0x000f280000300800 */
[----:B------:R-:W4:Y:S04]  /*63f80*/  LDL.LU R38, [R1+0x2ec] ;  /* 0x0002ec0001267983 */ /* 0x000f280000300800 */
[----:B------:R-:W4:Y:S04]  /*63f90*/  LDL.LU R39, [R1+0x2e0] ;  /* 0x0002e00001277983 */ /* 0x000f280000300800 */
[----:B------:R-:W4:Y:S04]  /*63fa0*/  LDL.LU R29, [R1+0x2e8] ;  /* 0x0002e800011d7983 */ /* 0x000f280000300800 */
[----:B0-----:R0:W-:Y:S04]  /*63fb0*/  STL [R1+0x2b88], R23 ;  /* 0x002b881701007387 */ /* 0x0011e80000100800 */
[----:B0-----:R-:W4:Y:S01]  /*63fc0*/  LDL.LU R23, [R1+0x3e8] ;  /* 0x0003e80001177983 */ /* 0x001f220000300800 */
[----:B------:R-:W-:-:S02]  /*63fd0*/  PRMT R12, R30, 0x5210, R12 ;  /* 0x000052101e0c7816 */ /* 0x000fc4000000000c */
[----:B------:R-:W-:Y:S01]  /*63fe0*/  PRMT R13, R31, 0x5210, R13 ;  /* 0x000052101f0d7816 */ /* 0x000fe2000000000d */
[----:B------:R-:W-:Y:S01]  /*63ff0*/  STSM.16.M88.4 [R0], R4 ;  /* 0x0000000400007844 */ /* 0x000fe20000000200 */
[----:B------:R-:W-:Y:S01]  /*64000*/  PRMT R14, R14, 0x5210, R11 ;  /* 0x000052100e0e7816 */ /* 0x000fe2000000000b */
[----:B------:R-:W-:Y:S01]  /*64010*/  NOP ;  /* 0x0000000000007918 */ /* 0x000fe20000000000 */
[----:B------:R-:W-:Y:S01]  /*64020*/  PRMT R15, R15, 0x5210, R10 ;  /* 0x000052100f0f7816 */ /* 0x000fe2000000000a */
[----:B------:R-:W0:Y:S01]  /*64030*/  LDS.128 R4, [R0] ;  /* 0x0000000000047984 */ /* 0x000e220000000c00 */
[----:B------:R-:W-:-:S03]  /*64040*/  NOP ;  /* 0x0000000000007918 */ /* 0x000fc60000000000 */
[----:B------:R-:W-:Y:S01]  /*64050*/  STSM.16.M88.4 [R0], R12 ;  /* 0x0000000c00007844 */ /* 0x000fe20000000200 */
[----:B------:R-:W-:-:S03]  /*64060*/  NOP ;  /* 0x0000000000007918 */ /* 0x000fc60000000000 */
[----:B------:R-:W1:Y:S04]  /*64070*/  LDS.128 R12, [R0] ;  /* 0x00000000000c7984 */ /* 0x000e680000000c00 */
[----:B0-----:R-:W-:Y:S04]  /*64080*/  STL [R1+0x2c0c], R6 ;  /* 0x002c0c0601007387 */ /* 0x001fe80000100800 */
[----:B------:R0:W-:Y:S04]  /*64090*/  STL [R1+0x2b98], R7 ;  /* 0x002b980701007387 */ /* 0x0001e80000100800 */
[----:B-1----:R-:W-:Y:S04]  /*640a0*/  STL.64 [R1+0x90], R12 ;  /* 0x0000900c01007387 */ /* 0x002fe80000100a00 */
[----:B------:R-:W-:Y:S01]  /*640b0*/  STL [R1+0x9c], R15 ;  /* 0x00009c0f01007387 */ /* 0x000fe20000100800 */
[----:B0-----:R-:W-:-:S05]  /*640c0*/  IMAD.MOV.U32 R7, RZ, RZ, R14 ;  /* 0x000000ffff077224 */ /* 0x001fca00078e000e */
[----:B------:R-:W-:Y:S01]  /*640d0*/  STL [R1+0x2c10], R7 ;  /* 0x002c100701007387 */ /* 0x000fe20000100800 */
[----:B--2---:R-:W-:Y:S02]  /*640e0*/  LOP3.LUT R25, R25, 0xffff, RZ, 0xc0, !PT ;  /* 0x0000ffff19197812 */ /* 0x004fe400078ec0ff */
[----:B---3--:R-:W-:Y:S02]  /*640f0*/  LOP3.LUT R24, R24, 0xffff, RZ, 0xc0, !PT ;  /* 0x0000ffff18187812 */ /* 0x008fe400078ec0ff */
[----:B----4-:R-:W-:Y:S02]  /*64100*/  LOP3.LUT R11, R28, 0xffff, RZ, 0xc0, !PT ;  /* 0x0000ffff1c0b7812 */ /* 0x010fe400078ec0ff */
[----:B------:R-:W-:Y:S02]  /*64110*/  PRMT R16, R16, 0x4210, R25 ;  /* 0x0000421010107816 */ /* 0x000fe40000000019 */
[----:B------:R-:W-:Y:S02]  /*64120*/  PRMT R17, R17, 0x4210, R24 ;  /* 0x0000421011117816 */ /* 0x000fe40000000018 */
[----:B------:R-:W-:-:S02]  /*64130*/  PRMT R19, R19, 0x4210, R11 ;  /* 0x0000421013137816 */ /* 0x000fc4000000000b */
[----:B------:R-:W-:-:S04]  /*64140*/  LOP3.LUT R10, R23, 0xffff, RZ, 0xc0, !PT ;  /* 0x0000ffff170a7812 */ /* 0x000fc800078ec0ff */
[----:B------:R-:W-:Y:S01]  /*64150*/  PRMT R18, R18, 0x4210, R10 ;  /* 0x0000421012127816 */ /* 0x000fe2000000000a */
[----:B------:R-:W-:-:S04]  /*64160*/  NOP ;  /* 0x0000000000007918 */ /* 0x000fc80000000000 */
[----:B------:R0:W-:Y:S02]  /*64170*/  STSM.16.M88.4 [R0], R16 ;  /* 0x0000001000007844 */ /* 0x0001e40000000200 */
[----:B0-----:R-:W-:-:S04]  /*64180*/  LOP3.LUT R16, R36, 0xffff, RZ, 0xc0, !PT ;  /* 0x0000ffff24107812 */ /* 0x001fc800078ec0ff */
[----:B------:R-:W-:Y:S01]  /*64190*/  PRMT R15, R29, 0x4210, R16 ;  /* 0x000042101d0f7816 */ /* 0x000fe20000000010 */
[----:B------:R-:W-:Y:S01]  /*641a0*/  NOP ;  /* 0x0000000000007918 */ /* 0x000fe20000000000 */
[----:B------:R-:W0:Y:S01]  /*641b0*/  LDS.128 R28, [R0] ;  /* 0x00000000001c7984 */ /* 0x000e220000000c00 */
[----:B------:R-:W-:Y:S02]  /*641c0*/  LOP3.LUT R19, R27, 0xffff, RZ, 0xc0, !PT ;  /* 0x0000ffff1b137812 */ /* 0x000fe400078ec0ff */
[----:B------:R-:W-:Y:S01]  /*641d0*/  LOP3.LUT R18, R26, 0xffff, RZ, 0xc0, !PT ;  /* 0x0000ffff1a127812 */ /* 0x000fe200078ec0ff */
[----:B------:R-:W2:Y:S01]  /*641e0*/  LDL.LU R27, [R1+0x408] ;  /* 0x00040800011b7983 */ /* 0x000ea20000300800 */
[----:B------:R-:W-:Y:S02]  /*641f0*/  LOP3.LUT R17, R41, 0xffff, RZ, 0xc0, !PT ;  /* 0x0000ffff29117812 */ /* 0x000fe400078ec0ff */
[----:B------:R-:W-:Y:S01]  /*64200*/  PRMT R12, R37, 0x4210, R19 ;  /* 0x00004210250c7816 */ /* 0x000fe20000000013 */
[----:B------:R-:W3:Y:S01]  /*64210*/  LDL.LU R26, [R1+0x404] ;  /* 0x00040400011a7983 */ /* 0x000ee20000300800 */
[----:B------:R-:W-:-:S02]  /*64220*/  PRMT R13, R38, 0x4210, R18 ;  /* 0x00004210260d7816 */ /* 0x000fc40000000012 */
[----:B------:R-:W-:Y:S01]  /*64230*/  PRMT R14, R39, 0x4210, R17 ;  /* 0x00004210270e7816 */ /* 0x000fe20000000011 */
[----:B------:R-:W-:-:S04]  /*64240*/  NOP ;  /* 0x0000000000007918 */ /* 0x000fc80000000000 */
[----:B------:R1:W-:Y:S01]  /*64250*/  STSM.16.M88.4 [R0], R12 ;  /* 0x0000000c00007844 */ /* 0x0003e20000000200 */
[----:B------:R-:W-:Y:S02]  /*64260*/  PRMT R8, R8, 0x5210, R25 ;  /* 0x0000521008087816 */ /* 0x000fe40000000019 */
[----:B------:R-:W-:Y:S01]  /*64270*/  PRMT R9, R9, 0x5210, R24 ;  /* 0x0000521009097816 */ /* 0x000fe20000000018 */
[----:B0-----:R-:W-:Y:S04]  /*64280*/  STL.64 [R1+0x130], R28 ;  /* 0x0001301c01007387 */ /* 0x001fe80000100a00 */
[----:B------:R-:W-:Y:S01]  /*64290*/  STL.64 [R1+0x138], R30 ;  /* 0x0001381e01007387 */ /* 0x000fe20000100a00 */
[----:B------:R-:W-:-:S03]  /*642a0*/  NOP ;  /* 0x0000000000007918 */ /* 0x000fc60000000000 */
        /* <DEDUP_REMOVED lines=10> */
[----:B------:R-:W0:Y:S01]  /*64350*/  LDS.128 R28, [R0] ;  /* 0x00000000001c7984 */ /* 0x000e220000000c00 */
[----:B------:R-:W-:-:S02]  /*64360*/  PRMT R10, R43, 0x5210, R10 ;  /* 0x000052102b0a7816 */ /* 0x000fc4000000000a */
[----:B------:R-:W-:Y:S01]  /*64370*/  PRMT R11, R44, 0x5210, R11 ;  /* 0x000052102c0b7816 */ /* 0x000fe2000000000b */
[----:B------:R-:W4:Y:S01]  /*64380*/  LDL.LU R43, [R1+0x358] ;  /* 0x00035800012b7983 */ /* 0x000f220000300800 */
[----:B------:R-:W-:-:S03]  /*64390*/  NOP ;  /* 0x0000000000007918 */ /* 0x000fc60000000000 */
[----:B------:R-:W4:Y:S04]  /*643a0*/  LDL.LU R44, [R1+0x35c] ;  /* 0x00035c00012c7983 */ /* 0x000f280000300800 */
[----:B------:R1:W-:Y:S01]  /*643b0*/  STSM.16.M88.4 [R0], R8 ;  /* 0x0000000800007844 */ /* 0x0003e20000000200 */
[----:B------:R-:W-:-:S03]  /*643c0*/  NOP ;  /* 0x0000000000007918 */ /* 0x000fc60000000000 */
[----:B------:R-:W0:Y:S01]  /*643d0*/  LDS.128 R36, [R0] ;  /* 0x0000000000247984 */ /* 0x000e220000000c00 */
[----:B-1----:R-:W-:-:S03]  /*643e0*/  PRMT R8, R46, 0x5210, R19 ;  /* 0x000052102e087816 */ /* 0x002fc60000000013 */
[----:B0-----:R-:W-:Y:S04]  /*643f0*/  STL [R1+0x2b78], R29 ;  /* 0x002b781d01007387 */ /* 0x001fe80000100800 */
[----:B------:R-:W-:Y:S04]  /*64400*/  STL [R1+0x2b68], R31 ;  /* 0x002b681f01007387 */ /* 0x000fe80000100800 */
[----:B------:R-:W4:Y:S04]  /*64410*/  LDL.LU R46, [R1+0x368] ;  /* 0x00036800012e7983 */ /* 0x000f280000300800 */
[----:B------:R-:W4:Y:S01]  /*64420*/  LDL.LU R19, [R1+0x364] ;  /* 0x0003640001137983 */ /* 0x000f220000300800 */
[----:B------:R-:W-:-:S02]  /*64430*/  PRMT R9, R47, 0x5210, R18 ;  /* 0x000052102f097816 */ /* 0x000fc40000000012 */
[----:B------:R-:W-:Y:S02]  /*64440*/  PRMT R10, R48, 0x5210, R17 ;  /* 0x00005210300a7816 */ /* 0x000fe40000000011 */
[----:B------:R-:W-:Y:S01]  /*64450*/  PRMT R11, R49, 0x5210, R16 ;  /* 0x00005210310b7816 */ /* 0x000fe20000000010 */
[----:B------:R-:W-:-:S04]  /*64460*/  NOP ;  /* 0x0000000000007918 */ /* 0x000fc80000000000 */
[----:B------:R-:W-:Y:S01]  /*64470*/  STSM.16.M88.4 [R0], R8 ;  /* 0x0000000800007844 */ /* 0x000fe20000000200 */
[----:B------:R-:W-:-:S03]  /*64480*/  NOP ;  /* 0x0000000000007918 */ /* 0x000fc60000000000 */
[----:B------:R-:W0:Y:S04]  /*64490*/  LDS.128 R8, [R0] ;  /* 0x0000000000087984 */ /* 0x000e280000000c00 */
[----:B------:R-:W-:Y:S04]  /*644a0*/  STL.64 [R1+0x30], R36 ;  /* 0x0000302401007387 */ /* 0x000fe80000100a00 */
[----:B------:R1:W-:Y:S04]  /*644b0*/  STL.64 [R1+0x38], R38 ;  /* 0x0000382601007387 */ /* 0x0003e80000100a00 */
[----:B-1----:R-:W4:Y:S04]  /*644c0*/  LDL.LU.64 R38, [R1+0x2c28] ;  /* 0x002c280001267983 */ /* 0x002f280000300a00 */
[----:B------:R-:W4:Y:S01]  /*644d0*/  LDL.LU.64 R36, [R1+0x2c20] ;  /* 0x002c200001247983 */ /* 0x000f220000300a00 */
[----:B0-----:R-:W-:-:S02]  /*644e0*/  IMAD.MOV.U32 R29, RZ, RZ, R8 ;  /* 0x000000ffff1d7224 */ /* 0x001fc400078e0008 */
[----:B------:R-:W-:Y:S01]  /*644f0*/  IMAD.MOV.U32 R31, RZ, RZ, R10 ;  /* 0x000000ffff1f7224 */ /* 0x000fe200078e000a */
[----:B------:R-:W-:Y:S04]  /*64500*/  STL [R1+0x124], R9 ;  /* 0x0001240901007387 */ /* 0x000fe80000100800 */
[----:B------:R-:W-:Y:S04]  /*64510*/  STL [R1+0x12c], R11 ;  /* 0x00012c0b01007387 */ /* 0x000fe80000100800 */
[----:B------:R-:W-:Y:S04]  /*64520*/  STL.64 [R1+0x2b80], R28 ;  /* 0x002b801c01007387 */ /* 0x000fe80000100a00 */
[----:B------:R-:W-:Y:S01]  /*64530*/  STL.64 [R1+0x2b70], R30 ;  /* 0x002b701e01007387 */ /* 0x000fe20000100a00 */
[----:B------:R-:W-:Y:S01]  /*64540*/  NOP ;  /* 0x0000000000007918 */ /* 0x000fe20000000000 */
[----:B--2---:R-:W-:-:S02]  /*64550*/  LOP3.LUT R27, R27, 0xffff, RZ, 0xc0, !PT ;  /* 0x0000ffff1b1b7812 */ /* 0x004fc400078ec0ff */
[----:B---3--:R-:W-:Y:S02]  /*64560*/  LOP3.LUT R26, R26, 0xffff, RZ, 0xc0, !PT ;  /* 0x0000ffff1a1a7812 */ /* 0x008fe400078ec0ff */
[----:B----4-:R-:W-:Y:S02]  /*64570*/  PRMT R12, R12, 0x4210, R27 ;  /* 0x000042100c0c7816 */ /* 0x010fe4000000001b */
[----:B------:R-:W-:Y:S02]  /*64580*/  PRMT R13, R13, 0x4210, R26 ;  /* 0x000042100d0d7816 */ /* 0x000fe4000000001a */
[----:B------:R-:W-:Y:S02]  /*64590*/  LOP3.LUT R25, R25, 0xffff, RZ, 0xc0, !PT ;  /* 0x0000ffff19197812 */ /* 0x000fe400078ec0ff */
[----:B------:R-:W-:Y:S02]  /*645a0*/  LOP3.LUT R24, R24, 0xffff, RZ, 0xc0, !PT ;  /* 0x0000ffff18187812 */ /* 0x000fe400078ec0ff */
[----:B------:R-:W-:-:S02]  /*645b0*/  PRMT R14, R14, 0x4210, R25 ;  /* 0x000042100e0e7816 */ /* 0x000fc40000000019 */
[----:B------:R-:W-:-:S05]  /*645c0*/  PRMT R15, R15, 0x4210, R24 ;  /* 0x000042100f0f7816 */ /* 0x000fca0000000018 */
[----:B------:R0:W-:Y:S01]  /*645d0*/  STSM.16.M88.4 [R0], R12 ;  /* 0x0000000c00007844 */ /* 0x0001e20000000200 */
[----:B------:R-:W-:-:S03]  /*645e0*/  NOP ;  /* 0x0000000000007918 */ /* 0x000fc60000000000 */
[----:B------:R-:W1:Y:S04]  /*645f0*/  LDS.128 R28, [R0] ;  /* 0x00000000001c7984 */ /* 0x000e680000000c00 */
[----:B0-----:R-:W2:Y:S04]  /*64600*/  LDL.LU R14, [R1+0x42c] ;  /* 0x00042c00010e7983 */ /* 0x001ea80000300800 */
[----:B------:R-:W3:Y:S04]  /*64610*/  LDL.LU R15, [R1+0x428] ;  /* 0x00042800010f7983 */ /* 0x000ee80000300800 */
[----:B-1----:R-:W-:Y:S04]  /*64620*/  STL.64 [R1+0x110], R28 ;  /* 0x0001101c01007387 */ /* 0x002fe80000100a00 */
[----:B------:R0:W-:Y:S04]  /*64630*/  STL.64 [R1+0x118], R30 ;  /* 0x0001181e01007387 */ /* 0x0001e80000100a00 */
[----:B0-----:R-:W4:Y:S04]  /*64640*/  LDL.LU R30, [R1+0x414] ;  /* 0x00041400011e7983 */ /* 0x001f280000300800 */
[----:B------:R-:W4:Y:S04]  /*64650*/  LDL.LU R31, [R1+0x410] ;  /* 0x00041000011f7983 */ /* 0x000f280000300800 */
[----:B------:R-:W4:Y:S04]  /*64660*/  LDL.LU R28, [R1+0x334] ;  /* 0x00033400011c7983 */ /* 0x000f280000300800 */
[----:B------:R-:W4:Y:S04]  /*64670*/  LDL.LU R29, [R1+0x31c] ;  /* 0x00031c00011d7983 */ /* 0x000f280000300800 */
[----:B------:R-:W4:Y:S04]  /*64680*/  LDL.LU R49, [R1+0x314] ;  /* 0x0003140001317983 */ /* 0x000f280000300800 */
[----:B------:R-:W4:Y:S01]  /*64690*/  LDL.LU R48, [R1+0x318] ;  /* 0x0003180001307983 */ /* 0x000f220000300800 */
[----:B------:R-:W-:-:S02]  /*646a0*/  LOP3.LUT R16, R46, 0xffff, RZ, 0xc0, !PT ;  /* 0x0000ffff2e107812 */ /* 0x000fc400078ec0ff */
[----:B------:R-:W-:Y:S01]  /*646b0*/  LOP3.LUT R17, R19, 0xffff, RZ, 0xc0, !PT ;  /* 0x0000ffff13117812 */ /* 0x000fe200078ec0ff */
[----:B------:R-:W4:Y:S01]  /*646c0*/  LDL.LU R47, [R1+0x378] ;  /* 0x00037800012f7983 */ /* 0x000f220000300800 */
[----:B------:R-:W-:Y:S02]  /*646d0*/  LOP3.LUT R18, R44, 0xffff, RZ, 0xc0, !PT ;  /* 0x0000ffff2c127812 */ /* 0x000fe400078ec0ff */
[----:B------:R-:W-:Y:S01]  /*646e0*/  LOP3.LUT R19, R43, 0xffff, RZ, 0xc0, !PT ;  /* 0x0000ffff2b137812 */ /* 0x000fe200078ec0ff */
[----:B------:R-:W4:Y:S01]  /*646f0*/  LDL.LU R46, [R1+0x374] ;  /* 0x00037400012e7983 */ /* 0x000f220000300800 */
[----:B------:R-:W-:-:S03]  /*64700*/  PRMT R8, R7, 0x4210, R16 ;  /* 0x0000421007087816 */ /* 0x000fc60000000010 */
[----:B------:R-:W4:Y:S01]  /*64710*/  LDL.LU R44, [R1+0x370] ;  /* 0x00037000012c7983 */ /* 0x000f220000300800 */
[----:B------:R-:W-:-:S03]  /*64720*/  PRMT R9, R6, 0x4210, R17 ;  /* 0x0000421006097816 */ /* 0x000fc60000000011 */
[----:B------:R-:W4:Y:S01]  /*64730*/  LDL.LU R43, [R1+0x36c] ;  /* 0x00036c00012b7983 */ /* 0x000f220000300800 */
[----:B------:R-:W-:-:S03]  /*64740*/  PRMT R10, R23, 0x4210, R18 ;  /* 0x00004210170a7816 */ /* 0x000fc60000000012 */
[----:B------:R-:W4:Y:S01]  /*64750*/  LDL.LU R7, [R1+0x34c] ;  /* 0x00034c0001077983 */ /* 0x000f220000300800 */
[----:B------:R-:W-:Y:S01]  /*64760*/  PRMT R11, R41, 0x4210, R19 ;  /* 0x00004210290b7816 */ /* 0x000fe20000000013 */
[----:B------:R-:W-:Y:S02]  /*64770*/  NOP ;  /* 0x0000000000007918 */ /* 0x000fe40000000000 */
[----:B------:R-:W4:Y:S04]  /*64780*/  LDL.LU R6, [R1+0x344] ;  /* 0x0003440001067983 */ /* 0x000f280000300800 */
[----:B------:R-:W4:Y:S04]  /*64790*/  LDL.LU R23, [R1+0x340] ;  /* 0x0003400001177983 */ /* 0x000f280000300800 */
[----:B------:R-:W4:Y:S04]  /*647a0*/  LDL.LU R41, [R1+0x2d4] ;  /* 0x0002d40001297983 */ /* 0x000f280000300800 */
[----:B------:R0:W-:Y:S02]  /*647b0*/  STSM.16.M88.4 [R0], R8 ;  /* 0x0000000800007844 */ /* 0x0001e40000000200 */
[----:B0-----:R-:W-:-:S02]  /*647c0*/  PRMT R8, R2, 0x5210, R27 ;  /* 0x0000521002087816 */ /* 0x001fc4000000001b */
[----:B------:R-:W-:Y:S02]  /*647d0*/  PRMT R9, R50, 0x5210, R26 ;  /* 0x0000521032097816 */ /* 0x000fe4000000001a */
[----:B------:R-:W-:Y:S02]  /*647e0*/  PRMT R10, R51, 0x5210, R25 ;  /* 0x00005210330a7816 */ /* 0x000fe40000000019 */
[----:B------:R-:W-:Y:S01]  /*647f0*/  PRMT R11, R52, 0x5210, R24 ;  /* 0x00005210340b7816 */ /* 0x000fe20000000018 */
[----:B------:R-:W-:Y:S01]  /*64800*/  NOP ;  /* 0x0000000000007918 */ /* 0x000fe20000000000 */
[----:B------:R-:W0:Y:S01]  /*64810*/  LDS.128 R24, [R0] ;  /* 0x0000000000187984 */ /* 0x000e220000000c00 */
[----:B------:R-:W-:-:S03]  /*64820*/  NOP ;  /* 0x0000000000007918 */ /* 0x000fc60000000000 */
[----:B------:R-:W-:Y:S01]  /*64830*/  STSM.16.M88.4 [R0], R8 ;  /* 0x0000000800007844 */ /* 0x000fe20000000200 */
[----:B------:R-:W-:-:S03]  /*64840*/  NOP ;  /* 0x0000000000007918 */ /* 0x000fc60000000000 */
[----:B------:R-:W1:Y:S01]  /*64850*/  LDS.128 R8, [R0] ;  /* 0x0000000000087984 */ /* 0x000e620000000c00 */
[----:B------:R-:W-:Y:S02]  /*64860*/  PRMT R16, R33, 0x5210, R16 ;  /* 0x0000521021107816 */ /* 0x000fe40000000010 */
[----:B------:R-:W-:Y:S02]  /*64870*/  PRMT R17, R32, 0x5210, R17 ;  /* 0x0000521020117816 */ /* 0x000fe40000000011 */
[----:B------:R-:W-:Y:S02]  /*64880*/  PRMT R18, R3, 0x5210, R18 ;  /* 0x0000521003127816 */ /* 0x000fe40000000012 */
[----:B------:R-:W-:Y:S01]  /*64890*/  PRMT R19, R53, 0x5210, R19 ;  /* 0x0000521035137816 */ /* 0x000fe20000000013 */
[----:B------:R-:W-:-:S04]  /*648a0*/  NOP ;  /* 0x0000000000007918 */ /* 0x000fc80000000000 */
[----:B------:R-:W-:Y:S01]  /*648b0*/  STSM.16.M88.4 [R0], R16 ;  /* 0x0000001000007844 */ /* 0x000fe20000000200 */
[----:B------:R-:W-:-:S03]  /*648c0*/  NOP ;  /* 0x0000000000007918 */ /* 0x000fc60000000000 */
[----:B------:R-:W1:Y:S04]  /*648d0*/  LDS.128 R16, [R0] ;  /* 0x0000000000107984 */ /* 0x000e680000000c00 */
[----:B0-----:R0:W-:Y:S04]  /*648e0*/  STL [R1+0x2b48], R25 ;  /* 0x002b481901007387 */ /* 0x0011e80000100800 */
[----:B------:R-:W-:Y:S04]  /*648f0*/  STL [R1+0x2b44], R26 ;  /* 0x002b441a01007387 */ /* 0x000fe80000100800 */
[----:B------:R0:W-:Y:S04]  /*64900*/  STL [R1+0x2b30], R27 ;  /* 0x002b301b01007387 */ /* 0x0001e80000100800 */
[----:B-1----:R1:W-:Y:S04]  /*64910*/  STL.64 [R1+0x20], R8 ;  /* 0x0000200801007387 */ /* 0x0023e80000100a00 */
[----:B------:R1:W-:Y:S01]  /*64920*/  STL.64 [R1+0x28], R10 ;  /* 0x0000280a01007387 */ /* 0x0003e20000100a00 */
[----:B0-----:R-:W-:-:S03]  /*64930*/  IMAD.MOV.U32 R25, RZ, RZ, R16 ;  /* 0x000000ffff197224 */ /* 0x001fc600078e0010 */
[----:B------:R0:W-:Y:S04]  /*64940*/  STL [R1+0x104], R17 ;  /* 0x0001041101007387 */ /* 0x0001e80000100800 */
[----:B------:R-:W-:Y:S04]  /*64950*/  STL.64 [R1+0x108], R18 ;  /* 0x0001081201007387 */ /* 0x000fe80000100a00 */
[----:B------:R-:W-:Y:S04]  /*64960*/  STL.64 [R1+0x2b50], R24 ;  /* 0x002b501801007387 */ /* 0x000fe80000100a00 */
[----:B------:R-:W4:Y:S04]  /*64970*/  LDL.LU R27, [R1+0x440] ;  /* 0x00044000011b7983 */ /* 0x000f280000300800 */
[----:B------:R-:W4:Y:S01]  /*64980*/  LDL.LU R26, [R1+0x43c] ;  /* 0x00043c00011a7983 */ /* 0x000f220000300800 */
[----:B--2---:R-:W-:-:S02]  /*64990*/  LOP3.LUT R2, R14, 0xffff, RZ, 0xc0, !PT ;  /* 0x0000ffff0e027812 */ /* 0x004fc400078ec0ff */
[----:B---3--:R-:W-:Y:S02]  /*649a0*/  LOP3.LUT R3, R15, 0xffff, RZ, 0xc0, !PT ;  /* 0x0000ffff0f037812 */ /* 0x008fe400078ec0ff */
[----:B----4-:R-:W-:Y:S02]  /*649b0*/  LOP3.LUT R12, R30, 0xffff, RZ, 0xc0, !PT ;  /* 0x0000ffff1e0c7812 */ /* 0x010fe400078ec0ff */
[----:B------:R-:W-:Y:S02]  /*649c0*/  LOP3.LUT R13, R31, 0xffff, RZ, 0xc0, !PT ;  /* 0x0000ffff1f0d7812 */ /* 0x000fe400078ec0ff */
[----:B-1----:R-:W-:Y:S02]  /*649d0*/  PRMT R8, R28, 0x4210, R2 ;  /* 0x000042101c087816 */ /* 0x002fe40000000002 */
[----:B------:R-:W-:Y:S01]  /*649e0*/  PRMT R9, R29, 0x4210, R3 ;  /* 0x000042101d097816 */ /* 0x000fe20000000003 */
[----:B------:R-:W-:Y:S01]  /*649f0*/  NOP ;  /* 0x0000000000007918 */ /* 0x000fe20000000000 */
[----:B------:R-:W-:-:S02]  /*64a00*/  PRMT R10, R49, 0x4210, R12 ;  /* 0x00004210310a7816 */ /* 0x000fc4000000000c */
[----:B------:R-:W-:-:S05]  /*64a10*/  PRMT R11, R48, 0x4210, R13 ;  /* 0x00004210300b7816 */ /* 0x000fca000000000d */
[----:B------:R1:W-:Y:S01]  /*64a20*/  STSM.16.M88.4 [R0], R8 ;  /* 0x0000000800007844 */ /* 0x0003e20000000200 */
[----:B------:R-:W-:-:S03]  /*64a30*/  NOP ;  /* 0x0000000000007918 */ /* 0x000fc60000000000 */
[----:B------:R-:W2:Y:S01]  /*64a40*/  LDS.128 R28, [R0] ;  /* 0x00000000001c7984 */ /* 0x000ea20000000c00 */
[----:B------:R-:W-:Y:S02]  /*64a50*/  LOP3.LUT R14, R47, 0xffff, RZ, 0xc0, !PT ;  /* 0x0000ffff2f0e7812 */ /* 0x000fe400078ec0ff */
[----:B------:R-:W-:Y:S02]  /*64a60*/  LOP3.LUT R16, R46, 0xffff, RZ, 0xc0, !PT ;  /* 0x0000ffff2e107812 */ /* 0x000fe400078ec0ff */
[----:B------:R-:W-:Y:S02]  /*64a70*/  LOP3.LUT R15, R44, 0xffff, RZ, 0xc0, !PT ;  /* 0x0000ffff2c0f7812 */ /* 0x000fe400078ec0ff */
[----:B0-----:R-:W-:Y:S02]  /*64a80*/  LOP3.LUT R17, R43, 0xffff, RZ, 0xc0, !PT ;  /* 0x0000ffff2b117812 */ /* 0x001fe400078ec0ff */
[----:B-1----:R-:W-:Y:S02]  /*64a90*/  PRMT R8, R7, 0x4210, R14 ;  /* 0x0000421007087816 */ /* 0x002fe4000000000e */
[----:B------:R-:W-:-:S02]  /*64aa0*/  PRMT R9, R6, 0x4210, R16 ;  /* 0x0000421006097816 */ /* 0x000fc40000000010 */
[----:B------:R-:W-:Y:S02]  /*64ab0*/  PRMT R10, R23, 0x4210, R15 ;  /* 0x00004210170a7816 */ /* 0x000fe4000000000f */
[----:B------:R-:W-:Y:S01]  /*64ac0*/  PRMT R11, R41, 0x4210, R17 ;  /* 0x00004210290b7816 */ /* 0x000fe20000000011 */
[----:B------:R-:W-:-:S04]  /*64ad0*/  NOP ;  /* 0x0000000000007918 */ /* 0x000fc80000000000 */
[----:B------:R-:W-:Y:S04]  /*64ae0*/  STSM.16.M88.4 [R0], R8 ;  /* 0x0000000800007844 */ /* 0x000fe80000000200 */
[----:B--2---:R-:W-:Y:S04]  /*64af0*/  STL.64 [R1+0xf0], R28 ;  /* 0x0000f01c01007387 */ /* 0x004fe80000100a00 */
[----:B------:R0:W-:Y:S04]  /*64b00*/  STL.64 [R1+0xf8], R30 ;  /* 0x0000f81e01007387 */ /* 0x0001e80000100a00 */
[----:B------:R-:W2:Y:S04]  /*64b10*/  LDL.LU R43, [R1+0x434] ;  /* 0x00043400012b7983 */ /* 0x000ea80000300800 */
[----:B------:R-:W3:Y:S04]  /*64b20*/  LDL.LU R7, [R1+0x430] ;  /* 0x0004300001077983 */ /* 0x000ee80000300800 */
[----:B------:R-:W4:Y:S04]  /*64b30*/  LDL.LU R52, [R1+0x3a8] ;  /* 0x0003a80001347983 */ /* 0x000f280000300800 */
[----:B------:R-:W4:Y:S04]  /*64b40*/  LDL.LU R51, [R1+0x3a4] ;  /* 0x0003a40001337983 */ /* 0x000f280000300800 */
[----:B------:R-:W4:Y:S04]  /*64b50*/  LDL.LU R50, [R1+0x3a0] ;  /* 0x0003a00001327983 */ /* 0x000f280000300800 */
[----:B0-----:R-:W4:Y:S01]  /*64b60*/  LDL.LU R30, [R1+0x27c] ;  /* 0x00027c00011e7983 */ /* 0x001f220000300800 */
[----:B------:R-:W-:Y:S01]  /*64b70*/  PRMT R10, R45, 0x5210, R12 ;  /* 0x000052102d0a7816 */ /* 0x000fe2000000000c */
[----:B------:R-:W-:-:S02]  /*64b80*/  NOP ;  /* 0x0000000000007918 */ /* 0x000fc40000000000 */
[----:B------:R-:W4:Y:S04]  /*64b90*/  LDL.LU R31, [R1+0x38c] ;  /* 0x00038c00011f7983 */ /* 0x000f280000300800 */
[----:B------:R-:W4:Y:S04]  /*64ba0*/  LDL.LU R28, [R1+0x384] ;  /* 0x00038400011c7983 */ /* 0x000f280000300800 */
[----:B------:R-:W4:Y:S04]  /*64bb0*/  LDL.LU R6, [R1+0x380] ;  /* 0x0003800001067983 */ /* 0x000f280000300800 */
[----:B------:R-:W4:Y:S04]  /*64bc0*/  LDL.LU R23, [R1+0x37c] ;  /* 0x00037c0001177983 */ /* 0x000f280000300800 */
[----:B------:R-:W0:Y:S04]  /*64bd0*/  LDS.128 R44, [R0] ;  /* 0x00000000002c7984 */ /* 0x000e280000000c00 */
[----:B0-----:R-:W-:Y:S04]  /*64be0*/  STL [R1+0x2b20], R45 ;  /* 0x002b202d01007387 */ /* 0x001fe80000100800 */
[----:B------:R-:W-:Y:S04]  /*64bf0*/  STL [R1+0x2b10], R47 ;  /* 0x002b102f01007387 */ /* 0x000fe80000100800 */
[----:B------:R-:W4:Y:S01]  /*64c00*/  LDL.LU R41, [R1+0x3d0] ;  /* 0x0003d00001297983 */ /* 0x000f220000300800 */
[----:B------:R-:W-:-:S02]  /*64c10*/  PRMT R8, R39, 0x5210, R2 ;  /* 0x0000521027087816 */ /* 0x000fc40000000002 */
[----:B------:R-:W-:Y:S01]  /*64c20*/  PRMT R9, R40, 0x5210, R3 ;  /* 0x0000521028097816 */ /* 0x000fe20000000003 */
[----:B------:R-:W4:Y:S01]  /*64c30*/  LDL.LU R29, [R1+0x3cc] ;  /* 0x0003cc00011d7983 */ /* 0x000f220000300800 */
[----:B------:R-:W-:Y:S01]  /*64c40*/  PRMT R11, R54, 0x5210, R13 ;  /* 0x00005210360b7816 */ /* 0x000fe2000000000d */
[----:B------:R-:W-:-:S04]  /*64c50*/  NOP ;  /* 0x0000000000007918 */ /* 0x000fc80000000000 */
[----:B------:R0:W-:Y:S02]  /*64c60*/  STSM.16.M88.4 [R0], R8 ;  /* 0x0000000800007844 */ /* 0x0001e40000000200 */
[----:B0-----:R-:W-:Y:S02]  /*64c70*/  PRMT R8, R36, 0x5210, R14 ;  /* 0x0000521024087816 */ /* 0x001fe4000000000e */
[----:B------:R-:W-:Y:S01]  /*64c80*/  PRMT R10, R37, 0x5210, R15 ;  /* 0x00005210250a7816 */ /* 0x000fe2000000000f */
[----:B------:R-:W-:Y:S01]  /*64c90*/  NOP ;  /* 0x0000000000007918 */ /* 0x000fe20000000000 */
[----:B------:R-:W-:Y:S01]  /*64ca0*/  PRMT R9, R38, 0x5210, R16 ;  /* 0x0000521026097816 */ /* 0x000fe20000000010 */
[----:B------:R-:W0:Y:S01]  /*64cb0*/  LDS.128 R12, [R0] ;  /* 0x00000000000c7984 */ /* 0x000e220000000c00 */
[----:B------:R-:W-:Y:S01]  /*64cc0*/  PRMT R11, R34, 0x5210, R17 ;  /* 0x00005210220b7816 */ /* 0x000fe20000000011 */
[----:B------:R-:W-:-:S04]  /*64cd0*/  NOP ;  /* 0x0000000000007918 */ /* 0x000fc80000000000 */
[----:B------:R-:W-:Y:S01]  /*64ce0*/  STSM.16.M88.4 [R0], R8 ;  /* 0x0000000800007844 */ /* 0x000fe20000000200 */
[----:B------:R-:W-:-:S03]  /*64cf0*/  NOP ;  /* 0x0000000000007918 */ /* 0x000fc60000000000 */
[----:B------:R-:W1:Y:S04]  /*64d00*/  LDS.128 R16, [R0] ;  /* 0x0000000000107984 */ /* 0x000e680000000c00 */
[----:B0-----:R2:W-:Y:S04]  /*64d10*/  STL.64 [R1+0x10], R12 ;  /* 0x0000100c01007387 */ /* 0x0015e80000100a00 */
[----:B------:R4:W-:Y:S04]  /*64d20*/  STL.64 [R1+0x18], R14 ;  /* 0x0000180e01007387 */ /* 0x0009e80000100a00 */
[----:B------:R-:W4:Y:S04]  /*64d30*/  LDL.LU R49, [R1+0x3c8] ;  /* 0x0003c80001317983 */ /* 0x000f280000300800 */
[----:B------:R-:W4:Y:S01]  /*64d40*/  LDL.LU R48, [R1+0x3c4] ;  /* 0x0003c40001307983 */ /* 0x000f220000300800 */
[----:B-1----:R-:W-:-:S02]  /*64d50*/  IMAD.MOV.U32 R45, RZ, RZ, R16 ;  /* 0x000000ffff2d7224 */ /* 0x002fc400078e0010 */
[----:B------:R-:W-:Y:S01]  /*64d60*/  IMAD.MOV.U32 R47, RZ, RZ, R18 ;  /* 0x000000ffff2f7224 */ /* 0x000fe200078e0012 */
[----:B------:R-:W-:Y:S02]  /*64d70*/  LOP3.LUT R2, R27, 0xffff, RZ, 0xc0, !PT ;  /* 0x0000ffff1b027812 */ /* 0x000fe400078ec0ff */
[----:B------:R-:W-:Y:S02]  /*64d80*/  LOP3.LUT R3, R26, 0xffff, RZ, 0xc0, !PT ;  /* 0x0000ffff1a037812 */ /* 0x000fe400078ec0ff */
[----:B--2---:R-:W-:Y:S02]  /*64d90*/  LOP3.LUT R12, R43, 0xffff, RZ, 0xc0, !PT ;  /* 0x0000ffff2b0c7812 */ /* 0x004fe400078ec0ff */
[----:B------:R-:W2:Y:S01]  /*64da0*/  LDL.LU R43, [R1+0x78] ;  /* 0x00007800012b7983 */ /* 0x000ea20000300800 */
[----:B---3--:R-:W-:-:S03]  /*64db0*/  LOP3.LUT R13, R7, 0xffff, RZ, 0xc0, !PT ;  /* 0x0000ffff070d7812 */ /* 0x008fc600078ec0ff */
[----:B------:R-:W3:Y:S04]  /*64dc0*/  LDL.LU R7, [R1] ;  /* 0x0000000001077983 */ /* 0x000ee80000300800 */
[----:B------:R-:W-:Y:S04]  /*64dd0*/  STL [R1+0xe4], R17 ;  /* 0x0000e41101007387 */ /* 0x000fe80000100800 */
[----:B------:R-:W-:Y:S01]  /*64de0*/  STL [R1+0xec], R19 ;  /* 0x0000ec1301007387 */ /* 0x000fe20000100800 */
[----:B------:R-:W-:-:S03]  /*64df0*/  NOP ;  /* 0x0000000000007918 */ /* 0x000fc60000000000 */
[----:B------:R-:W-:Y:S04]  /*64e00*/  STL.64 [R1+0x2b28], R44 ;  /* 0x002b282c01007387 */ /* 0x000fe80000100a00 */
[----:B------:R-:W-:Y:S01]  /*64e10*/  STL.64 [R1+0x2b18], R46 ;  /* 0x002b182e01007387 */ /* 0x000fe20000100a00 */
[----:B----4-:R-:W-:-:S03]  /*64e20*/  LOP3.LUT R15, R6, 0xffff, RZ, 0xc0, !PT ;  /* 0x0000ffff060f7812 */ /* 0x010fc600078ec0ff */
[----:B------:R-:W4:Y:S01]  /*64e30*/  LDL.LU R6, [R1+0xa0] ;  /* 0x0000a00001067983 */ /* 0x000f220000300800 */
[----:B------:R-:W-:-:S03]  /*64e40*/  LOP3.LUT R33, R23, 0xffff, RZ, 0xc0, !PT ;  /* 0x0000ffff17217812 */ /* 0x000fc600078ec0ff */
[----:B------:R-:W4:Y:S01]  /*64e50*/  LDL.LU R23, [R1+0x88] ;  /* 0x0000880001177983 */ /* 0x000f220000300800 */
[----:B------:R-:W-:Y:S02]  /*64e60*/  PRMT R8, R52, 0x4210, R2 ;  /* 0x0000421034087816 */ /* 0x000fe40000000002 */
[----:B------:R-:W-:Y:S02]  /*64e70*/  PRMT R9, R51, 0x4210, R3 ;  /* 0x0000421033097816 */ /* 0x000fe40000000003 */
[----:B------:R-:W-:Y:S02]  /*64e80*/  PRMT R10, R50, 0x4210, R12 ;  /* 0x00004210320a7816 */ /* 0x000fe4000000000c */
[----:B------:R-:W-:Y:S02]  /*64e90*/  PRMT R11, R30, 0x4210, R13 ;  /* 0x000042101e0b7816 */ /* 0x000fe4000000000d */
[----:B------:R-:W-:-:S03]  /*64ea0*/  LOP3.LUT R14, R31, 0xffff, RZ, 0xc0, !PT ;  /* 0x0000ffff1f0e7812 */ /* 0x000fc600078ec0ff */
[----:B------:R0:W-:Y:S01]  /*64eb0*/  STSM.16.M88.4 [R0], R8 ;  /* 0x0000000800007844 */ /* 0x0001e20000000200 */
[----:B------:R-:W-:-:S03]  /*64ec0*/  NOP ;  /* 0x0000000000007918 */ /* 0x000fc60000000000 */
[----:B------:R-:W1:Y:S01]  /*64ed0*/  LDS.128 R16, [R0] ;  /* 0x0000000000107984 */ /* 0x000e620000000c00 */
[----:B0-----:R-:W-:-:S03]  /*64ee0*/  PRMT R8, R41, 0x4210, R14 ;  /* 0x0000421029087816 */ /* 0x001fc6000000000e */
[----:B------:R-:W4:Y:S01]  /*64ef0*/  LDL.LU R41, [R1+0x7c] ;  /* 0x00007c0001297983 */ /* 0x000f220000300800 */
[----:B------:R-:W-:-:S04]  /*64f00*/  LOP3.LUT R32, R28, 0xffff, RZ, 0xc0, !PT ;  /* 0x0000ffff1c207812 */ /* 0x000fc800078ec0ff */
[----:B------:R-:W-:Y:S01]  /*64f10*/  PRMT R9, R29, 0x4210, R32 ;  /* 0x000042101d097816 */ /* 0x000fe20000000020 */
[----:B-1----:R-:W-:Y:S04]  /*64f20*/  STL.64 [R1+0xd0], R16 ;  /* 0x0000d01001007387 */ /* 0x002fe80000100a00 */
[----:B------:R-:W-:Y:S01]  /*64f30*/  STL.64 [R1+0xd8], R18 ;  /* 0x0000d81201007387 */ /* 0x000fe20000100a00 */
[----:B------:R-:W-:-:S03]  /*64f40*/  NOP ;  /* 0x0000000000007918 */ /* 0x000fc60000000000 */
[----:B------:R-:W4:Y:S04]  /*64f50*/  LDL.LU R27, [R1+0x458] ;  /* 0x00045800011b7983 */ /* 0x000f280000300800 */
[----:B------:R-:W4:Y:S01]  /*64f60*/  LDL.LU R26, [R1+0x454] ;  /* 0x00045400011a7983 */ /* 0x000f220000300800 */
[----:B------:R-:W-:-:S03]  /*64f70*/  PRMT R10, R49, 0x4210, R15 ;  /* 0x00004210310a7816 */ /* 0x000fc6000000000f */
[----:B------:R-:W4:Y:S01]  /*64f80*/  LDL.LU R49, [R1+0x450] ;  /* 0x0004500001317983 */ /* 0x000f220000300800 */
[----:B------:R-:W-:-:S03]  /*64f90*/  PRMT R11, R48, 0x4210, R33 ;  /* 0x00004210300b7816 */ /* 0x000fc60000000021 */
[----:B------:R-:W4:Y:S04]  /*64fa0*/  LDL.LU R48, [R1+0x44c] ;  /* 0x00044c0001307983 */ /* 0x000f280000300800 */
[----:B------:R0:W-:Y:S01]  /*64fb0*/  STSM.16.M88.4 [R0], R8 ;  /* 0x0000000800007844 */ /* 0x0001e20000000200 */
[----:B------:R-:W-:-:S03]  /*64fc0*/  NOP ;  /* 0x0000000000007918 */ /* 0x000fc60000000000 */
[----:B------:R-:W1:Y:S01]  /*64fd0*/  LDS.128 R16, [R0] ;  /* 0x0000000000107984 */ /* 0x000e620000000c00 */
[----:B0-----:R-:W-:Y:S02]  /*64fe0*/  PRMT R10, R35, 0x5210, R12 ;  /* 0x00005210230a7816 */ /* 0x001fe4000000000c */
[----:B------:R-:W-:Y:S02]  /*64ff0*/  PRMT R11, R55, 0x5210, R13 ;  /* 0x00005210370b7816 */ /* 0x000fe4000000000d */
[----:B--2---:R-:W-:Y:S02]  /*65000*/  PRMT R8, R43, 0x5210, R2 ;  /* 0x000052102b087816 */ /* 0x004fe40000000002 */
[----:B------:R-:W2:Y:S01]  /*65010*/  LDL.LU R43, [R1+0x420] ;  /* 0x00042000012b7983 */ /* 0x000ea20000300800 */
[----:B---3--:R-:W-:Y:S01]  /*65020*/  PRMT R9, R7, 0x5210, R3 ;  /* 0x0000521007097816 */ /* 0x008fe20000000003 */
[----:B------:R-:W-:-:S04]  /*65030*/  NOP ;  /* 0x0000000000007918 */ /* 0x000fc80000000000 */
[----:B------:R4:W-:Y:S04]  /*65040*/  STSM.16.M88.4 [R0], R8 ;  /* 0x0000000800007844 */ /* 0x0009e80000000200 */
[----:B------:R-:W3:Y:S04]  /*65050*/  LDL.LU R52, [R1+0x41c] ;  /* 0x00041c0001347983 */ /* 0x000ee80000300800 */
[----:B------:R-:W3:Y:S04]  /*65060*/  LDL.LU R51, [R1+0x40c] ;  /* 0x00040c0001337983 */ /* 0x000ee80000300800 */
[----:B------:R-:W3:Y:S01]  /*65070*/  LDL.LU R7, [R1+0x418] ;  /* 0x0004180001077983 */ /* 0x000ee20000300800 */
[----:B----4-:R-:W-:-:S02]  /*65080*/  PRMT R8, R6, 0x5210, R14 ;  /* 0x0000521006087816 */ /* 0x010fc4000000000e */
[----:B------:R-:W-:Y:S01]  /*65090*/  PRMT R10, R23, 0x5210, R15 ;  /* 0x00005210170a7816 */ /* 0x000fe2000000000f */
[----:B------:R-:W-:Y:S01]  /*650a0*/  NOP ;  /* 0x0000000000007918 */ /* 0x000fe20000000000 */
[----:B------:R-:W0:Y:S04]  /*650b0*/  LDS.128 R12, [R0] ;  /* 0x00000000000c7984 */ /* 0x000e280000000c00 */
[----:B-1----:R-:W-:Y:S04]  /*650c0*/  STL [R1+0x2af0], R17 ;  /* 0x002af01101007387 */ /* 0x002fe80000100800 */
[----:B------:R-:W-:Y:S04]  /*650d0*/  STL [R1+0x2ae0], R19 ;  /* 0x002ae01301007387 */ /* 0x000fe80000100800 */
[----:B------:R-:W4:Y:S04]  /*650e0*/  LDL.LU R50, [R1+0x3b8] ;  /* 0x0003b80001327983 */ /* 0x000f280000300800 */
[----:B------:R-:W4:Y:S04]  /*650f0*/  LDL.LU R30, [R1+0x3b4] ;  /* 0x0003b400011e7983 */ /* 0x000f280000300800 */
[----:B0-----:R-:W-:Y:S04]  /*65100*/  STL.64 [R1], R12 ;  /* 0x0000000c01007387 */ /* 0x001fe80000100a00 */
[----:B------:R-:W-:Y:S01]  /*65110*/  STL.64 [R1+0x8], R14 ;  /* 0x0000080e01007387 */ /* 0x000fe20000100a00 */
[----:B------:R-:W-:Y:S01]  /*65120*/  PRMT R9, R41, 0x5210, R32 ;  /* 0x0000521029097816 */ /* 0x000fe20000000020 */
[----:B------:R-:W-:-:S02]  /*65130*/  NOP ;  /* 0x0000000000007918 */ /* 0x000fc40000000000 */
[----:B------:R-:W4:Y:S04]  /*65140*/  LDL.LU R6, [R1+0x398] ;  /* 0x0003980001067983 */ /* 0x000f280000300800 */
[----:B------:R-:W4:Y:S04]  /*65150*/  LDL.LU R41, [R1+0x394] ;  /* 0x0003940001297983 */ /* 0x000f280000300800 */
[----:B------:R-:W4:Y:S04]  /*65160*/  LDL.LU R23, [R1+0x448] ;  /* 0x0004480001177983 */ /* 0x000f280000300800 */
[----:B------:R-:W4:Y:S04]  /*65170*/  LDL.LU R31, [R1+0x444] ;  /* 0x00044400011f7983 */ /* 0x000f280000300800 */
[----:B------:R-:W4:Y:S01]  /*65180*/  LDL.LU R28, [R1+0x438] ;  /* 0x00043800011c7983 */ /* 0x000f220000300800 */
[----:B------:R-:W-:-:S03]  /*65190*/  PRMT R11, R56, 0x5210, R33 ;  /* 0x00005210380b7816 */ /* 0x000fc60000000021 */
[----:B------:R-:W4:Y:S04]  /*651a0*/  LDL.LU R29, [R1+0x28c] ;  /* 0x00028c00011d7983 */ /* 0x000f280000300800 */
[----:B------:R-:W-:Y:S01]  /*651b0*/  STSM.16.M88.4 [R0], R8 ;  /* 0x0000000800007844 */ /* 0x000fe20000000200 */
[----:B------:R-:W-:-:S03]  /*651c0*/  NOP ;  /* 0x0000000000007918 */ /* 0x000fc60000000000 */
[----:B------:R-:W0:Y:S01]  /*651d0*/  LDS.128 R12, [R0] ;  /* 0x00000000000c7984 */ /* 0x000e220000000c00 */
[----:B------:R-:W-:Y:S01]  /*651e0*/  LOP3.LUT R3, R27, 0xffff, RZ, 0xc0, !PT ;  /* 0x0000ffff1b037812 */ /* 0x000fe200078ec0ff */
[----:B0-----:R-:W-:Y:S02]  /*651f0*/  IMAD.MOV.U32 R17, RZ, RZ, R12 ;  /* 0x000000ffff117224 */ /* 0x001fe400078e000c */
[----:B------:R-:W-:Y:S01]  /*65200*/  IMAD.MOV.U32 R19, RZ, RZ, R14 ;  /* 0x000000ffff137224 */ /* 0x000fe200078e000e */
[----:B------:R-:W-:Y:S02]  /*65210*/  LOP3.LUT R32, R49, 0xffff, RZ, 0xc0, !PT ;  /* 0x0000ffff31207812 */ /* 0x000fe400078ec0ff */
[----:B------:R-:W4:Y:S01]  /*65220*/  LDL.LU R49, [R1+0x140] ;  /* 0x0001400001317983 */ /* 0x000f220000300800 */
[----:B------:R-:W-:-:S03]  /*65230*/  LOP3.LUT R33, R48, 0xffff, RZ, 0xc0, !PT ;  /* 0x0000ffff30217812 */ /* 0x000fc600078ec0ff */
[----:B------:R-:W4:Y:S01]  /*65240*/  LDL.LU R48, [R1+0x148] ;  /* 0x0001480001307983 */ /* 0x000f220000300800 */
[----:B--2---:R-:W-:-:S03]  /*65250*/  PRMT R8, R43, 0x4210, R3 ;  /* 0x000042102b087816 */ /* 0x004fc60000000003 */
[----:B------:R-:W2:Y:S04]  /*65260*/  LDL.LU R43, [R1+0x144] ;  /* 0x00014400012b7983 */ /* 0x000ea80000300800 */
[----:B------:R0:W-:Y:S04]  /*65270*/  STL [R1+0xc4], R13 ;  /* 0x0000c40d01007387 */ /* 0x0001e80000100800 */
[----:B------:R1:W-:Y:S01]  /*65280*/  STL [R1+0xcc], R15 ;  /* 0x0000cc0f01007387 */ /* 0x0003e20000100800 */
[----:B---3--:R-:W-:-:S03]  /*65290*/  PRMT R11, R7, 0x4210, R33 ;  /* 0x00004210070b7816 */ /* 0x008fc60000000021 */
[----:B------:R-:W3:Y:S04]  /*652a0*/  LDL.LU R7, [R1+0x154] ;  /* 0x0001540001077983 */ /* 0x000ee80000300800 */
[----:B------:R-:W-:Y:S04]  /*652b0*/  STL.64 [R1+0x2af8], R16 ;  /* 0x002af81001007387 */ /* 0x000fe80000100a00 */
[----:B------:R-:W-:Y:S01]  /*652c0*/  STL.64 [R1+0x2ae8], R18 ;  /* 0x002ae81201007387 */ /* 0x000fe20000100a00 */
[----:B----4-:R-:W-:Y:S01]  /*652d0*/  LOP3.LUT R34, R50, 0xffff, RZ, 0xc0, !PT ;  /* 0x0000ffff32227812 */ /* 0x010fe200078ec0ff */
[----:B------:R-:W-:Y:S01]  /*652e0*/  NOP ;  /* 0x0000000000007918 */ /* 0x000fe20000000000 */
[----:B------:R-:W-:-:S02]  /*652f0*/  LOP3.LUT R35, R6, 0xffff, RZ, 0xc0, !PT ;  /* 0x0000ffff06237812 */ /* 0x000fc400078ec0ff */
[----:B------:R-:W4:Y:S01]  /*65300*/  LDL.LU R6, [R1+0x14c] ;  /* 0x00014c0001067983 */ /* 0x000f220000300800 */
[----:B------:R-:W-:-:S03]  /*65310*/  PRMT R12, R23, 0x4210, R34 ;  /* 0x00004210170c7816 */ /* 0x000fc60000000022 */
[----:B------:R-:W4:Y:S01]  /*65320*/  LDL.LU R23, [R1+0x150] ;  /* 0x0001500001177983 */ /* 0x000f220000300800 */
[----:B------:R-:W-:Y:S02]  /*65330*/  LOP3.LUT R2, R26, 0xffff, RZ, 0xc0, !PT ;  /* 0x0000ffff1a027812 */ /* 0x000fe400078ec0ff */
[----:B------:R-:W-:Y:S02]  /*65340*/  PRMT R10, R51, 0x4210, R32 ;  /* 0x00004210330a7816 */ /* 0x000fe40000000020 */
[----:B------:R-:W-:-:S05]  /*65350*/  PRMT R9, R52, 0x4210, R2 ;  /* 0x0000421034097816 */ /* 0x000fca0000000002 */
[----:B------:R-:W-:Y:S01]  /*65360*/  STSM.16.M88.4 [R0], R8 ;  /* 0x0000000800007844 */ /* 0x000fe20000000200 */
[----:B------:R-:W-:-:S03]  /*65370*/  NOP ;  /* 0x0000000000007918 */ /* 0x000fc60000000000 */
[----:B------:R-:W1:Y:S01]  /*65380*/  LDS.128 R8, [R0] ;  /* 0x0000000000087984 */ /* 0x000e620000000c00 */
[----:B------:R-:W-:Y:S02]  /*65390*/  LOP3.LUT R40, R30, 0xffff, RZ, 0xc0, !PT ;  /* 0x0000ffff1e287812 */ /* 0x000fe400078ec0ff */
[----:B------:R-:W-:Y:S02]  /*653a0*/  LOP3.LUT R41, R41, 0xffff, RZ, 0xc0, !PT ;  /* 0x0000ffff29297812 */ /* 0x000fe400078ec0ff */
[----:B0-----:R-:W-:Y:S02]  /*653b0*/  PRMT R13, R31, 0x4210, R40 ;  /* 0x000042101f0d7816 */ /* 0x001fe40000000028 */
[----:B------:R-:W-:Y:S02]  /*653c0*/  PRMT R14, R28, 0x4210, R35 ;  /* 0x000042101c0e7816 */ /* 0x000fe40000000023 */
[----:B-1----:R-:W-:Y:S01]  /*653d0*/  PRMT R15, R29, 0x4210, R41 ;  /* 0x000042101d0f7816 */ /* 0x002fe20000000029 */
[----:B------:R-:W-:-:S04]  /*653e0*/  NOP ;  /* 0x0000000000007918 */ /* 0x000fc80000000000 */
[----:B------:R-:W-:Y:S01]  /*653f0*/  STSM.16.M88.4 [R0], R12 ;  /* 0x0000000c00007844 */ /* 0x000fe20000000200 */
[----:B------:R-:W-:-:S03]  /*65400*/  NOP ;  /* 0x0000000000007918 */ /* 0x000fc60000000000 */
[----:B------:R-:W0:Y:S04]  /*65410*/  LDS.128 R36, [R0] ;  /* 0x0000000000247984 */ /* 0x000e280000000c00 */
[----:B------:R1:W-:Y:S04]  /*65420*/  STL.64 [R1+0xb0], R8 ;  /* 0x0000b00801007387 */ /* 0x0003e80000100a00 */
[----:B------:R0:W-:Y:S04]  /*65430*/  STL.64 [R1+0xb8], R10 ;  /* 0x0000b80a01007387 */ /* 0x0001e80000100a00 */
[----:B------:R-:W4:Y:S01]  /*65440*/  LDL.LU R29, [R1+0x474] ;  /* 0x00047400011d7983 */ /* 0x000f220000300800 */
[----:B-1----:R-:W-:-:S02]  /*65450*/  PRMT R9, R49, 0x5210, R2 ;  /* 0x0000521031097816 */ /* 0x002fc40000000002 */
[----:B0-----:R-:W-:Y:S02]  /*65460*/  PRMT R11, R57, 0x5210, R33 ;  /* 0x00005210390b7816 */ /* 0x001fe40000000021 */
[----:B------:R-:W-:Y:S01]  /*65470*/  PRMT R8, R48, 0x5210, R3 ;  /* 0x0000521030087816 */ /* 0x000fe20000000003 */
[----:B------:R-:W0:Y:S01]  /*65480*/  LDC R57, c[0x0][0x3b4] ;  /* 0x0000ed00ff397b82 */ /* 0x000e220000000800 */
[----:B------:R-:W-:Y:S04]  /*65490*/  STL.64 [R1+0x2ad0], R36 ;  /* 0x002ad02401007387 */ /* 0x000fe80000100a00 */
[----:B------:R-:W-:Y:S04]  /*654a0*/  STL.64 [R1+0x2ab8], R38 ;  /* 0x002ab82601007387 */ /* 0x000fe80000100a00 */
[----:B------:R-:W4:Y:S04]  /*654b0*/  LDL.LU R24, [R1+0x470] ;  /* 0x0004700001187983 */ /* 0x000f280000300800 */
[----:B------:R-:W4:Y:S04]  /*654c0*/  LDL.LU R25, [R1+0x460] ;  /* 0x0004600001197983 */ /* 0x000f280000300800 */
[----:B------:R-:W4:Y:S04]  /*654d0*/  LDL.LU R53, [R1+0x45c] ;  /* 0x00045c0001357983 */ /* 0x000f280000300800 */
[----:B------:R-:W4:Y:S04]  /*654e0*/  LDL.LU R27, [R1+0x46c] ;  /* 0x00046c00011b7983 */ /* 0x000f280000300800 */
[----:B------:R-:W4:Y:S04]  /*654f0*/  LDL.LU R26, [R1+0x468] ;  /* 0x00046800011a7983 */ /* 0x000f280000300800 */
[----:B------:R-:W4:Y:S01]  /*65500*/  LDL.LU R48, [R1+0x464] ;  /* 0x0004640001307983 */ /* 0x000f220000300800 */
[----:B--2---:R-:W-:Y:S01]  /*65510*/  PRMT R10, R43, 0x5210, R32 ;  /* 0x000052102b0a7816 */ /* 0x004fe20000000020 */
[----:B------:R-:W-:-:S04]  /*65520*/  NOP ;  /* 0x0000000000007918 */ /* 0x000fc80000000000 */
[----:B------:R3:W-:Y:S02]  /*65530*/  STSM.16.M88.4 [R0], R8 ;  /* 0x0000000800007844 */ /* 0x0007e40000000200 */
[----:B---3--:R-:W-:Y:S02]  /*65540*/  PRMT R8, R7, 0x5210, R34 ;  /* 0x0000521007087816 */ /* 0x008fe40000000022 */
[----:B------:R-:W2:Y:S04]  /*65550*/  LDL.LU R7, [R1+0x360] ;  /* 0x0003600001077983 */ /* 0x000ea80000300800 */
[----:B------:R-:W3:Y:S01]  /*65560*/  LDL.LU R43, [R1+0x3d8] ;  /* 0x0003d800012b7983 */ /* 0x000ee20000300800 */
[----:B----4-:R-:W-:Y:S01]  /*65570*/  PRMT R10, R6, 0x5210, R35 ;  /* 0x00005210060a7816 */ /* 0x010fe20000000023 */
[----:B------:R-:W-:-:S02]  /*65580*/  NOP ;  /* 0x0000000000007918 */ /* 0x000fc40000000000 */
[----:B------:R-:W4:Y:S01]  /*65590*/  LDL.LU R6, [R1+0x3d4] ;  /* 0x0003d40001067983 */ /* 0x000f220000300800 */
[----:B------:R-:W-:-:S03]  /*655a0*/  PRMT R9, R23, 0x5210, R40 ;  /* 0x0000521017097816 */ /* 0x000fc60000000028 */
[----:B------:R-:W3:Y:S04]  /*655b0*/  LDL.LU R23, [R1+0x3c0] ;  /* 0x0003c00001177983 */ /* 0x000ee80000300800 */
[----:B------:R-:W1:Y:S04]  /*655c0*/  LDS.128 R32, [R0] ;  /* 0x0000000000207984 */ /* 0x000e680000000c00 */
[----:B------:R-:W3:Y:S04]  /*655d0*/  LDL.LU R49, [R1+0x3bc] ;  /* 0x0003bc0001317983 */ /* 0x000ee80000300800 */
[----:B------:R-:W3:Y:S04]  /*655e0*/  LDL.LU R52, [R1+0x498] ;  /* 0x0004980001347983 */ /* 0x000ee80000300800 */
[----:B------:R-:W3:Y:S04]  /*655f0*/  LDL.LU R51, [R1+0x48c] ;  /* 0x00048c0001337983 */ /* 0x000ee80000300800 */
[----:B------:R-:W3:Y:S04]  /*65600*/  LDL.LU R50, [R1+0x484] ;  /* 0x0004840001327983 */ /* 0x000ee80000300800 */
[----:B------:R-:W3:Y:S04]  /*65610*/  LDL.LU R30, [R1+0x488] ;  /* 0x00048800011e7983 */ /* 0x000ee80000300800 */
[----:B------:R-:W3:Y:S01]  /*65620*/  LDL.LU R31, [R1+0x158] ;  /* 0x00015800011f7983 */ /* 0x000ee20000300800 */
[----:B------:R-:W-:Y:S01]  /*65630*/  PRMT R11, R42, 0x5210, R41 ;  /* 0x000052102a0b7816 */ /* 0x000fe20000000029 */
[----:B------:R-:W-:-:S02]  /*65640*/  NOP ;  /* 0x0000000000007918 */ /* 0x000fc40000000000 */
[----:B-1----:R-:W-:Y:S04]  /*65650*/  STL.64 [R1+0x2ac8], R32 ;  /* 0x002ac82001007387 */ /* 0x002fe80000100a00 */
[----:B------:R-:W-:Y:S04]  /*65660*/  STL.64 [R1+0x2ab0], R34 ;  /* 0x002ab02201007387 */ /* 0x000fe80000100a00 */
[----:B------:R-:W3:Y:S01]  /*65670*/  LDL.LU R28, [R1+0x160] ;  /* 0x00016000011c7983 */ /* 0x000ee20000300800 */
[----:B------:R-:W-:-:S03]  /*65680*/  LOP3.LUT R3, R29, 0xffff, RZ, 0xc0, !PT ;  /* 0x0000ffff1d037812 */ /* 0x000fc600078ec0ff */
[----:B------:R-:W3:Y:S04]  /*65690*/  LDL.LU R29, [R1+0x15c] ;  /* 0x00015c00011d7983 */ /* 0x000ee80000300800 */
[----:B------:R1:W-:Y:S01]  /*656a0*/  STSM.16.M88.4 [R0], R8 ;  /* 0x0000000800007844 */ /* 0x0003e20000000200 */
[----:B------:R-:W-:-:S03]  /*656b0*/  NOP ;  /* 0x0000000000007918 */ /* 0x000fc60000000000 */
[----:B------:R-:W0:Y:S01]  /*656c0*/  LDS.128 R12, [R0] ;  /* 0x00000000000c7984 */ /* 0x000e220000000c00 */
[----:B------:R-:W-:Y:S02]  /*656d0*/  LOP3.LUT R40, R25, 0xffff, RZ, 0xc0, !PT ;  /* 0x0000ffff19287812 */ /* 0x000fe400078ec0ff */
[----:B------:R-:W-:Y:S02]  /*656e0*/  LOP3.LUT R41, R53, 0xffff, RZ, 0xc0, !PT ;  /* 0x0000ffff35297812 */ /* 0x000fe400078ec0ff */
[----:B-1----:R-:W-:Y:S02]  /*656f0*/  PRMT R10, R48, 0x4210, R40 ;  /* 0x00004210300a7816 */ /* 0x002fe40000000028 */
[----:B--2---:R-:W-:Y:S02]  /*65700*/  PRMT R11, R7, 0x4210, R41 ;  /* 0x00004210070b7816 */ /* 0x004fe40000000029 */
[----:B------:R-:W2:Y:S04]  /*65710*/  LDL.LU R7, [R1+0x164] ;  /* 0x0001640001077983 */ /* 0x000ea80000300800 */
[----:B0-----:R0:W-:Y:S04]  /*65720*/  STL.64 [R1+0xa0], R12 ;  /* 0x0000a00c01007387 */ /* 0x0011e80000100a00 */
[----:B------:R1:W-:Y:S01]  /*65730*/  STL.64 [R1+0xa8], R14 ;  /* 0x0000a80e01007387 */ /* 0x0003e20000100a00 */
[----:B----4-:R-:W-:-:S03]  /*65740*/  LOP3.LUT R42, R6, 0xffff, RZ, 0xc0, !PT ;  /* 0x0000ffff062a7812 */ /* 0x010fc600078ec0ff */
[----:B------:R-:W4:Y:S01]  /*65750*/  LDL.LU R6, [R1+0x16c] ;  /* 0x00016c0001067983 */ /* 0x000f220000300800 */
[----:B---3--:R-:W-:-:S03]  /*65760*/  LOP3.LUT R48, R23, 0xffff, RZ, 0xc0, !PT ;  /* 0x0000ffff17307812 */ /* 0x008fc600078ec0ff */
[----:B------:R-:W3:Y:S01]  /*65770*/  LDL.LU R23, [R1+0x168] ;  /* 0x0001680001177983 */ /* 0x000ee20000300800 */
[----:B------:R-:W-:Y:S02]  /*65780*/  LOP3.LUT R2, R24, 0xffff, RZ, 0xc0, !PT ;  /* 0x0000ffff18027812 */ /* 0x000fe400078ec0ff */
[----:B------:R-:W-:Y:S02]  /*65790*/  PRMT R8, R27, 0x4210, R3 ;  /* 0x000042101b087816 */ /* 0x000fe40000000003 */
[----:B------:R-:W-:Y:S01]  /*657a0*/  PRMT R9, R26, 0x4210, R2 ;  /* 0x000042101a097816 */ /* 0x000fe20000000002 */
[----:B------:R-:W-:-:S04]  /*657b0*/  NOP ;  /* 0x0000000000007918 */ /* 0x000fc80000000000 */
[----:B------:R-:W-:Y:S01]  /*657c0*/  STSM.16.M88.4 [R0], R8 ;  /* 0x0000000800007844 */ /* 0x000fe20000000200 */
[----:B------:R-:W-:-:S03]  /*657d0*/  NOP ;  /* 0x0000000000007918 */ /* 0x000fc60000000000 */
[----:B------:R-:W1:Y:S01]  /*657e0*/  LDS.128 R8, [R0] ;  /* 0x0000000000087984 */ /* 0x000e620000000c00 */
[----:B------:R-:W-:Y:S02]  /*657f0*/  LOP3.LUT R43, R43, 0xffff, RZ, 0xc0, !PT ;  /* 0x0000ffff2b2b7812 */ /* 0x000fe400078ec0ff */
[----:B------:R-:W-:Y:S02]  /*65800*/  LOP3.LUT R49, R49, 0xffff, RZ, 0xc0, !PT ;  /* 0x0000ffff31317812 */ /* 0x000fe400078ec0ff */
[----:B0-----:R-:W-:Y:S02]  /*65810*/  PRMT R12, R52, 0x4210, R43 ;  /* 0x00004210340c7816 */ /* 0x001fe4000000002b */
[----:B------:R-:W-:Y:S02]  /*65820*/  PRMT R13, R51, 0x4210, R42 ;  /* 0x00004210330d7816 */ /* 0x000fe4000000002a */
[----:B-1----:R-:W-:Y:S02]  /*65830*/  PRMT R14, R50, 0x4210, R48 ;  /* 0x00004210320e7816 */ /* 0x002fe40000000030 */
[----:B------:R-:W-:Y:S01]  /*65840*/  PRMT R15, R30, 0x4210, R49 ;  /* 0x000042101e0f7816 */ /* 0x000fe20000000031 */
[----:B------:R-:W-:-:S04]  /*65850*/  NOP ;  /* 0x0000000000007918 */ /* 0x000fc80000000000 */
[----:B------:R-:W-:Y:S01]  /*65860*/  STSM.16.M88.4 [R0], R12 ;  /* 0x0000000c00007844 */ /* 0x000fe20000000200 */
[----:B------:R-:W-:-:S03]  /*65870*/  NOP ;  /* 0x0000000000007918 */ /* 0x000fc60000000000 */
[----:B------:R-:W0:Y:S04]  /*65880*/  LDS.128 R12, [R0] ;  /* 0x00000000000c7984 */ /* 0x000e280000000c00 */
[----:B------:R1:W-:Y:S04]  /*65890*/  STL.64 [R1+0x80], R8 ;  /* 0x0000800801007387 */ /* 0x0003e80000100a00 */
[----:B------:R0:W-:Y:S01]  /*658a0*/  STL.64 [R1+0x88], R10 ;  /* 0x0000880a01007387 */ /* 0x0001e20000100a00 */
[----:B-1----:R-:W-:-:S03]  /*658b0*/  PRMT R8, R28, 0x5210, R3 ;  /* 0x000052101c087816 */ /* 0x002fc60000000003 */
[----:B------:R-:W3:Y:S01]  /*658c0*/  LDL.LU R28, [R1+0x494] ;  /* 0x00049400011c7983 */ /* 0x000ee20000300800 */
[----:B0-----:R-:W-:-:S03]  /*658d0*/  PRMT R10, R29, 0x5210, R40 ;  /* 0x000052101d0a7816 */ /* 0x001fc60000000028 */
[----:B------:R-:W3:Y:S01]  /*658e0*/  LDL.LU R29, [R1+0x490] ;  /* 0x00049000011d7983 */ /* 0x000ee20000300800 */
[----:B------:R-:W-:Y:S02]  /*658f0*/  PRMT R9, R31, 0x5210, R2 ;  /* 0x000052101f097816 */ /* 0x000fe40000000002 */
[----:B------:R-:W-:Y:S01]  /*65900*/  PRMT R11, R58, 0x5210, R41 ;  /* 0x000052103a0b7816 */ /* 0x000fe20000000029 */
[----:B------:R-:W-:Y:S01]  /*65910*/  NOP ;  /* 0x0000000000007918 */ /* 0x000fe20000000000 */
[----:B------:R-:W-:Y:S04]  /*65920*/  STL.64 [R1+0x70], R12 ;  /* 0x0000700c01007387 */ /* 0x000fe80000100a00 */
[----:B------:R-:W-:Y:S04]  /*65930*/  STL.64 [R1+0x78], R14 ;  /* 0x0000780e01007387 */ /* 0x000fe80000100a00 */
[----:B------:R-:W3:Y:S04]  /*65940*/  LDL.LU R45, [R1+0x47c] ;  /* 0x00047c00012d7983 */ /* 0x000ee80000300800 */
[----:B------:R-:W3:Y:S04]  /*65950*/  LDL.LU R54, [R1+0x478] ;  /* 0x0004780001367983 */ /* 0x000ee80000300800 */
[----:B------:R-:W3:Y:S04]  /*65960*/  LDL.LU R24, [R1+0x4b0] ;  /* 0x0004b00001187983 */ /* 0x000ee80000300800 */
[----:B------:R-:W3:Y:S04]  /*65970*/  LDL.LU R25, [R1+0x4a8] ;  /* 0x0004a80001197983 */ /* 0x000ee80000300800 */
[----:B------:R-:W3:Y:S04]  /*65980*/  LDL.LU R53, [R1+0x4a4] ;  /* 0x0004a40001357983 */ /* 0x000ee80000300800 */
[----:B------:R-:W3:Y:S04]  /*65990*/  LDL.LU R27, [R1+0x4a0] ;  /* 0x0004a000011b7983 */ /* 0x000ee80000300800 */
[----:B------:R2:W-:Y:S04]  /*659a0*/  STSM.16.M88.4 [R0], R8 ;  /* 0x0000000800007844 */ /* 0x0005e80000000200 */
[----:B------:R-:W3:Y:S04]  /*659b0*/  LDL.LU R52, [R1+0x3f0] ;  /* 0x0003f00001347983 */ /* 0x000ee80000300800 */
[----:B------:R-:W3:Y:S01]  /*659c0*/  LDL.LU R26, [R1+0x3ec] ;  /* 0x0003ec00011a7983 */ /* 0x000ee20000300800 */
[----:B--2---:R-:W-:-:S03]  /*659d0*/  PRMT R9, R7, 0x5210, R42 ;  /* 0x0000521007097816 */ /* 0x004fc6000000002a */
[----:B------:R-:W2:Y:S01]  /*659e0*/  LDL.LU R7, [R1+0x3e0] ;  /* 0x0003e00001077983 */ /* 0x000ea20000300800 */
[----:B----4-:R-:W-:Y:S01]  /*659f0*/  PRMT R8, R6, 0x5210, R43 ;  /* 0x0000521006087816 */ /* 0x010fe2000000002b */
[----:B------:R-:W-:Y:S02]  /*65a00*/  NOP ;  /* 0x0000000000007918 */ /* 0x000fe40000000000 */
[----:B------:R-:W4:Y:S01]  /*65a10*/  LDL.LU R6, [R1+0x3dc] ;  /* 0x0003dc0001067983 */ /* 0x000f220000300800 */
[----:B---3--:R-:W-:-:S03]  /*65a20*/  PRMT R10, R23, 0x5210, R48 ;  /* 0x00005210170a7816 */ /* 0x008fc60000000030 */
[----:B------:R-:W3:Y:S04]  /*65a30*/  LDL.LU R51, [R1+0x4c0] ;  /* 0x0004c00001337983 */ /* 0x000ee80000300800 */
[----:B------:R-:W3:Y:S04]  /*65a40*/  LDL.LU R23, [R1+0x4bc] ;  /* 0x0004bc0001177983 */ /* 0x000ee80000300800 */
[----:B------:R-:W0:Y:S04]  /*65a50*/  LDS.128 R40, [R0] ;  /* 0x0000000000287984 */ /* 0x000e280000000c00 */
[----:B------:R-:W3:Y:S04]  /*65a60*/  LDL.LU R50, [R1+0x4b4] ;  /* 0x0004b40001327983 */ /* 0x000ee80000300800 */
[----:B------:R-:W3:Y:S01]  /*65a70*/  LDL.LU R30, [R1+0x4b8] ;  /* 0x0004b800011e7983 */ /* 0x000ee20000300800 */
[----:B------:R-:W-:Y:S01]  /*65a80*/  PRMT R11, R59, 0x5210, R49 ;  /* 0x000052103b0b7816 */ /* 0x000fe20000000031 */
[----:B------:R-:W-:-:S04]  /*65a90*/  NOP ;  /* 0x0000000000007918 */ /* 0x000fc80000000000 */
[----:B------:R-:W-:Y:S01]  /*65aa0*/  STSM.16.M88.4 [R0], R8 ;  /* 0x0000000800007844 */ /* 0x000fe20000000200 */
[----:B------:R-:W-:-:S03]  /*65ab0*/  NOP ;  /* 0x0000000000007918 */ /* 0x000fc60000000000 */
[----:B------:R-:W1:Y:S04]  /*65ac0*/  LDS.128 R16, [R0] ;  /* 0x0000000000107984 */ /* 0x000e680000000c00 */
[----:B0-----:R-:W-:Y:S04]  /*65ad0*/  STL.64 [R1+0x2aa8], R40 ;  /* 0x002aa82801007387 */ /* 0x001fe80000100a00 */
[----:B------:R-:W-:Y:S04]  /*65ae0*/  STL.64 [R1+0x2aa0], R42 ;  /* 0x002aa02a01007387 */ /* 0x000fe80000100a00 */
[----:B------:R-:W3:Y:S04]  /*65af0*/  LDL.LU R31, [R1+0x170] ;  /* 0x00017000011f7983 */ /* 0x000ee80000300800 */
[----:B------:R-:W3:Y:S01]  /*65b00*/  LDL R14, [R1+0x13c0] ;  /* 0x0013c000010e7983 */ /* 0x000ee20000100800 */
[----:B------:R-:W-:-:S03]  /*65b10*/  LOP3.LUT R2, R28, 0xffff, RZ, 0xc0, !PT ;  /* 0x0000ffff1c027812 */ /* 0x000fc600078ec0ff */
[----:B------:R-:W3:Y:S01]  /*65b20*/  LDL.LU R28, [R1+0x178] ;  /* 0x00017800011c7983 */ /* 0x000ee20000300800 */
[----:B------:R-:W-:-:S03]  /*65b30*/  LOP3.LUT R12, R29, 0xffff, RZ, 0xc0, !PT ;  /* 0x0000ffff1d0c7812 */ /* 0x000fc600078ec0ff */
[----:B------:R-:W3:Y:S04]  /*65b40*/  LDL.LU R29, [R1+0x174] ;  /* 0x00017400011d7983 */ /* 0x000ee80000300800 */
[----:B-1----:R0:W-:Y:S04]  /*65b50*/  STL.64 [R1+0x60], R16 ;  /* 0x0000601001007387 */ /* 0x0021e80000100a00 */
[----:B------:R-:W-:Y:S01]  /*65b60*/  STL.64 [R1+0x68], R18 ;  /* 0x0000681201007387 */ /* 0x000fe20000100a00 */
[----:B------:R-:W-:Y:S01]  /*65b70*/  LOP3.LUT R3, R45, 0xffff, RZ, 0xc0, !PT ;  /* 0x0000ffff2d037812 */ /* 0x000fe200078ec0ff */
[----:B0-----:R-:W0:Y:S01]  /*65b80*/  LDC R16, c[0x0][0x3b4] ;  /* 0x0000ed00ff107b82 */ /* 0x001e220000000800 */
[----:B------:R-:W-:-:S02]  /*65b90*/  LOP3.LUT R13, R54, 0xffff, RZ, 0xc0, !PT ;  /* 0x0000ffff360d7812 */ /* 0x000fc400078ec0ff */
[----:B------:R-:W-:Y:S02]  /*65ba0*/  PRMT R10, R53, 0x4210, R3 ;  /* 0x00004210350a7816 */ /* 0x000fe40000000003 */
[----:B------:R-:W-:Y:S02]  /*65bb0*/  LOP3.LUT R53, R26, 0xffff, RZ, 0xc0, !PT ;  /* 0x0000ffff1a357812 */ /* 0x000fe400078ec0ff */
[----:B--2---:R-:W-:Y:S02]  /*65bc0*/  LOP3.LUT R54, R7, 0xffff, RZ, 0xc0, !PT ;  /* 0x0000ffff07367812 */ /* 0x004fe400078ec0ff */
[----:B------:R-:W2:Y:S01]  /*65bd0*/  LDL.LU R7, [R1+0x17c] ;  /* 0x00017c0001077983 */ /* 0x000ea20000300800 */
[----:B----4-:R-:W-:-:S03]  /*65be0*/  LOP3.LUT R55, R6, 0xffff, RZ, 0xc0, !PT ;  /* 0x0000ffff06377812 */ /* 0x010fc600078ec0ff */
[----:B------:R-:W4:Y:S01]  /*65bf0*/  LDL.LU R6, [R1+0x180] ;  /* 0x0001800001067983 */ /* 0x000f220000300800 */
[----:B---3--:R-:W-:-:S03]  /*65c00*/  PRMT R49, R23, 0x4210, R53 ;  /* 0x0000421017317816 */ /* 0x008fc60000000035 */
[----:B------:R-:W3:Y:S01]  /*65c10*/  LDL.LU R23, [R1+0x184] ;  /* 0x0001840001177983 */ /* 0x000ee20000300800 */
[----:B------:R-:W-:Y:S02]  /*65c20*/  PRMT R8, R24, 0x4210, R2 ;  /* 0x0000421018087816 */ /* 0x000fe40000000002 */
[----:B------:R-:W-:Y:S02]  /*65c30*/  PRMT R9, R25, 0x4210, R12 ;  /* 0x0000421019097816 */ /* 0x000fe4000000000c */
[----:B------:R-:W-:Y:S01]  /*65c40*/  PRMT R11, R27, 0x4210, R13 ;  /* 0x000042101b0b7816 */ /* 0x000fe2000000000d */
[----:B------:R-:W-:-:S04]  /*65c50*/  NOP ;  /* 0x0000000000007918 */ /* 0x000fc80000000000 */
[----:B------:R-:W-:Y:S01]  /*65c60*/  STSM.16.M88.4 [R0], R8 ;  /* 0x0000000800007844 */ /* 0x000fe20000000200 */
[----:B------:R-:W-:-:S03]  /*65c70*/  NOP ;  /* 0x0000000000007918 */ /* 0x000fc60000000000 */
[----:B------:R-:W1:Y:S01]  /*65c80*/  LDS.128 R8, [R0] ;  /* 0x0000000000087984 */ /* 0x000e620000000c00 */
[----:B------:R-:W-:Y:S02]  /*65c90*/  LOP3.LUT R52, R52, 0xffff, RZ, 0xc0, !PT ;  /* 0x0000ffff34347812 */ /* 0x000fe400078ec0ff */
[----:B------:R-:W-:Y:S02]  /*65ca0*/  PRMT R50, R50, 0x4210, R54 ;  /* 0x0000421032327816 */ /* 0x000fe40000000036 */
[----:B------:R-:W-:Y:S02]  /*65cb0*/  PRMT R48, R51, 0x4210, R52 ;  /* 0x0000421033307816 */ /* 0x000fe40000000034 */
[----:B------:R-:W-:Y:S01]  /*65cc0*/  PRMT R51, R30, 0x4210, R55 ;  /* 0x000042101e337816 */ /* 0x000fe20000000037 */
[----:B------:R-:W-:-:S04]  /*65cd0*/  NOP ;  /* 0x0000000000007918 */ /* 0x000fc80000000000 */
[----:B------:R-:W-:Y:S01]  /*65ce0*/  STSM.16.M88.4 [R0], R48 ;  /* 0x0000003000007844 */ /* 0x000fe20000000200 */
[----:B------:R-:W-:Y:S01]  /*65cf0*/  IMAD R56, R14, UR30, RZ ;  /* 0x0000001e0e387c24 */ /* 0x000fe2000f8e02ff */
[----:B------:R-:W0:Y:S02]  /*65d00*/  LDCU.64 UR30, c[0x0][0x390] ;  /* 0x00007200ff1e77ac */ /* 0x000e240008000a00 */
[----:B-1----:R1:W-:Y:S04]  /*65d10*/  STL.64 [R1+0x50], R8 ;  /* 0x0000500801007387 */ /* 0x0023e80000100a00 */
[----:B------:R0:W-:Y:S01]  /*65d20*/  STL.64 [R1+0x58], R10 ;  /* 0x0000580a01007387 */ /* 0x0001e20000100a00 */
[----:B-1----:R-:W-:Y:S02]  /*65d30*/  PRMT R9, R29, 0x5210, R12 ;  /* 0x000052101d097816 */ /* 0x002fe4000000000c */
[----:B------:R-:W-:Y:S01]  /*65d40*/  PRMT R8, R31, 0x5210, R2 ;  /* 0x000052101f087816 */ /* 0x000fe20000000002 */
[----:B------:R-:W4:Y:S01]  /*65d50*/  LDL.LU R29, [R1+0x40] ;  /* 0x00004000011d7983 */ /* 0x000f220000300800 */
[----:B0-----:R-:W-:Y:S01]  /*65d60*/  PRMT R11, R60, 0x5210, R13 ;  /* 0x000052103c0b7816 */ /* 0x001fe2000000000d */
[----:B------:R-:W-:-:S02]  /*65d70*/  NOP ;  /* 0x0000000000007918 */ /* 0x000fc40000000000 */
[----:B------:R-:W0:Y:S01]  /*65d80*/  LDS.128 R12, [R0] ;  /* 0x00000000000c7984 */ /* 0x000e220000000c00 */
[----:B------:R-:W-:Y:S01]  /*65d90*/  PRMT R10, R28, 0x5210, R3 ;  /* 0x000052101c0a7816 */ /* 0x000fe20000000003 */
[----:B------:R-:W-:-:S04]  /*65da0*/  NOP ;  /* 0x0000000000007918 */ /* 0x000fc80000000000 */
[----:B------:R-:W-:Y:S01]  /*65db0*/  STSM.16.M88.4 [R0], R8 ;  /* 0x0000000800007844 */ /* 0x000fe20000000200 */
[----:B------:R-:W-:-:S03]  /*65dc0*/  NOP ;  /* 0x0000000000007918 */ /* 0x000fc60000000000 */
[----:B------:R-:W1:Y:S01]  /*65dd0*/  LDS.128 R8, [R0] ;  /* 0x0000000000087984 */ /* 0x000e620000000c00 */
[----:B--2---:R-:W-:-:S03]  /*65de0*/  PRMT R48, R7, 0x5210, R52 ;  /* 0x0000521007307816 */ /* 0x004fc60000000034 */
[----:B0-----:R-:W-:Y:S01]  /*65df0*/  STL.64 [R1+0x2a98], R12 ;  /* 0x002a980c01007387 */ /* 0x001fe20000100a00 */
[----:B---3--:R-:W-:-:S03]  /*65e00*/  PRMT R50, R23, 0x5210, R54 ;  /* 0x0000521017327816 */ /* 0x008fc60000000036 */
[----:B------:R0:W-:Y:S01]  /*65e10*/  STL [R1+0x2a88], R14 ;  /* 0x002a880e01007387 */ /* 0x0001e20000100800 */
[----:B------:R-:W2:Y:S01]  /*65e20*/  LDC R54, c[0x0][0x3b4] ;  /* 0x0000ed00ff367b82 */ /* 0x000ea20000000800 */
[----:B------:R-:W-:Y:S02]  /*65e30*/  IADD3 R2, P2, PT, R56, UR28, RZ ;  /* 0x0000001c38027c10 */ /* 0x000fe4000ff5e0ff */
[----:B----4-:R-:W-:Y:S02]  /*65e40*/  PRMT R49, R6, 0x5210, R53 ;  /* 0x0000521006317816 */ /* 0x010fe40000000035 */
[----:B------:R-:W-:Y:S01]  /*65e50*/  PRMT R51, R61, 0x5210, R55 ;  /* 0x000052103d337816 */ /* 0x000fe20000000037 */
[----:B------:R-:W-:Y:S01]  /*65e60*/  NOP ;  /* 0x0000000000007918 */ /* 0x000fe20000000000 */
[----:B0-----:R-:W3:Y:S01]  /*65e70*/  LDL.LU R14, [R1+0xfcc] ;  /* 0x000fcc00010e7983 */ /* 0x001ee20000300800 */
[----:B------:R-:W-:Y:S01]  /*65e80*/  LEA.HI.X.SX32 R3, R56, UR29, 0x1, P2 ;  /* 0x0000001d38037c11 */ /* 0x000fe200090f0eff */
[----:B------:R-:W0:Y:S01]  /*65e90*/  LDCU.64 UR28, c[0x0][0x390] ;  /* 0x00007200ff1c77ac */ /* 0x000e220008000a00 */
[----:B------:R-:W4:Y:S01]  /*65ea0*/  LDC R60, c[0x0][0x3b4] ;  /* 0x0000ed00ff3c7b82 */ /* 0x000f220000000800 */
[----:B------:R1:W-:Y:S07]  /*65eb0*/  STL [R1+0x2a84], R15 ;  /* 0x002a840f01007387 */ /* 0x0003ee0000100800 */
[----:B------:R-:W0:Y:S01]  /*65ec0*/  LDC R6, c[0x0][0x3b4] ;  /* 0x0000ed00ff067b82 */ /* 0x000e220000000800 */
[----:B-1----:R-:W4:Y:S04]  /*65ed0*/  LDL.LU R15, [R1+0x13c0] ;  /* 0x0013c000010f7983 */ /* 0x002f280000300800 */
[----:B------:R-:W4:Y:S04]  /*65ee0*/  LDL R7, [R1+0x13ec] ;  /* 0x0013ec0001077983 */ /* 0x000f280000100800 */
[----:B------:R-:W4:Y:S04]  /*65ef0*/  LDL R23, [R1+0x13f4] ;  /* 0x0013f40001177983 */ /* 0x000f280000100800 */
[----:B------:R-:W4:Y:S04]  /*65f00*/  LDL R26, [R1+0x13f8] ;  /* 0x0013f800011a7983 */ /* 0x000f280000100800 */
[----:B------:R-:W4:Y:S04]  /*65f10*/  LDL R27, [R1+0x13fc] ;  /* 0x0013fc00011b7983 */ /* 0x000f280000100800 */
[----:B------:R1:W-:Y:S04]  /*65f20*/  STL [R1+0x2b40], R10 ;  /* 0x002b400a01007387 */ /* 0x0003e80000100800 */
[----:B-1----:R-:W4:Y:S04]  /*65f30*/  LDL R10, [R1+0x13f0] ;  /* 0x0013f000010a7983 */ /* 0x002f280000100800 */
[----:B------:R1:W-:Y:S04]  /*65f40*/  STL.64 [R1+0x2a90], R8 ;  /* 0x002a900801007387 */ /* 0x0003e80000100a00 */
[----:B------:R0:W-:Y:S04]  /*65f50*/  STL [R1+0x2a80], R11 ;  /* 0x002a800b01007387 */ /* 0x0001e80000100800 */
[----:B------:R0:W-:Y:S01]  /*65f60*/  STSM.16.M88.4 [R0], R48 ;  /* 0x0000003000007844 */ /* 0x0001e20000000200 */
[----:B--2---:R-:W-:Y:S01]  /*65f70*/  IMAD R56, R54, 0x40, R56 ;  /* 0x0000004036387824 */ /* 0x004fe200078e0238 */
[C---:B------:R-:W-:Y:S01]  /*65f80*/  PRMT R61, R29.reuse, 0x7773, RZ ;  /* 0x000077731d3d7816 */ /* 0x040fe200000000ff */
[----:B-1----:R-:W1:Y:S01]  /*65f90*/  LDC R8, c[0x0][0x3b4] ;  /* 0x0000ed00ff087b82 */ /* 0x002e620000000800 */
[----:B0-----:R-:W2:Y:S01]  /*65fa0*/  LDL.LU R11, [R1+0x13e4] ;  /* 0x0013e400010b7983 */ /* 0x001ea20000300800 */
[----:B------:R-:W-:-:S02]  /*65fb0*/  PRMT R48, R29, 0x7770, RZ ;  /* 0x000077701d307816 */ /* 0x000fc400000000ff */
[----:B------:R-:W-:-:S04]  /*65fc0*/  IADD3 R50, P5, PT, R56, UR28, RZ ;  /* 0x0000001c38327c10 */ /* 0x000fc8000ffbe0ff */
[----:B------:R-:W-:Y:S01]  /*65fd0*/  LEA.HI.X.SX32 R51, R56, UR29, 0x1, P5 ;  /* 0x0000001d38337c11 */ /* 0x000fe2000a8f0eff */
[----:B------:R-:W0:Y:S01]  /*65fe0*/  LDCU.64 UR28, c[0x0][0x390] ;  /* 0x00007200ff1c77ac */ /* 0x000e220008000a00 */
[----:B------:R-:W-:Y:S01]  /*65ff0*/  PRMT R9, R20, 0x7770, RZ ;  /* 0x0000777014097816 */ /* 0x000fe200000000ff */
[----:B------:R-:W-:Y:S01]  /*66000*/  NOP ;  /* 0x0000000000007918 */ /* 0x000fe20000000000 */
[----:B---3--:R-:W-:-:S05]  /*66010*/  IMAD R12, R14, UR33, RZ ;  /* 0x000000210e0c7c24 */ /* 0x008fca000f8e02ff */
[----:B------:R-:W-:Y:S02]  /*66020*/  SHF.R.S32.HI R13, RZ, 0x1f, R12 ;  /* 0x0000001fff0d7819 */ /* 0x000fe4000001140c */
[----:B------:R-:W-:Y:S02]  /*66030*/  IADD3 R52, P3, PT, R12, R2, RZ ;  /* 0x000000020c347210 */ /* 0x000fe40007f7e0ff */
[----:B----4-:R-:W-:-:S04]  /*66040*/  ISETP.GE.AND P2, PT, R15, UR34, PT ;  /* 0x000000220f007c0c */ /* 0x010fc8000bf46270 */
[----:B------:R-:W-:Y:S01]  /*66050*/  ISETP.LT.AND P2, PT, R14, UR47, !P2 ;  /* 0x0000002f0e007c0c */ /* 0x000fe2000d741270 */
[----:B------:R-:W-:Y:S01]  /*66060*/  IMAD.X R53, R13, 0x1, R3, P3 ;  /* 0x000000010d357824 */ /* 0x000fe200018e0603 */
[----:B------:R-:W-:Y:S01]  /*66070*/  PRMT R18, R20, 0x7771, RZ ;  /* 0x0000777114127816 */ /* 0x000fe200000000ff */
[----:B------:R-:W3:Y:S10]  /*66080*/  LDCU UR47, c[0x0][0x3b8] ;  /* 0x00007700ff2f77ac */ /* 0x000ef40008000800 */
[----:B------:R4:W-:Y:S01]  /*66090*/  @P2 STG.E.U8 desc[UR42][R52.64], R48 ;  /* 0x0000003034002986 */ /* 0x0009e2000c10112a */
[----:B------:R-:W-:Y:S01]  /*660a0*/  ISETP.GE.AND P2, PT, R14, UR35, PT ;  /* 0x000000230e007c0c */ /* 0x000fe2000bf46270 */
[----:B------:R-:W0:Y:S01]  /*660b0*/  LDCU.64 UR34, c[0x0][0x398] ;  /* 0x00007300ff2277ac */ /* 0x000e220008000a00 */
[----:B----4-:R-:W-:-:S02]  /*660c0*/  PRMT R53, R29, 0x7771, RZ ;  /* 0x000077711d357816 */ /* 0x010fc400000000ff */
[----:B------:R-:W-:Y:S01]  /*660d0*/  IADD3 R52, P5, PT, R12, R50, RZ ;  /* 0x000000320c347210 */ /* 0x000fe20007fbe0ff */
[C---:B--2---:R-:W-:Y:S01]  /*660e0*/  IMAD R49, R11.reuse, UR36, RZ ;  /* 0x000000240b317c24 */ /* 0x044fe2000f8e02ff */
[----:B------:R-:W-:Y:S01]  /*660f0*/  ISETP.GE.AND P3, PT, R11, UR32, PT ;  /* 0x000000200b007c0c */ /* 0x000fe2000bf66270 */
[----:B------:R-:W2:Y:S03]  /*66100*/  LDCU.64 UR32, c[0x0][0x390] ;  /* 0x00007200ff2077ac */ /* 0x000ea60008000a00 */
[C---:B------:R-:W-:Y:S01]  /*66110*/  IADD3 R48, P4, PT, R49.reuse, UR30, RZ ;  /* 0x0000001e31307c10 */ /* 0x040fe2000ff9e0ff */
[----:B------:R-:W4:Y:S01]  /*66120*/  LDCU.64 UR36, c[0x0][0x398] ;  /* 0x00007300ff2477ac */ /* 0x000f220008000a00 */
[----:B------:R-:W-:Y:S02]  /*66130*/  ISETP.LT.AND P3, PT, R14, UR45, !P3 ;  /* 0x0000002d0e007c0c */ /* 0x000fe4000df61270 */
[----:B------:R-:W-:Y:S01]  /*66140*/  LEA.HI.X.SX32 R49, R49, UR31, 0x1, P4 ;  /* 0x0000001f31317c11 */ /* 0x000fe2000a0f0eff */
[----:B------:R-:W0:Y:S01]  /*66150*/  LDCU.64 UR30, c[0x0][0x390] ;  /* 0x00007200ff1e77ac */ /* 0x000e220008000a00 */
[----:B------:R-:W-:-:S02]  /*66160*/  IADD3 R54, P6, PT, R12, R48, RZ ;  /* 0x000000300c367210 */ /* 0x000fc40007fde0ff */
[----:B------:R-:W-:Y:S01]  /*66170*/  ISETP.LT.AND P4, PT, R27, UR40, !P2 ;  /* 0x000000281b007c0c */ /* 0x000fe2000d781270 */
[----:B------:R-:W0:Y:S02]  /*66180*/  LDCU UR45, c[0x0][0x3b8] ;  /* 0x00007700ff2d77ac */ /* 0x000e240008000800 */
[C---:B------:R-:W-:Y:S01]  /*66190*/  IMAD.X R55, R13.reuse, 0x1, R49, P6 ;  /* 0x000000010d377824 */ /* 0x040fe200030e0631 */
[----:B------:R-:W0:Y:S04]  /*661a0*/  LDCU UR40, c[0x0][0x3b8] ;  /* 0x00007700ff2877ac */ /* 0x000e280008000800 */
[----:B------:R1:W-:Y:S01]  /*661b0*/  @P3 STG.E.U8 desc[UR42][R54.64], R53 ;  /* 0x0000003536003986 */ /* 0x0003e2000c10112a */
[----:B------:R-:W-:Y:S01]  /*661c0*/  ISETP.LT.AND P3, PT, R26, UR38, !P2 ;  /* 0x000000261a007c0c */ /* 0x000fe2000d761270 */
[----:B------:R-:W0:Y:S01]  /*661d0*/  LDCU UR38, c[0x0][0x3b8] ;  /* 0x00007700ff2677ac */ /* 0x000e220008000800 */
[----:B-1----:R-:W-:Y:S01]  /*661e0*/  IMAD.X R53, R13, 0x1, R51, P5 ;  /* 0x000000010d357824 */ /* 0x002fe200028e0633 */
[----:B------:R-:W-:Y:S01]  /*661f0*/  PRMT R55, R29, 0x7772, RZ ;  /* 0x000077721d377816 */ /* 0x000fe200000000ff */
[----:B------:R-:W-:-:S04]  /*66200*/  IMAD R54, R57, 0x20, R56 ;  /* 0x0000002039367824 */ /* 0x000fc800078e0238 */
[----:B------:R2:W-:Y:S01]  /*66210*/  @P4 STG.E.U8 desc[UR42][R52.64], R55 ;  /* 0x0000003734004986 */ /* 0x0005e2000c10112a */
[----:B------:R-:W-:Y:S01]  /*66220*/  IMAD R60, R60, 0x20, R54 ;  /* 0x000000203c3c7824 */ /* 0x000fe200078e0236 */
[----:B--2---:R-:W-:-:S04]  /*66230*/  IADD3 R52, P4, PT, R54, UR32, RZ ;  /* 0x0000002036347c10 */ /* 0x004fc8000ff9e0ff */
[----:B------:R-:W-:Y:S01]  /*66240*/  LEA.HI.X.SX32 R53, R54, UR33, 0x1, P4 ;  /* 0x0000002136357c11 */ /* 0x000fe2000a0f0eff */
[----:B------:R-:W1:Y:S01]  /*66250*/  LDCU.64 UR32, c[0x0][0x398] ;  /* 0x00007300ff2077ac */ /* 0x000e620008000a00 */
[----:B0-----:R-:W-:Y:S02]  /*66260*/  IADD3 R54, P5, PT, R60, UR30, RZ ;  /* 0x0000001e3c367c10 */ /* 0x001fe4000ffbe0ff */
[----:B------:R-:W-:Y:S02]  /*66270*/  IADD3 R58, P6, PT, R12, R52, RZ ;  /* 0x000000340c3a7210 */ /* 0x000fe40007fde0ff */
[----:B------:R-:W-:Y:S01]  /*66280*/  ISETP.LT.AND P4, PT, R23, UR34, !P2 ;  /* 0x0000002217007c0c */ /* 0x000fe2000d781270 */
[----:B------:R-:W0:Y:S01]  /*66290*/  LDCU UR34, c[0x0][0x3b8] ;  /* 0x00007700ff2277ac */ /* 0x000e220008000800 */
[----:B------:R-:W-:Y:S01]  /*662a0*/  LEA.HI.X.SX32 R55, R60, UR31, 0x1, P5 ;  /* 0x0000001f3c377c11 */ /* 0x000fe2000a8f0eff */
[C---:B------:R-:W-:Y:S01]  /*662b0*/  IMAD.X R59, R13.reuse, 0x1, R53, P6 ;  /* 0x000000010d3b7824 */ /* 0x040fe200030e0635 */
[----:B------:R-:W-:Y:S01]  /*662c0*/  IADD3 R56, P5, PT, R12, R54, RZ ;  /* 0x000000360c387210 */ /* 0x000fe20007fbe0ff */
[----:B------:R-:W2:Y:S03]  /*662d0*/  LDCU.64 UR30, c[0x0][0x398] ;  /* 0x00007300ff1e77ac */ /* 0x000ea60008000a00 */
[----:B------:R0:W-:Y:S01]  /*662e0*/  @P3 STG.E.U8 desc[UR42][R58.64], R61 ;  /* 0x0000003d3a003986 */ /* 0x0001e2000c10112a */
[----:B------:R-:W-:-:S05]  /*662f0*/  IMAD.X R57, R13, 0x1, R55, P5 ;  /* 0x000000010d397824 */ /* 0x000fca00028e0637 */
[----:B------:R1:W-:Y:S01]  /*66300*/  @P4 STG.E.U8 desc[UR42][R56.64], R9 ;  /* 0x0000000938004986 */ /* 0x0003e2000c10112a */
[----:B0-----:R-:W-:-:S04]  /*66310*/  IMAD R58, R16, 0x20, R60 ;  /* 0x00000020103a7824 */ /* 0x001fc800078e023c */
[----:B-1----:R-:W-:Y:S02]  /*66320*/  IMAD R9, R6, 0x20, R58 ;  /* 0x0000002006097824 */ /* 0x002fe400078e023a */
[----:B------:R-:W2:Y:S04]  /*66330*/  LDL R6, [R1+0x13e8] ;  /* 0x0013e80001067983 */ /* 0x000ea80000100800 */
[----:B------:R-:W3:Y:S04]  /*66340*/  LDL.LU R29, [R1+0x90] ;  /* 0x00009000011d7983 */ /* 0x000ee80000300800 */
[----:B------:R-:W3:Y:S01]  /*66350*/  LDL.LU R30, [R1+0x44] ;  /* 0x00004400011e7983 */ /* 0x000ee20000300800 */
[----:B------:R-:W-:-:S02]  /*66360*/  IADD3 R56, P3, PT, R58, UR28, RZ ;  /* 0x0000001c3a387c10 */ /* 0x000fc4000ff7e0ff */
[----:B----4-:R-:W-:Y:S01]  /*66370*/  ISETP.LT.AND P4, PT, R10, UR36, !P2 ;  /* 0x000000240a007c0c */ /* 0x010fe2000d781270 */
[----:B------:R-:W-:Y:S01]  /*66380*/  STL.64 [R1+0x2c18], R26 ;  /* 0x002c181a01007387 */ /* 0x000fe20000100a00 */
[----:B------:R-:W-:Y:S01]  /*66390*/  LEA.HI.X.SX32 R57, R58, UR29, 0x1, P3 ;  /* 0x0000001d3a397c11 */ /* 0x000fe200098f0eff */
[----:B------:R-:W0:Y:S01]  /*663a0*/  LDCU.64 UR28, c[0x0][0x398] ;  /* 0x00007300ff1c77ac */ /* 0x000e220008000a00 */
[----:B------:R-:W-:Y:S02]  /*663b0*/  IADD3 R60, P6, PT, R12, R56, RZ ;  /* 0x000000380c3c7210 */ /* 0x000fe40007fde0ff */
[----:B------:R-:W-:Y:S01]  /*663c0*/  IADD3 R58, P5, PT, R9, UR48, RZ ;  /* 0x00000030093a7c10 */ /* 0x000fe2000ffbe0ff */
[----:B------:R-:W1:Y:S02]  /*663d0*/  LDCU UR36, c[0x0][0x3b8] ;  /* 0x00007700ff2477ac */ /* 0x000e640008000800 */
[----:B------:R-:W-:Y:S01]  /*663e0*/  IMAD.X R61, R13, 0x1, R57, P6 ;  /* 0x000000010d3d7824 */ /* 0x000fe200030e0639 */
[----:B------:R-:W-:Y:S01]  /*663f0*/  ISETP.LT.AND P3, PT, R7, UR32, !P2 ;  /* 0x0000002007007c0c */ /* 0x000fe2000d761270 */
[----:B------:R-:W4:Y:S01]  /*66400*/  LDCU UR32, c[0x0][0x3b8] ;  /* 0x00007700ff2077ac */ /* 0x000f220008000800 */
[----:B------:R-:W-:-:S02]  /*66410*/  LEA.HI.X.SX32 R59, R9, UR49, 0x1, P5 ;  /* 0x00000031093b7c11 */ /* 0x000fc4000a8f0eff */
[----:B------:R-:W-:Y:S01]  /*66420*/  IADD3 R16, P5, PT, R12, R58, RZ ;  /* 0x0000003a0c107210 */ /* 0x000fe20007fbe0ff */
[----:B------:R0:W-:Y:S01]  /*66430*/  @P4 STG.E.U8 desc[UR42][R60.64], R18 ;  /* 0x000000123c004986 */ /* 0x0001e2000c10112a */
[----:B------:R-:W1:Y:S03]  /*66440*/  LDCU.64 UR48, c[0x0][0x398] ;  /* 0x00007300ff3077ac */ /* 0x000e660008000a00 */
[----:B------:R-:W-:Y:S02]  /*66450*/  IMAD.X R17, R13, 0x1, R59, P5 ;  /* 0x000000010d117824 */ /* 0x000fe400028e063b */
[----:B0-----:R-:W-:Y:S01]  /*66460*/  IMAD R61, R8, 0x20, R9 ;  /* 0x00000020083d7824 */ /* 0x001fe200078e0209 */
[----:B------:R-:W-:-:S04]  /*66470*/  PRMT R8, R20, 0x7772, RZ ;  /* 0x0000777214087816 */ /* 0x000fc800000000ff */
[C---:B------:R-:W-:Y:S01]  /*66480*/  IADD3 R60, P4, PT, R61.reuse, UR52, RZ ;  /* 0x000000343d3c7c10 */ /* 0x040fe2000ff9e0ff */
[----:B------:R0:W-:Y:S03]  /*66490*/  @P3 STG.E.U8 desc[UR42][R16.64], R8 ;  /* 0x0000000810003986 */ /* 0x0001e6000c10112a */
[----:B------:R-:W-:Y:S01]  /*664a0*/  LEA.HI.X.SX32 R61, R61, UR53, 0x1, P4 ;  /* 0x000000353d3d7c11 */ /* 0x000fe2000a0f0eff */
[----:B------:R-:W1:Y:S01]  /*664b0*/  LDCU.64 UR52, c[0x0][0x398] ;  /* 0x00007300ff3477ac */ /* 0x000e620008000a00 */
[----:B------:R-:W-:Y:S02]  /*664c0*/  ISETP.LT.AND P3, PT, R15, UR28, !P1 ;  /* 0x0000001c0f007c0c */ /* 0x000fe4000cf61270 */
[----:B------:R-:W-:Y:S01]  /*664d0*/  PRMT R9, R4, 0x7770, RZ ;  /* 0x0000777004097816 */ /* 0x000fe200000000ff */
[----:B------:R-:W1:Y:S01]  /*664e0*/  LDCU UR28, c[0x0][0x3b8] ;  /* 0x00007700ff1c77ac */ /* 0x000e620008000800 */
[C---:B0-----:R-:W-:Y:S01]  /*664f0*/  IADD3 R16, P4, PT, R12.reuse, R60, RZ ;  /* 0x0000003c0c107210 */ /* 0x041fe20007f9e0ff */
[----:B------:R-:W-:Y:S01]  /*66500*/  VIADD R12, R12, UR61 ;  /* 0x0000003d0c0c7c36 */ /* 0x000fe20008000000 */
[----:B------:R-:W-:Y:S01]  /*66510*/  PRMT R8, R20, 0x7773, RZ ;  /* 0x0000777314087816 */ /* 0x000fe200000000ff */
[----:B------:R-:W0:Y:S02]  /*66520*/  LDCU UR61, c[0x0][0x3b8] ;  /* 0x00007700ff3d77ac */ /* 0x000e240008000800 */
[----:B------:R-:W-:Y:S01]  /*66530*/  IMAD.X R17, R13, 0x1, R61, P4 ;  /* 0x000000010d117824 */ /* 0x000fe200020e063d */
[----:B------:R-:W-:-:S02]  /*66540*/  SHF.R.S32.HI R20, RZ, 0x1f, R12 ;  /* 0x0000001fff147819 */ /* 0x000fc4000001140c */
[----:B------:R-:W-:Y:S02]  /*66550*/  IADD3 R18, P5, PT, R12, R2, RZ ;  /* 0x000000020c127210 */ /* 0x000fe40007fbe0ff */
[----:B------:R-:W-:Y:S01]  /*66560*/  ISETP.LT.AND P4, PT, R11, UR50, !P1 ;  /* 0x000000320b007c0c */ /* 0x000fe2000cf81270 */
[----:B------:R-:W0:Y:S02]  /*66570*/  LDCU UR50, c[0x0][0x3b8] ;  /* 0x00007700ff3277ac */ /* 0x000e240008000800 */
[----:B------:R-:W-:Y:S01]  /*66580*/  IMAD.X R19, R20, 0x1, R3, P5 ;  /* 0x0000000114137824 */ /* 0x000fe200028e0603 */
[----:B--2---:R-:W-:Y:S01]  /*66590*/  ISETP.LT.AND P2, PT, R6, UR30, !P2 ;  /* 0x0000001e06007c0c */ /* 0x004fe2000d741270 */
[----:B------:R-:W2:-:S12]  /*665a0*/  LDCU UR30, c[0x0][0x3b8] ;  /* 0x00007700ff1e77ac */ /* 0x000e980008000800 */
[----:B------:R0:W-:Y:S01]  /*665b0*/  @P2 STG.E.U8 desc[UR42][R16.64], R8 ;  /* 0x0000000810002986 */ /* 0x0001e2000c10112a */
[----:B-1----:R-:W-:Y:S01]  /*665c0*/  ISETP.LT.AND P2, PT, R27, UR48, !P1 ;  /* 0x000000301b007c0c */ /* 0x002fe2000cf41270 */
[----:B------:R-:W1:Y:S02]  /*665d0*/  LDCU UR48, c[0x0][0x39c] ;  /* 0x00007380ff3077ac */ /* 0x000e640008000800 */
[----:B------:R2:W-:Y:S01]  /*665e0*/  @P3 STG.E.U8 desc[UR42][R18.64], R9 ;  /* 0x0000000912003986 */ /* 0x0005e2000c10112a */
[----:B0-----:R-:W-:Y:S02]  /*665f0*/  IADD3 R16, P6, PT, R12, R48, RZ ;  /* 0x000000300c107210 */ /* 0x001fe40007fde0ff */
[----:B------:R-:W-:Y:S02]  /*66600*/  PRMT R8, R4, 0x7771, RZ ;  /* 0x0000777104087816 */ /* 0x000fe400000000ff */
[----:B--2---:R-:W-:Y:S01]  /*66610*/  IADD3 R18, P3, PT, R12, R50, RZ ;  /* 0x000000320c127210 */ /* 0x004fe20007f7e0ff */
[----:B------:R-:W-:Y:S01]  /*66620*/  IMAD.X R17, R20, 0x1, R49, P6 ;  /* 0x0000000114117824 */ /* 0x000fe200030e0631 */
[----:B------:R-:W-:Y:S01]  /*66630*/  ISETP.LT.AND P6, PT, R26, UR52, !P1 ;  /* 0x000000341a007c0c */ /* 0x000fe2000cfc1270 */
[----:B------:R-:W0:Y:S02]  /*66640*/  LDCU UR52, c[0x0][0x3b8] ;  /* 0x00007700ff3477ac */ /* 0x000e240008000800 */
[----:B------:R-:W-:Y:S01]  /*66650*/  IMAD.X R19, R20, 0x1, R51, P3 ;  /* 0x0000000114137824 */ /* 0x000fe200018e0633 */
[----:B------:R2:W-:Y:S01]  /*66660*/  @P4 STG.E.U8 desc[UR42][R16.64], R8 ;  /* 0x0000000810004986 */ /* 0x0005e2000c10112a */
[----:B------:R-:W-:Y:S01]  /*66670*/  ISETP.LT.AND P4, PT, R23, UR46, !P1 ;  /* 0x0000002e17007c0c */ /* 0x000fe2000cf81270 */
[----:B------:R-:W0:Y:S01]  /*66680*/  LDCU UR46, c[0x0][0x3b8] ;  /* 0x00007700ff2e77ac */ /* 0x000e220008000800 */
[----:B------:R-:W-:Y:S01]  /*66690*/  ISETP.LT.AND P3, PT, R10, UR44, !P1 ;  /* 0x0000002c0a007c0c */ /* 0x000fe2000cf61270 */
[----:B------:R-:W0:Y:S01]  /*666a0*/  LDCU UR44, c[0x0][0x3b8] ;  /* 0x00007700ff2c77ac */ /* 0x000e220008000800 */
[----:B--2---:R-:W-:-:S02]  /*666b0*/  PRMT R8, R4, 0x7772, RZ ;  /* 0x0000777204087816 */ /* 0x004fc400000000ff */
[----:B------:R-:W-:Y:S02]  /*666c0*/  IADD3 R16, P5, PT, R12, R52, RZ ;  /* 0x000000340c107210 */ /* 0x000fe40007fbe0ff */
[----:B------:R-:W-:Y:S01]  /*666d0*/  PRMT R4, R4, 0x7773, RZ ;  /* 0x0000777304047816 */ /* 0x000fe200000000ff */
[----:B------:R2:W-:Y:S02]  /*666e0*/  @P2 STG.E.U8 desc[UR42][R18.64], R8 ;  /* 0x0000000812002986 */ /* 0x0005e4000c10112a */
[----:B------:R-:W-:-:S05]  /*666f0*/  IMAD.X R17, R20, 0x1, R53, P5 ;  /* 0x0000000114117824 */ /* 0x000fca00028e0635 */
[----:B------:R3:W-:Y:S01]  /*66700*/  @P6 STG.E.U8 desc[UR42][R16.64], R4 ;  /* 0x0000000410006986 */ /* 0x0007e2000c10112a */
[----:B--2---:R-:W-:-:S05]  /*66710*/  IADD3 R8, P5, PT, R12, R54, RZ ;  /* 0x000000360c087210 */ /* 0x004fca0007fbe0ff */
[----:B------:R-:W-:Y:S01]  /*66720*/  IMAD.X R9, R20, 0x1, R55, P5 ;  /* 0x0000000114097824 */ /* 0x000fe200028e0637 */
[----:B------:R-:W-:Y:S02]  /*66730*/  IADD3 R18, P5, PT, R12, R56, RZ ;  /* 0x000000380c127210 */ /* 0x000fe40007fbe0ff */
[----:B---3--:R-:W-:-:S03]  /*66740*/  PRMT R4, R29, 0x7770, RZ ;  /* 0x000077701d047816 */ /* 0x008fc600000000ff */
[----:B------:R-:W-:Y:S02]  /*66750*/  IMAD.X R19, R20, 0x1, R57, P5 ;  /* 0x0000000114137824 */ /* 0x000fe400028e0639 */
[----:B------:R2:W-:Y:S01]  /*66760*/  @P4 STG.E.U8 desc[UR42][R8.64], R4 ;  /* 0x0000000408004986 */ /* 0x0005e2000c10112a */
[----:B------:R-:W-:Y:S01]  /*66770*/  ISETP.LT.AND P2, PT, R7, UR4, !P1 ;  /* 0x0000000407007c0c */ /* 0x000fe2000cf41270 */
[C---:B------:R-:W-:Y:S01]  /*66780*/  VIADD R17, R12.reuse, UR45 ;  /* 0x0000002d0c117c36 */ /* 0x040fe20008000000 */
[----:B--2---:R-:W-:Y:S01]  /*66790*/  PRMT R4, R29, 0x7771, RZ ;  /* 0x000077711d047816 */ /* 0x004fe200000000ff */
[----:B------:R-:W2:Y:S01]  /*667a0*/  LDCU UR4, c[0x0][0x3b8] ;  /* 0x00007700ff0477ac */ /* 0x000ea20008000800 */
[----:B------:R-:W-:-:S03]  /*667b0*/  IADD3 R8, P5, PT, R12, R58, RZ ;  /* 0x0000003a0c087210 */ /* 0x000fc60007fbe0ff */
[----:B------:R3:W-:Y:S01]  /*667c0*/  @P3 STG.E.U8 desc[UR42][R18.64], R4 ;  /* 0x0000000412003986 */ /* 0x0007e2000c10112a */
[----:B------:R-:W-:Y:S01]  /*667d0*/  ISETP.LT.AND P1, PT, R6, UR5, !P1 ;  /* 0x0000000506007c0c */ /* 0x000fe2000cf21270 */
[----:B------:R-:W-:Y:S01]  /*667e0*/  IMAD.X R9, R20, 0x1, R59, P5 ;  /* 0x0000000114097824 */ /* 0x000fe200028e063b */
[----:B------:R-:W-:Y:S01]  /*667f0*/  PRMT R16, R29, 0x7773, RZ ;  /* 0x000077731d107816 */ /* 0x000fe200000000ff */
[----:B------:R-:W0:Y:S01]  /*66800*/  LDCU UR5, c[0x0][0x3b8] ;  /* 0x00007700ff0577ac */ /* 0x000e220008000800 */
[----:B------:R-:W-:Y:S02]  /*66810*/  ISETP.LT.AND P6, PT, R15, UR6, !P0 ;  /* 0x000000060f007c0c */ /* 0x000fe4000c7c1270 */
[----:B------:R-:W-:Y:S01]  /*66820*/  ISETP.LT.AND P4, PT, R11, UR7, !P0 ;  /* 0x000000070b007c0c */ /* 0x000fe2000c781270 */
[----:B------:R-:W0:Y:S01]  /*66830*/  LDCU UR45, c[0x0][0x3b8] ;  /* 0x00007700ff2d77ac */ /* 0x000e220008000800 */
[----:B---3--:R-:W-:Y:S01]  /*66840*/  IADD3 R18, P3, PT, R12, R60, RZ ;  /* 0x0000003c0c127210 */ /* 0x008fe20007f7e0ff */
[----:B------:R-:W3:Y:S01]  /*66850*/  LDCU UR6, c[0x0][0x3b8] ;  /* 0x00007700ff0677ac */ /* 0x000ee20008000800 */
[----:B------:R-:W-:-:S03]  /*66860*/  PRMT R4, R29, 0x7772, RZ ;  /* 0x000077721d047816 */ /* 0x000fc600000000ff */
[----:B------:R-:W-:Y:S01]  /*66870*/  IMAD.X R19, R20, 0x1, R61, P3 ;  /* 0x0000000114137824 */ /* 0x000fe200018e063d */
[----:B------:R-:W-:Y:S01]  /*66880*/  ISETP.LT.AND P5, PT, R27, UR8, !P0 ;  /* 0x000000081b007c0c */ /* 0x000fe2000c7a1270 */
[----:B------:R-:W-:Y:S01]  /*66890*/  VIADD R20, R17, UR50 ;  /* 0x0000003211147c36 */ /* 0x000fe20008000000 */
[----:B------:R0:W-:Y:S01]  /*668a0*/  @P2 STG.E.U8 desc[UR42][R8.64], R4 ;  /* 0x0000000408002986 */ /* 0x0001e2000c10112a */
[----:B------:R-:W-:Y:S01]  /*668b0*/  ISETP.LT.AND P3, PT, R23, UR10, !P0 ;  /* 0x0000000a17007c0c */ /* 0x000fe2000c761270 */
[----:B------:R-:W1:Y:S01]  /*668c0*/  LDCU UR10, c[0x0][0x39c] ;  /* 0x00007380ff0a77ac */ /* 0x000e620008000800 */
[----:B------:R-:W1:Y:S01]  /*668d0*/  LDCU UR50, c[0x0][0x39c] ;  /* 0x00007380ff3277ac */ /* 0x000e620008000800 */
[----:B------:R-:W1:Y:S01]  /*668e0*/  LDCU UR7, c[0x0][0x3b8] ;  /* 0x00007700ff0777ac */ /* 0x000e620008000800 */
[----:B0-----:R-:W-:Y:S01]  /*668f0*/  VIADD R4, R20, UR61 ;  /* 0x0000003d14047c36 */ /* 0x001fe20008000000 */
[----:B------:R-:W0:Y:S03]  /*66900*/  LDCU UR61, c[0x0][0x3b8] ;  /* 0x00007700ff3d77ac */ /* 0x000e260008000800 */
[----:B------:R-:W-:Y:S01]  /*66910*/  VIADD R9, R4, UR52 ;  /* 0x0000003404097c36 */ /* 0x000fe20008000000 */
[----:B------:R-:W-:Y:S01]  /*66920*/  ISETP.LT.AND P2, PT, R26, UR9, !P0 ;  /* 0x000000091a007c0c */ /* 0x000fe2000c741270 */
[----:B------:R0:W-:Y:S01]  /*66930*/  @P1 STG.E.U8 desc[UR42][R18.64], R16 ;  /* 0x0000001012001986 */ /* 0x0001e2000c10112a */
[----:B------:R-:W1:Y:S01]  /*66940*/  LDCU UR8, c[0x0][0x3b8] ;  /* 0x00007700ff0877ac */ /* 0x000e620008000800 */
[----:B------:R-:W1:Y:S01]  /*66950*/  LDCU UR52, c[0x0][0x39c] ;  /* 0x00007380ff3477ac */ /* 0x000e620008000800 */
[----:B0-----:R-:W-:Y:S01]  /*66960*/  VIADD R38, R9, UR61 ;  /* 0x0000003d09267c36 */ /* 0x001fe20008000000 */
[----:B------:R-:W-:Y:S01]  /*66970*/  SHF.R.S32.HI R16, RZ, 0x1f, R17 ;  /* 0x0000001fff107819 */ /* 0x000fe20000011411 */
[----:B------:R-:W0:Y:S02]  /*66980*/  LDCU UR9, c[0x0][0x3b8] ;  /* 0x00007700ff0977ac */ /* 0x000e240008000800 */
[----:B------:R-:W-:Y:S01]  /*66990*/  VIADD R34, R38, UR77 ;  /* 0x0000004d26227c36 */ /* 0x000fe20008000000 */
[----:B------:R-:W-:Y:S01]  /*669a0*/  IADD3 R26, P1, PT, R17, R2, RZ ;  /* 0x00000002111a7210 */ /* 0x000fe20007f3e0ff */
[----:B------:R-:W0:Y:S02]  /*669b0*/  LDCU UR61, c[0x0][0x39c] ;  /* 0x00007380ff3d77ac */ /* 0x000e240008000800 */
[----:B------:R-:W-:Y:S01]  /*669c0*/  VIADD R40, R34, UR76 ;  /* 0x0000004c22287c36 */ /* 0x000fe20008000000 */
[----:B------:R-:W-:Y:S01]  /*669d0*/  PRMT R18, R30, 0x7770, RZ ;  /* 0x000077701e127816 */ /* 0x000fe200000000ff */
[----:B------:R-:W-:Y:S01]  /*669e0*/  IMAD.X R27, R16, 0x1, R3, P1 ;  /* 0x00000001101b7824 */ /* 0x000fe200008e0603 */
[----:B------:R-:W-:Y:S01]  /*669f0*/  PRMT R19, R30, 0x7771, RZ ;  /* 0x000077711e137816 */ /* 0x000fe200000000ff */
[----:B------:R-:W-:Y:S01]  /*66a00*/  VIADD R13, R40, UR75 ;  /* 0x0000004b280d7c36 */ /* 0x000fe20008000000 */
[----:B------:R-:W0:Y:S03]  /*66a10*/  LDCU UR77, c[0x0][0x39c] ;  /* 0x00007380ff4d77ac */ /* 0x000e260008000800 */
[----:B------:R-:W-:Y:S01]  /*66a20*/  VIADD R12, R13, UR74 ;  /* 0x0000004a0d0c7c36 */ /* 0x000fe20008000000 */
[----:B------:R1:W-:Y:S01]  /*66a30*/  @P6 STG.E.U8 desc[UR42][R26.64], R18 ;  /* 0x000000121a006986 */ /* 0x0003e2000c10112a */
[----:B------:R-:W0:Y:S02]  /*66a40*/  LDCU UR76, c[0x0][0x39c] ;  /* 0x00007380ff4c77ac */ /* 0x000e240008000800 */
[----:B------:R-:W-:Y:S01]  /*66a50*/  VIADD R35, R12, UR73 ;  /* 0x000000490c237c36 */ /* 0x000fe20008000000 */
[----:B------:R-:W0:Y:S03]  /*66a60*/  LDCU UR75, c[0x0][0x39c] ;  /* 0x00007380ff4b77ac */ /* 0x000e260008000800 */
[----:B------:R-:W-:Y:S01]  /*66a70*/  VIADD R8, R35, UR72 ;  /* 0x0000004823087c36 */ /* 0x000fe20008000000 */
[----:B------:R-:W0:Y:S03]  /*66a80*/  LDCU UR74, c[0x0][0x39c] ;  /* 0x00007380ff4a77ac */ /* 0x000e260008000800 */
[----:B------:R-:W-:Y:S01]  /*66a90*/  VIADD R31, R8, UR71 ;  /* 0x00000047081f7c36 */ /* 0x000fe20008000000 */
[----:B-1----:R-:W-:Y:S01]  /*66aa0*/  IADD3 R26, P6, PT, R17, R48, RZ ;  /* 0x00000030111a7210 */ /* 0x002fe20007fde0ff */
[----:B------:R-:W-:Y:S01]  /*66ab0*/  VIADD R18, R14, 0x3 ;  /* 0x000000030e127836 */ /* 0x000fe20000000000 */
[----:B------:R-:W1:Y:S01]  /*66ac0*/  LDCU UR73, c[0x0][0x39c] ;  /* 0x00007380ff4977ac */ /* 0x000e620008000800 */
[----:B------:R-:W-:-:S02]  /*66ad0*/  VIADD R24, R31, UR70 ;  /* 0x000000461f187c36 */ /* 0x000fc40008000000 */
[----:B------:R-:W-:Y:S01]  /*66ae0*/  IMAD.X R27, R16, 0x1, R49, P6 ;  /* 0x00000001101b7824 */ /* 0x000fe200030e0631 */
[----:B------:R-:W-:Y:S01]  /*66af0*/  ISETP.GE.AND P1, PT, R18, UR10, PT ;  /* 0x0000000a12007c0c */ /* 0x000fe2000bf26270 */
[----:B------:R-:W-:Y:S01]  /*66b00*/  VIADD R42, R24, UR69 ;  /* 0x00000045182a7c36 */ /* 0x000fe20008000000 */
[----:B------:R-:W0:Y:S03]  /*66b10*/  LDCU UR72, c[0x0][0x39c] ;  /* 0x00007380ff4877ac */ /* 0x000e260008000800 */
[----:B------:R-:W-:Y:S01]  /*66b20*/  VIADD R29, R42, UR68 ;  /* 0x000000442a1d7c36 */ /* 0x000fe20008000000 */
[----:B------:R1:W-:Y:S01]  /*66b30*/  @P4 STG.E.U8 desc[UR42][R26.64], R19 ;  /* 0x000000131a004986 */ /* 0x0003e2000c10112a */
[----:B------:R-:W-:Y:S01]  /*66b40*/  VIADD R18, R14, 0x4 ;  /* 0x000000040e127836 */ /* 0x000fe20000000000 */
[----:B------:R-:W0:Y:S01]  /*66b50*/  LDCU UR71, c[0x0][0x39c] ;  /* 0x00007380ff4777ac */ /* 0x000e220008000800 */
[----:B------:R-:W-:Y:S01]  /*66b60*/  VIADD R36, R29, UR67 ;  /* 0x000000431d247c36 */ /* 0x000fe20008000000 */
[----:B------:R-:W0:Y:S03]  /*66b70*/  LDCU UR70, c[0x0][0x39c] ;  /* 0x00007380ff4677ac */ /* 0x000e260008000800 */
[----:B------:R-:W-:Y:S01]  /*66b80*/  VIADD R25, R36, UR66 ;  /* 0x0000004224197c36 */ /* 0x000fe20008000000 */
[----:B------:R-:W0:Y:S01]  /*66b90*/  LDCU UR69, c[0x0][0x39c] ;  /* 0x00007380ff4577ac */ /* 0x000e220008000800 */
[----:B-1----:R-:W-:-:S02]  /*66ba0*/  IADD3 R26, P6, PT, R17, R50, RZ ;  /* 0x00000032111a7210 */ /* 0x002fc40007fde0ff */
[----:B------:R-:W-:Y:S01]  /*66bb0*/  PRMT R19, R30, 0x7772, RZ ;  /* 0x000077721e137816 */ /* 0x000fe200000000ff */
[----:B------:R-:W1:Y:S02]  /*66bc0*/  LDCU UR68, c[0x0][0x39c] ;  /* 0x00007380ff4477ac */ /* 0x000e640008000800 */
[----:B------:R-:W-:Y:S01]  /*66bd0*/  IMAD.X R27, R16, 0x1, R51, P6 ;  /* 0x00000001101b7824 */ /* 0x000fe200030e0633 */
[----:B------:R-:W-:Y:S01]  /*66be0*/  IADD3 R32, P6, PT, R17, R52, RZ ;  /* 0x0000003411207210 */ /* 0x000fe20007fde0ff */
[----:B------:R-:W-:Y:S01]  /*66bf0*/  VIADD R28, R25, UR65 ;  /* 0x00000041191c7c36 */ /* 0x000fe20008000000 */
[----:B------:R-:W-:Y:S01]  /*66c00*/  ISETP.GE.AND P4, PT, R18, UR48, PT ;  /* 0x0000003012007c0c */ /* 0x000fe2000bf86270 */
[----:B------:R-:W-:Y:S01]  /*66c10*/  VIADD R18, R14, 0x5 ;  /* 0x000000050e127836 */ /* 0x000fe20000000000 */
[----:B------:R0:W-:Y:S01]  /*66c20*/  @P5 STG.E.U8 desc[UR42][R26.64], R19 ;  /* 0x000000131a005986 */ /* 0x0001e2000c10112a */
[----:B------:R-:W-:Y:S01]  /*66c30*/  IMAD.X R33, R16, 0x1, R53, P6 ;  /* 0x0000000110217824 */ /* 0x000fe200030e0635 */
[----:B------:R-:W1:Y:S01]  /*66c40*/  LDCU UR65, c[0x0][0x398] ;  /* 0x00007300ff4177ac */ /* 0x000e620008000800 */
[----:B------:R-:W-:Y:S01]  /*66c50*/  VIADD R43, R28, UR64 ;  /* 0x000000401c2b7c36 */ /* 0x000fe20008000000 */
[----:B------:R-:W1:Y:S01]  /*66c60*/  LDCU UR64, c[0x0][0x398] ;  /* 0x00007300ff4077ac */ /* 0x000e620008000800 */
[----:B------:R-:W-:Y:S01]  /*66c70*/  ISETP.GE.AND P5, PT, R18, UR50, PT ;  /* 0x0000003212007c0c */ /* 0x000fe2000bfa6270 */
[----:B------:R-:W1:Y:S01]  /*66c80*/  LDCU UR10, c[0x0][0x39c] ;  /* 0x00007380ff0a77ac */ /* 0x000e620008000800 */
[----:B0-----:R-:W-:-:S02]  /*66c90*/  IADD3 R26, P6, PT, R17, R54, RZ ;  /* 0x00000036111a7210 */ /* 0x001fc40007fde0ff */
[----:B------:R-:W-:Y:S01]  /*66ca0*/  PRMT R19, R30, 0x7773, RZ ;  /* 0x000077731e137816 */ /* 0x000fe200000000ff */
[----:B------:R-:W-:Y:S01]  /*66cb0*/  VIADD R47, R43, UR63 ;  /* 0x0000003f2b2f7c36 */ /* 0x000fe20008000000 */
[----:B------:R-:W-:Y:S01]  /*66cc0*/  PRMT R18, R21, 0x7770, RZ ;  /* 0x0000777015127816 */ /* 0x000fe200000000ff */
[----:B------:R-:W-:Y:S01]  /*66cd0*/  IMAD.X R27, R16, 0x1, R55, P6 ;  /* 0x00000001101b7824 */ /* 0x000fe200030e0637 */
[----:B------:R-:W0:Y:S01]  /*66ce0*/  LDCU UR66, c[0x0][0x39c] ;  /* 0x00007380ff4277ac */ /* 0x000e220008000800 */
[----:B------:R-:W-:Y:S01]  /*66cf0*/  @P2 STG.E.U8 desc[UR42][R32.64], R19 ;  /* 0x0000001320002986 */ /* 0x000fe2000c10112a */
[----:B------:R-:W-:Y:S01]  /*66d00*/  VIADD R44, R47, UR11 ;  /* 0x0000000b2f2c7c36 */ /* 0x000fe20008000000 */
[----:B------:R-:W0:Y:S02]  /*66d10*/  LDCU UR11, c[0x0][0x398] ;  /* 0x00007300ff0b77ac */ /* 0x000e240008000800 */
[----:B------:R2:W-:Y:S01]  /*66d20*/  @P3 STG.E.U8 desc[UR42][R26.64], R18 ;  /* 0x000000121a003986 */ /* 0x0005e2000c10112a */
[----:B------:R-:W-:Y:S01]  /*66d30*/  VIADD R30, R44, UR12 ;  /* 0x0000000c2c1e7c36 */ /* 0x000fe20008000000 */
[----:B-1----:R-:W-:Y:S01]  /*66d40*/  ISETP.LT.AND P3, PT, R10, UR65, !P0 ;  /* 0x000000410a007c0c */ /* 0x002fe2000c761270 */
[----:B------:R-:W1:Y:S01]  /*66d50*/  LDCU UR65, c[0x0][0x398] ;  /* 0x00007300ff4177ac */ /* 0x000e620008000800 */
[----:B------:R-:W-:Y:S01]  /*66d60*/  ISETP.LT.AND P2, PT, R7, UR64, !P0 ;  /* 0x0000004007007c0c */ /* 0x000fe2000c741270 */
[----:B------:R-:W0:Y:S01]  /*66d70*/  LDCU UR67, c[0x0][0x39c] ;  /* 0x00007380ff4377ac */ /* 0x000e220008000800 */
[----:B------:R-:W0:Y:S01]  /*66d80*/  LDCU UR48, c[0x0][0x39c] ;  /* 0x00007380ff3077ac */ /* 0x000e220008000800 */
[----:B--2---:R-:W-:Y:S01]  /*66d90*/  IADD3 R26, P6, PT, R17, R56, RZ ;  /* 0x00000038111a7210 */ /* 0x004fe20007fde0ff */
[----:B------:R-:W-:Y:S01]  /*66da0*/  VIADD R45, R30, UR13 ;  /* 0x0000000d1e2d7c36 */ /* 0x000fe20008000000 */
[----:B------:R2:W-:Y:S01]  /*66db0*/  STL.64 [R1+0x2bf0], R30 ;  /* 0x002bf01e01007387 */ /* 0x0005e20000100a00 */
[----:B------:R-:W-:Y:S01]  /*66dc0*/  PRMT R19, R21, 0x7771, RZ ;  /* 0x0000777115137816 */ /* 0x000fe200000000ff */
[----:B------:R-:W1:Y:S01]  /*66dd0*/  LDCU UR13, c[0x0][0x398] ;  /* 0x00007300ff0d77ac */ /* 0x000e620008000800 */
[----:B------:R-:W-:Y:S01]  /*66de0*/  IMAD.X R27, R16, 0x1, R57, P6 ;  /* 0x00000001101b7824 */ /* 0x000fe200030e0639 */
[----:B------:R-:W-:-:S02]  /*66df0*/  IADD3 R32, P6, PT, R17, R58, RZ ;  /* 0x0000003a11207210 */ /* 0x000fc40007fde0ff */
[----:B------:R-:W-:Y:S01]  /*66e00*/  PRMT R18, R21, 0x7772, RZ ;  /* 0x0000777215127816 */ /* 0x000fe200000000ff */
[----:B------:R-:W1:Y:S01]  /*66e10*/  LDCU UR50, c[0x0][0x39c] ;  /* 0x00007380ff3277ac */ /* 0x000e620008000800 */
[----:B------:R-:W1:Y:S01]  /*66e20*/  LDCU UR63, c[0x0][0x39c] ;  /* 0x00007380ff3f77ac */ /* 0x000e620008000800 */
[----:B--2---:R-:W-:Y:S02]  /*66e30*/  IMAD.MOV.U32 R30, RZ, RZ, R26 ;  /* 0x000000ffff1e7224 */ /* 0x004fe400078e001a */
[----:B------:R-:W-:Y:S01]  /*66e40*/  IMAD.MOV.U32 R31, RZ, RZ, R27 ;  /* 0x000000ffff1f7224 */ /* 0x000fe200078e001b */
[----:B------:R-:W2:Y:S01]  /*66e50*/  LDCU UR12, c[0x0][0x39c] ;  /* 0x00007380ff0c77ac */ /* 0x000ea20008000800 */
[----:B------:R-:W2:Y:S01]  /*66e60*/  LDL.LU.64 R26, [R1+0x2c18] ;  /* 0x002c1800011a7983 */ /* 0x000ea20000300a00 */
[----:B------:R-:W-:Y:S01]  /*66e70*/  IMAD.X R33, R16, 0x1, R59, P6 ;  /* 0x0000000110217824 */ /* 0x000fe200030e063b */
[----:B0-----:R-:W-:Y:S01]  /*66e80*/  ISETP.LT.AND P0, PT, R6, UR11, !P0 ;  /* 0x0000000b06007c0c */ /* 0x001fe2000c701270 */
[----:B------:R-:W-:Y:S01]  /*66e90*/  VIADD R46, R45, UR14 ;  /* 0x0000000e2d2e7c36 */ /* 0x000fe20008000000 */
[----:B------:R0:W-:Y:S01]  /*66ea0*/  @P3 STG.E.U8 desc[UR42][R30.64], R19 ;  /* 0x000000131e003986 */ /* 0x0001e2000c10112a */
[----:B------:R-:W2:Y:S03]  /*66eb0*/  LDCU UR11, c[0x0][0x398] ;  /* 0x00007300ff0b77ac */ /* 0x000ea60008000800 */
[----:B------:R1:W-:Y:S01]  /*66ec0*/  @P2 STG.E.U8 desc[UR42][R32.64], R18 ;  /* 0x0000001220002986 */ /* 0x0003e2000c10112a */
[----:B------:R-:W2:Y:S03]  /*66ed0*/  LDCU UR64, c[0x0][0x39c] ;  /* 0x00007380ff4077ac */ /* 0x000ea60008000800 */
[----:B------:R-:W-:Y:S01]  /*66ee0*/  STL.64 [R1+0x2bf8], R44 ;  /* 0x002bf82c01007387 */ /* 0x000fe20000100a00 */
[----:B------:R-:W2:Y:S01]  /*66ef0*/  LDCU UR14, c[0x0][0x39c] ;  /* 0x00007380ff0e77ac */ /* 0x000ea20008000800 */
[----:B0-----:R-:W-:-:S02]  /*66f00*/  IADD3 R30, P2, PT, R17, R60, RZ ;  /* 0x0000003c111e7210 */ /* 0x001fc40007f5e0ff */
[----:B-1----:R-:W-:-:S03]  /*66f10*/  PRMT R18, R21, 0x7773, RZ ;  /* 0x0000777315127816 */ /* 0x002fc600000000ff */
[----:B------:R-:W-:Y:S01]  /*66f20*/  IMAD.X R31, R16, 0x1, R61, P2 ;  /* 0x00000001101f7824 */ /* 0x000fe200010e063d */
[----:B------:R-:W-:Y:S04]  /*66f30*/  STL [R1+0x2bc8], R46 ;  /* 0x002bc82e01007387 */ /* 0x000fe80000100800 */
[----:B------:R-:W-:Y:S04]  /*66f40*/  STL [R1+0x2c08], R47 ;  /* 0x002c082f01007387 */ /* 0x000fe80000100800 */
[----:B------:R0:W-:Y:S04]  /*66f50*/  @P0 STG.E.U8 desc[UR42][R30.64], R18 ;  /* 0x000000121e000986 */ /* 0x0001e8000c10112a */
[----:B0-----:R-:W3:Y:S04]  /*66f60*/  LDL.LU R18, [R1+0x94] ;  /* 0x0000940001127983 */ /* 0x001ee80000300800 */
[----:B------:R-:W4:Y:S01]  /*66f70*/  LDL.LU R44, [R1+0x48] ;  /* 0x00004800012c7983 */ /* 0x000f220000300800 */
[----:B------:R-:W-:Y:S01]  /*66f80*/  ISETP.LT.AND P3, PT, R15, UR65, !P1 ;  /* 0x000000410f007c0c */ /* 0x000fe2000cf61270 */
[----:B------:R-:W-:Y:S01]  /*66f90*/  VIADD R41, R46, UR15 ;  /* 0x0000000f2e297c36 */ /* 0x000fe20008000000 */
[----:B------:R-:W-:Y:S01]  /*66fa0*/  SHF.R.S32.HI R45, RZ, 0x1f, R20 ;  /* 0x0000001fff2d7819 */ /* 0x000fe20000011414 */
[----:B------:R-:W0:Y:S01]  /*66fb0*/  LDCU UR15, c[0x0][0x398] ;  /* 0x00007300ff0f77ac */ /* 0x000e220008000800 */
[----:B------:R-:W-:-:S02]  /*66fc0*/  IADD3 R16, P2, PT, R20, R2, RZ ;  /* 0x0000000214107210 */ /* 0x000fc40007f5e0ff */
[----:B------:R-:W-:Y:S01]  /*66fd0*/  PRMT R21, R5, 0x7770, RZ ;  /* 0x0000777005157816 */ /* 0x000fe200000000ff */
[----:B------:R-:W1:Y:S02]  /*66fe0*/  LDCU UR65, c[0x0][0x39c] ;  /* 0x00007380ff4177ac */ /* 0x000e640008000800 */
[----:B------:R-:W-:Y:S01]  /*66ff0*/  IMAD.X R17, R45, 0x1, R3, P2 ;  /* 0x000000012d117824 */ /* 0x000fe200010e0603 */
[----:B------:R-:W-:Y:S01]  /*67000*/  ISETP.LT.AND P2, PT, R11, UR13, !P1 ;  /* 0x0000000d0b007c0c */ /* 0x000fe2000cf41270 */
[----:B------:R-:W0:Y:S01]  /*67010*/  LDCU UR13, c[0x0][0x398] ;  /* 0x00007300ff0d77ac */ /* 0x000e220008000800 */
[C---:B------:R-:W-:Y:S02]  /*67020*/  IADD3 R32, P0, PT, R20.reuse, R48, RZ ;  /* 0x0000003014207210 */ /* 0x040fe40007f1e0ff */
[----:B------:R1:W-:Y:S01]  /*67030*/  @P3 STG.E.U8 desc[UR42][R16.64], R21 ;  /* 0x0000001510003986 */ /* 0x0003e2000c10112a */
[----:B------:R-:W-:Y:S01]  /*67040*/  VIADD R39, R41, UR16 ;  /* 0x0000001029277c36 */ /* 0x000fe20008000000 */
[----:B------:R-:W0:Y:S01]  /*67050*/  LDCU UR16, c[0x0][0x39c] ;  /* 0x00007380ff1077ac */ /* 0x000e220008000800 */
[----:B------:R-:W-:Y:S01]  /*67060*/  IMAD.X R33, R45, 0x1, R49, P0 ;  /* 0x000000012d217824 */ /* 0x000fe200000e0631 */
[----:B------:R-:W-:-:S02]  /*67070*/  IADD3 R30, P0, PT, R20, R50, RZ ;  /* 0x00000032141e7210 */ /* 0x000fc40007f1e0ff */
[----:B-1----:R-:W-:Y:S01]  /*67080*/  PRMT R16, R5, 0x7771, RZ ;  /* 0x0000777105107816 */ /* 0x002fe200000000ff */
[----:B------:R-:W-:Y:S01]  /*67090*/  VIADD R17, R39, UR17 ;  /* 0x0000001127117c36 */ /* 0x000fe20008000000 */
[----:B------:R-:W-:Y:S01]  /*670a0*/  PRMT R21, R5, 0x7772, RZ ;  /* 0x0000777205157816 */ /* 0x000fe200000000ff */
[----:B------:R-:W-:Y:S01]  /*670b0*/  IMAD.X R31, R45, 0x1, R51, P0 ;  /* 0x000000012d1f7824 */ /* 0x000fe200000e0633 */
[----:B------:R-:W1:Y:S01]  /*670c0*/  LDCU UR17, c[0x0][0x398] ;  /* 0x00007300ff1177ac */ /* 0x000e620008000800 */
[----:B------:R0:W-:Y:S01]  /*670d0*/  @P2 STG.E.U8 desc[UR42][R32.64], R16 ;  /* 0x0000001020002986 */ /* 0x0001e2000c10112a */
[----:B------:R-:W-:Y:S01]  /*670e0*/  VIADD R37, R17, UR18 ;  /* 0x0000001211257c36 */ /* 0x000fe20008000000 */
[----:B------:R-:W1:Y:S01]  /*670f0*/  LDCU UR18, c[0x0][0x398] ;  /* 0x00007300ff1277ac */ /* 0x000e620008000800 */
[----:B0-----:R-:W-:-:S05]  /*67100*/  IADD3 R32, P0, PT, R20, R52, RZ ;  /* 0x0000003414207210 */ /* 0x001fca0007f1e0ff */
[----:B------:R-:W-:Y:S02]  /*67110*/  IMAD.X R33, R45, 0x1, R53, P0 ;  /* 0x000000012d217824 */ /* 0x000fe400000e0635 */
[----:B------:R-:W-:Y:S01]  /*67120*/  VIADD R16, R37, UR19 ;  /* 0x0000001325107c36 */ /* 0x000fe20008000000 */
[----:B------:R-:W0:Y:S04]  /*67130*/  LDCU UR19, c[0x0][0x39c] ;  /* 0x00007380ff1377ac */ /* 0x000e280008000800 */
[----:B------:R-:W-:Y:S01]  /*67140*/  STL.64 [R1+0x2bb0], R16 ;  /* 0x002bb01001007387 */ /* 0x000fe20000100a00 */
[----:B--2---:R-:W-:Y:S01]  /*67150*/  ISETP.LT.AND P3, PT, R27, UR11, !P1 ;  /* 0x0000000b1b007c0c */ /* 0x004fe2000cf61270 */
[----:B------:R-:W2:Y:S01]  /*67160*/  LDCU UR11, c[0x0][0x39c] ;  /* 0x00007380ff0b77ac */ /* 0x000ea20008000800 */
[----:B------:R-:W-:Y:S01]  /*67170*/  ISETP.LT.AND P2, PT, R26, UR15, !P1 ;  /* 0x0000000f1a007c0c */ /* 0x000fe2000cf41270 */
[----:B------:R-:W0:Y:S10]  /*67180*/  LDCU UR15, c[0x0][0x398] ;  /* 0x00007300ff0f77ac */ /* 0x000e340008000800 */
[----:B------:R0:W-:Y:S01]  /*67190*/  @P3 STG.E.U8 desc[UR42][R30.64], R21 ;  /* 0x000000151e003986 */ /* 0x0001e2000c10112a */
[----:B------:R-:W-:Y:S01]  /*671a0*/  ISETP.LT.AND P3, PT, R23, UR13, !P1 ;  /* 0x0000000d17007c0c */ /* 0x000fe2000cf61270 */
[----:B------:R-:W1:Y:S01]  /*671b0*/  LDCU UR13, c[0x0][0x39c] ;  /* 0x00007380ff0d77ac */ /* 0x000e620008000800 */
[----:B0-----:R-:W-:-:S02]  /*671c0*/  IADD3 R30, P0, PT, R20, R54, RZ ;  /* 0x00000036141e7210 */ /* 0x001fc40007f1e0ff */
[----:B------:R-:W-:-:S03]  /*671d0*/  PRMT R21, R5, 0x7773, RZ ;  /* 0x0000777305157816 */ /* 0x000fc600000000ff */
[C---:B------:R-:W-:Y:S01]  /*671e0*/  IMAD.X R31, R45.reuse, 0x1, R55, P0 ;  /* 0x000000012d1f7824 */ /* 0x040fe200000e0637 */
[----:B------:R-:W-:Y:S01]  /*671f0*/  IADD3 R46, P0, PT, R20, R56, RZ ;  /* 0x00000038142e7210 */ /* 0x000fe20007f1e0ff */
[----:B------:R0:W-:Y:S01]  /*67200*/  @P2 STG.E.U8 desc[UR42][R32.64], R21 ;  /* 0x0000001520002986 */ /* 0x0001e2000c10112a */
[----:B-1----:R-:W-:Y:S01]  /*67210*/  ISETP.LT.AND P2, PT, R10, UR17, !P1 ;  /* 0x000000110a007c0c */ /* 0x002fe2000cf41270 */
[----:B------:R-:W1:Y:S01]  /*67220*/  LDCU UR17, c[0x0][0x398] ;  /* 0x00007300ff1177ac */ /* 0x000e620008000800 */
[----:B---3--:R-:W-:Y:S01]  /*67230*/  PRMT R5, R18, 0x7770, RZ ;  /* 0x0000777012057816 */ /* 0x008fe200000000ff */
[----:B------:R-:W-:-:S04]  /*67240*/  IMAD.X R47, R45, 0x1, R57, P0 ;  /* 0x000000012d2f7824 */ /* 0x000fc800000e0639 */
[----:B------:R3:W-:Y:S01]  /*67250*/  @P3 STG.E.U8 desc[UR42][R30.64], R5 ;  /* 0x000000051e003986 */ /* 0x0007e2000c10112a */
[----:B------:R-:W-:Y:S01]  /*67260*/  ISETP.LT.AND P3, PT, R7, UR15, !P1 ;  /* 0x0000000f07007c0c */ /* 0x000fe2000cf61270 */
[----:B0-----:R-:W-:Y:S01]  /*67270*/  VIADD R33, R16, UR20 ;  /* 0x0000001410217c36 */ /* 0x001fe20008000000 */
[----:B------:R-:W0:Y:S01]  /*67280*/  LDCU UR20, c[0x0][0x398] ;  /* 0x00007300ff1477ac */ /* 0x000e220008000800 */
[----:B------:R-:W-:Y:S02]  /*67290*/  PRMT R21, R18, 0x7771, RZ ;  /* 0x0000777112157816 */ /* 0x000fe400000000ff */
[----:B------:R-:W-:Y:S01]  /*672a0*/  VIADD R19, R33, UR21 ;  /* 0x0000001521137c36 */ /* 0x000fe20008000000 */
[----:B---3--:R-:W-:Y:S02]  /*672b0*/  IADD3 R30, P0, PT, R20, R58, RZ ;  /* 0x0000003a141e7210 */ /* 0x008fe40007f1e0ff */
[----:B------:R-:W-:Y:S01]  /*672c0*/  PRMT R5, R18, 0x7772, RZ ;  /* 0x0000777212057816 */ /* 0x000fe200000000ff */
[----:B------:R-:W-:Y:S01]  /*672d0*/  @P2 STG.E.U8 desc[UR42][R46.64], R21 ;  /* 0x000000152e002986 */ /* 0x000fe2000c10112a */
[----:B------:R-:W-:Y:S01]  /*672e0*/  ISETP.LT.AND P1, PT, R6, UR18, !P1 ;  /* 0x0000001206007c0c */ /* 0x000fe2000cf21270 */
[----:B------:R-:W-:Y:S01]  /*672f0*/  IMAD.X R31, R45, 0x1, R59, P0 ;  /* 0x000000012d1f7824 */ /* 0x000fe200000e063b */
[----:B------:R-:W-:Y:S01]  /*67300*/  PRMT R17, R18, 0x7773, RZ ;  /* 0x0000777312117816 */ /* 0x000fe200000000ff */
[----:B------:R-:W-:Y:S01]  /*67310*/  VIADD R32, R19, UR22 ;  /* 0x0000001613207c36 */ /* 0x000fe20008000000 */
[----:B------:R-:W3:Y:S02]  /*67320*/  LDCU UR18, c[0x0][0x398] ;  /* 0x00007300ff1277ac */ /* 0x000ee40008000800 */
[----:B------:R0:W-:Y:S01]  /*67330*/  @P3 STG.E.U8 desc[UR42][R30.64], R5 ;  /* 0x000000051e003986 */ /* 0x0001e2000c10112a */
[----:B------:R-:W-:Y:S01]  /*67340*/  VIADD R18, R32, UR23 ;  /* 0x0000001720127c36 */ /* 0x000fe20008000000 */
[----:B------:R-:W2:Y:S01]  /*67350*/  LDCU UR23, c[0x0][0x398] ;  /* 0x00007300ff1777ac */ /* 0x000ea20008000800 */
[----:B-1----:R-:W-:Y:S01]  /*67360*/  ISETP.LT.AND P3, PT, R15, UR17, !P4 ;  /* 0x000000110f007c0c */ /* 0x002fe2000e761270 */
[----:B------:R1:W-:Y:S01]  /*67370*/  STL [R1+0x2b9c], R32 ;  /* 0x002b9c2001007387 */ /* 0x0003e20000100800 */
[----:B----4-:R-:W-:Y:S01]  /*67380*/  PRMT R16, R44, 0x7770, RZ ;  /* 0x000077702c107816 */ /* 0x010fe200000000ff */
[----:B------:R-:W4:Y:S01]  /*67390*/  LDCU UR15, c[0x0][0x39c] ;  /* 0x00007380ff0f77ac */ /* 0x000f220008000800 */
[----:B------:R-:W2:Y:S01]  /*673a0*/  LDCU UR21, c[0x0][0x39c] ;  /* 0x00007380ff1577ac */ /* 0x000ea20008000800 */
[----:B0-----:R-:W-:-:S02]  /*673b0*/  IADD3 R30, P0, PT, R20, R60, RZ ;  /* 0x0000003c141e7210 */ /* 0x001fc40007f1e0ff */
[----:B------:R-:W-:Y:S01]  /*673c0*/  SHF.R.S32.HI R5, RZ, 0x1f, R4 ;  /* 0x0000001fff057819 */ /* 0x000fe20000011404 */
[----:B------:R-:W0:Y:S01]  /*673d0*/  LDCU UR17, c[0x0][0x39c] ;  /* 0x00007380ff1177ac */ /* 0x000e220008000800 */
[C---:B------:R-:W-:Y:S01]  /*673e0*/  IADD3 R20, P2, PT, R4.reuse, R2, RZ ;  /* 0x0000000204147210 */ /* 0x040fe20007f5e0ff */
[----:B------:R-:W-:Y:S01]  /*673f0*/  IMAD.X R31, R45, 0x1, R61, P0 ;  /* 0x000000012d1f7824 */ /* 0x000fe200000e063d */
[----:B------:R-:W0:Y:S03]  /*67400*/  LDCU UR22, c[0x0][0x39c] ;  /* 0x00007380ff1677ac */ /* 0x000e260008000800 */
[----:B------:R-:W-:Y:S01]  /*67410*/  IMAD.X R21, R5, 0x1, R3, P2 ;  /* 0x0000000105157824 */ /* 0x000fe200010e0603 */
[----:B------:R-:W-:Y:S02]  /*67420*/  ISETP.LT.AND P2, PT, R11, UR20, !P4 ;  /* 0x000000140b007c0c */ /* 0x000fe4000e741270 */
[----:B-1----:R-:W-:Y:S01]  /*67430*/  IADD3 R32, P0, PT, R4, R48, RZ ;  /* 0x0000003004207210 */ /* 0x002fe20007f1e0ff */
[----:B------:R1:W-:Y:S01]  /*67440*/  STL [R1+0x2ba8], R33 ;  /* 0x002ba82101007387 */ /* 0x0003e20000100800 */
[----:B------:R-:W-:Y:S01]  /*67450*/  IMAD.MOV.U32 R45, RZ, RZ, R38 ;  /* 0x000000ffff2d7224 */ /* 0x000fe200078e0026 */
[----:B------:R-:W0:Y:S01]  /*67460*/  LDCU UR20, c[0x0][0x398] ;  /* 0x00007300ff1477ac */ /* 0x000e220008000800 */
[----:B------:R-:W-:Y:S01]  /*67470*/  VIADD R38, R18, UR24 ;  /* 0x0000001812267c36 */ /* 0x000fe20008000000 */
[----:B------:R2:W-:Y:S01]  /*67480*/  @P1 STG.E.U8 desc[UR42][R30.64], R17 ;  /* 0x000000111e001986 */ /* 0x0005e2000c10112a */
[----:B-1----:R-:W-:-:S03]  /*67490*/  IMAD.X R33, R5, 0x1, R49, P0 ;  /* 0x0000000105217824 */ /* 0x002fc600000e0631 */
[----:B------:R1:W-:Y:S01]  /*674a0*/  @P3 STG.E.U8 desc[UR42][R20.64], R16 ;  /* 0x0000001014003986 */ /* 0x0003e2000c10112a */
[----:B------:R-:W-:Y:S01]  /*674b0*/  IMAD.MOV.U32 R46, RZ, RZ, R45 ;  /* 0x000000ffff2e7224 */ /* 0x000fe200078e002d */
[----:B------:R-:W0:Y:S01]  /*674c0*/  LDCU UR24, c[0x0][0x39c] ;  /* 0x00007380ff1877ac */ /* 0x000e220008000800 */
[----:B--2---:R-:W-:Y:S01]  /*674d0*/  PRMT R17, R44, 0x7771, RZ ;  /* 0x000077712c117816 */ /* 0x004fe200000000ff */
[----:B------:R-:W-:Y:S02]  /*674e0*/  IMAD.MOV.U32 R31, RZ, RZ, R35 ;  /* 0x000000ffff1f7224 */ /* 0x000fe400078e0023 */
[----:B------:R-:W-:Y:S01]  /*674f0*/  VIADD R35, R38, UR25 ;  /* 0x0000001926237c36 */ /* 0x000fe20008000000 */
[----:B---3--:R-:W-:Y:S01]  /*67500*/  ISETP.LT.AND P3, PT, R27, UR18, !P4 ;  /* 0x000000121b007c0c */ /* 0x008fe2000e761270 */
[----:B------:R2:W-:Y:S01]  /*67510*/  @P2 STG.E.U8 desc[UR42][R32.64], R17 ;  /* 0x0000001120002986 */ /* 0x0005e2000c10112a */
[----:B------:R-:W-:Y:S01]  /*67520*/  ISETP.LT.AND P2, PT, R26, UR23, !P4 ;  /* 0x000000171a007c0c */ /* 0x000fe2000e741270 */
[----:B------:R-:W-:Y:S01]  /*67530*/  IMAD.MOV.U32 R30, RZ, RZ, R36 ;  /* 0x000000ffff1e7224 */ /* 0x000fe200078e0024 */
[----:B------:R-:W3:Y:S01]  /*67540*/  LDCU UR23, c[0x0][0x398] ;  /* 0x00007300ff1777ac */ /* 0x000ee20008000800 */
[----:B------:R-:W-:Y:S01]  /*67550*/  VIADD R36, R35, UR26 ;  /* 0x0000001a23247c36 */ /* 0x000fe20008000000 */
[----:B-1----:R-:W-:Y:S01]  /*67560*/  IADD3 R20, P1, PT, R4, R50, RZ ;  /* 0x0000003204147210 */ /* 0x002fe20007f3e0ff */
[----:B------:R-:W1:Y:S01]  /*67570*/  LDCU UR25, c[0x0][0x398] ;  /* 0x00007300ff1977ac */ /* 0x000e620008000800 */
[----:B------:R-:W0:Y:S01]  /*67580*/  LDCU UR26, c[0x0][0x398] ;  /* 0x00007300ff1a77ac */ /* 0x000e220008000800 */
[----:B------:R4:W-:Y:S02]  /*67590*/  STL.64 [R1+0x2ba0], R18 ;  /* 0x002ba01201007387 */ /* 0x0009e40000100a00 */
[C---:B------:R-:W-:Y:S01]  /*675a0*/  IMAD.X R21, R5.reuse, 0x1, R51, P1 ;  /* 0x0000000105157824 */ /* 0x040fe200008e0633 */
[----:B------:R-:W-:Y:S01]  /*675b0*/  PRMT R16, R44, 0x7772, RZ ;  /* 0x000077722c107816 */ /* 0x000fe200000000ff */
[----:B------:R-:W-:Y:S01]  /*675c0*/  IMAD.MOV.U32 R45, RZ, RZ, R9 ;  /* 0x000000ffff2d7224 */ /* 0x000fe200078e0009 */
[----:B------:R0:W-:Y:S01]  /*675d0*/  STL [R1+0x2bac], R19 ;  /* 0x002bac1301007387 */ /* 0x0001e20000100800 */
[----:B------:R-:W-:Y:S01]  /*675e0*/  VIADD R9, R36, UR27 ;  /* 0x0000001b24097c36 */ /* 0x000fe20008000000 */
[----:B--2---:R-:W-:Y:S01]  /*675f0*/  PRMT R17, R44, 0x7773, RZ ;  /* 0x000077732c117816 */ /* 0x004fe200000000ff */
[----:B------:R-:W2:Y:S01]  /*67600*/  LDCU UR18, c[0x0][0x39c] ;  /* 0x00007380ff1277ac */ /* 0x000ea20008000800 */
[----:B----4-:R-:W-:Y:S01]  /*67610*/  IADD3 R18, P0, PT, R4, R52, RZ ;  /* 0x0000003404127210 */ /* 0x010fe20007f1e0ff */
[----:B------:R4:W-:Y:S01]  /*67620*/  @P3 STG.E.U8 desc[UR42][R20.64], R16 ;  /* 0x0000001014003986 */ /* 0x0009e2000c10112a */
[----:B------:R-:W-:Y:S01]  /*67630*/  IMAD.MOV.U32 R44, RZ, RZ, R34 ;  /* 0x000000ffff2c7224 */ /* 0x000fe200078e0022 */
[----:B------:R-:W1:Y:S02]  /*67640*/  LDCU UR27, c[0x0][0x39c] ;  /* 0x00007380ff1b77ac */ /* 0x000e640008000800 */
[----:B0-----:R-:W-:-:S02]  /*67650*/  IMAD.X R19, R5, 0x1, R53, P0 ;  /* 0x0000000105137824 */ /* 0x001fc400000e0635 */
[----:B------:R-:W-:Y:S01]  /*67660*/  VIADD R34, R9, UR54 ;  /* 0x0000003609227c36 */ /* 0x000fe20008000000 */
[----:B------:R-:W-:Y:S01]  /*67670*/  STL.64 [R1+0x2bb8], R38 ;  /* 0x002bb82601007387 */ /* 0x000fe20000100a00 */
[----:B----4-:R-:W-:-:S03]  /*67680*/  IADD3 R20, P1, PT, R4, R54, RZ ;  /* 0x0000003604147210 */ /* 0x010fc60007f3e0ff */
[----:B------:R0:W-:Y:S01]  /*67690*/  @P2 STG.E.U8 desc[UR42][R18.64], R17 ;  /* 0x0000001112002986 */ /* 0x0001e2000c10112a */
[----:B---3--:R-:W-:Y:S01]  /*676a0*/  ISETP.LT.AND P2, PT, R7, UR23, !P4 ;  /* 0x0000001707007c0c */ /* 0x008fe2000e741270 */
[----:B------:R-:W3:Y:S01]  /*676b0*/  LDCU UR54, c[0x0][0x398] ;  /* 0x00007300ff3677ac */ /* 0x000ee20008000800 */
[----:B------:R-:W-:Y:S01]  /*676c0*/  ISETP.LT.AND P3, PT, R23, UR20, !P4 ;  /* 0x0000001417007c0c */ /* 0x000fe2000e761270 */
[----:B------:R-:W-:Y:S01]  /*676d0*/  STL.64 [R1+0x2bc0], R36 ;  /* 0x002bc02401007387 */ /* 0x000fe20000100a00 */
[C---:B------:R-:W-:Y:S01]  /*676e0*/  IMAD.X R21, R5.reuse, 0x1, R55, P1 ;  /* 0x0000000105157824 */ /* 0x040fe200008e0637 */
[----:B-1----:R-:W-:Y:S01]  /*676f0*/  ISETP.LT.AND P1, PT, R10, UR25, !P4 ;  /* 0x000000190a007c0c */ /* 0x002fe2000e721270 */
[----:B------:R-:W1:Y:S01]  /*67700*/  LDCU UR25, c[0x0][0x398] ;  /* 0x00007300ff1977ac */ /* 0x000e620008000800 */
[----:B------:R-:W4:Y:S01]  /*67710*/  LDL.LU R7, [R1+0x2c10] ;  /* 0x002c100001077983 */ /* 0x000f220000300800 */
[----:B------:R-:W-:Y:S02]  /*67720*/  ISETP.LT.AND P4, PT, R6, UR26, !P4 ;  /* 0x0000001a06007c0c */ /* 0x000fe4000e781270 */
[----:B------:R-:W-:Y:S01]  /*67730*/  PRMT R16, R22, 0x7770, RZ ;  /* 0x0000777016107816 */ /* 0x000fe200000000ff */
[----:B------:R-:W-:Y:S01]  /*67740*/  STL.64 [R1+0x2bd0], R34 ;  /* 0x002bd02201007387 */ /* 0x000fe20000100a00 */
[----:B------:R-:W-:Y:S01]  /*67750*/  IADD3 R32, P0, PT, R4, R56, RZ ;  /* 0x0000003804207210 */ /* 0x000fe20007f1e0ff */
[----:B------:R-:W1:Y:S02]  /*67760*/  LDCU UR26, c[0x0][0x398] ;  /* 0x00007300ff1a77ac */ /* 0x000e640008000800 */
[----:B------:R-:W2:Y:S02]  /*67770*/  LDL.LU R6, [R1+0x2c0c] ;  /* 0x002c0c0001067983 */ /* 0x000ea40000300800 */
[----:B------:R-:W-:Y:S01]  /*67780*/  IMAD.X R33, R5, 0x1, R57, P0 ;  /* 0x0000000105217824 */ /* 0x000fe200000e0639 */
[----:B0-----:R-:W-:Y:S01]  /*67790*/  PRMT R18, R22, 0x7771, RZ ;  /* 0x0000777116127816 */ /* 0x001fe200000000ff */
[----:B------:R0:W-:Y:S01]  /*677a0*/  @P3 STG.E.U8 desc[UR42][R20.64], R16 ;  /* 0x0000001014003986 */ /* 0x0001e2000c10112a */
[----:B------:R-:W-:Y:S01]  /*677b0*/  IMAD.MOV.U32 R39, RZ, RZ, R12 ;  /* 0x000000ffff277224 */ /* 0x000fe200078e000c */
[----:B------:R-:W1:Y:S01]  /*677c0*/  LDCU UR20, c[0x0][0x39c] ;  /* 0x00007380ff1477ac */ /* 0x000e620008000800 */
[----:B------:R-:W-:Y:S01]  /*677d0*/  IMAD.MOV.U32 R38, RZ, RZ, R44 ;  /* 0x000000ffff267224 */ /* 0x000fe200078e002c */
[----:B------:R-:W1:Y:S01]  /*677e0*/  LDCU UR23, c[0x0][0x39c] ;  /* 0x00007380ff1777ac */ /* 0x000e620008000800 */
[----:B0-----:R-:W-:-:S02]  /*677f0*/  IADD3 R16, P0, PT, R4, R58, RZ ;  /* 0x0000003a04107210 */ /* 0x001fc40007f1e0ff */
[----:B------:R-:W-:-:S03]  /*67800*/  PRMT R20, R22, 0x7772, RZ ;  /* 0x0000777216147816 */ /* 0x000fc600000000ff */
[----:B------:R-:W-:Y:S01]  /*67810*/  IMAD.X R17, R5, 0x1, R59, P0 ;  /* 0x0000000105117824 */ /* 0x000fe200000e063b */
[----:B------:R0:W-:Y:S04]  /*67820*/  @P1 STG.E.U8 desc[UR42][R32.64], R18 ;  /* 0x0000001220001986 */ /* 0x0001e8000c10112a */
[----:B------:R3:W-:Y:S01]  /*67830*/  @P2 STG.E.U8 desc[UR42][R16.64], R20 ;  /* 0x0000001410002986 */ /* 0x0007e2000c10112a */
[----:B-1----:R-:W-:Y:S01]  /*67840*/  ISETP.LT.AND P2, PT, R15, UR25, !P5 ;  /* 0x000000190f007c0c */ /* 0x002fe2000ef41270 */
[----:B------:R-:W-:Y:S01]  /*67850*/  VIADD R21, R34, UR55 ;  /* 0x0000003722157c36 */ /* 0x000fe20008000000 */
[----:B------:R-:W-:Y:S01]  /*67860*/  SHF.R.S32.HI R36, RZ, 0x1f, R45 ;  /* 0x0000001fff247819 */ /* 0x000fe2000001142d */
[----:B------:R-:W-:Y:S01]  /*67870*/  STL.64 [R1+0x2bd8], R14 ;  /* 0x002bd80e01007387 */ /* 0x000fe20000100a00 */
[----:B------:R-:W-:-:S02]  /*67880*/  PRMT R22, R22, 0x7773, RZ ;  /* 0x0000777316167816 */ /* 0x000fc400000000ff */
[----:B------:R-:W-:Y:S02]  /*67890*/  ISETP.LT.AND P3, PT, R27, UR26, !P5 ;  /* 0x0000001a1b007c0c */ /* 0x000fe4000ef61270 */
[----:B0-----:R-:W-:Y:S01]  /*678a0*/  IADD3 R18, P0, PT, R4, R60, RZ ;  /* 0x0000003c04127210 */ /* 0x001fe20007f1e0ff */
[----:B------:R-:W-:Y:S01]  /*678b0*/  IMAD.MOV.U32 R37, RZ, RZ, R46 ;  /* 0x000000ffff257224 */ /* 0x000fe200078e002e */
[----:B------:R-:W0:Y:S01]  /*678c0*/  LDCU UR55, c[0x0][0x39c] ;  /* 0x00007380ff3777ac */ /* 0x000e220008000800 */
[----:B---3--:R-:W-:Y:S01]  /*678d0*/  IADD3 R16, P1, PT, R45, R2, RZ ;  /* 0x000000022d107210 */ /* 0x008fe20007f3e0ff */
[----:B------:R-:W-:Y:S02]  /*678e0*/  VIADD R20, R21, UR56 ;  /* 0x0000003815147c36 */ /* 0x000fe40008000000 */
[----:B------:R-:W-:Y:S01]  /*678f0*/  IMAD.X R19, R5, 0x1, R61, P0 ;  /* 0x0000000105137824 */ /* 0x000fe200000e063d */
[----:B------:R-:W-:Y:S01]  /*67900*/  STL.64 [R1+0x2c00], R60 ;  /* 0x002c003c01007387 */ /* 0x000fe20000100a00 */
[----:B------:R-:W-:Y:S01]  /*67910*/  IMAD.X R17, R36, 0x1, R3, P1 ;  /* 0x0000000124117824 */ /* 0x000fe200008e0603 */
[----:B------:R-:W1:Y:S02]  /*67920*/  LDCU UR25, c[0x0][0x39c] ;  /* 0x00007380ff1977ac */ /* 0x000e640008000800 */
[----:B------:R-:W-:Y:S01]  /*67930*/  @P4 STG.E.U8 desc[UR42][R18.64], R22 ;  /* 0x0000001612004986 */ /* 0x000fe2000c10112a */
[----:B------:R-:W-:Y:S01]  /*67940*/  IMAD.MOV.U32 R32, RZ, RZ, R31 ;  /* 0x000000ffff207224 */ /* 0x000fe200078e001f */
[----:B------:R-:W3:Y:S02]  /*67950*/  LDCU UR56, c[0x0][0x39c] ;  /* 0x00007380ff3877ac */ /* 0x000ee40008000800 */
[----:B------:R0:W-:Y:S01]  /*67960*/  STL.64 [R1+0x2be0], R20 ;  /* 0x002be01401007387 */ /* 0x0001e20000100a00 */
[----:B------:R-:W-:Y:S01]  /*67970*/  IMAD.MOV.U32 R44, RZ, RZ, R43 ;  /* 0x000000ffff2c7224 */ /* 0x000fe200078e002b */
[----:B------:R-:W1:Y:S02]  /*67980*/  LDCU UR26, c[0x0][0x39c] ;  /* 0x00007380ff1a77ac */ /* 0x000e640008000800 */
[----:B------:R1:W-:Y:S01]  /*67990*/  STL.64 [R1+0x2be8], R10 ;  /* 0x002be80a01007387 */ /* 0x0003e20000100a00 */
[----:B------:R-:W-:Y:S01]  /*679a0*/  IMAD.MOV.U32 R31, RZ, RZ, R13 ;  /* 0x000000ffff1f7224 */ /* 0x000fe200078e000d */
[----:B0-----:R-:W-:Y:S01]  /*679b0*/  SHF.R.S32.HI R21, RZ, 0x1f, R37 ;  /* 0x0000001fff157819 */ /* 0x001fe20000011425 */
[----:B------:R-:W-:-:S02]  /*679c0*/  IMAD.MOV.U32 R33, RZ, RZ, R32 ;  /* 0x000000ffff217224 */ /* 0x000fc400078e0020 */
[----:B------:R-:W-:Y:S01]  /*679d0*/  VIADD R5, R20, UR57 ;  /* 0x0000003914057c36 */ /* 0x000fe20008000000 */
[----:B------:R-:W-:Y:S01]  /*679e0*/  SHF.R.S32.HI R20, RZ, 0x1f, R38 ;  /* 0x0000001fff147819 */ /* 0x000fe20000011426 */
[----:B------:R-:W-:Y:S01]  /*679f0*/  IMAD.MOV.U32 R32, RZ, RZ, R30 ;  /* 0x000000ffff207224 */ /* 0x000fe200078e001e */
[----:B------:R-:W0:Y:S01]  /*67a00*/  LDCU UR57, c[0x0][0x39c] ;  /* 0x00007380ff3977ac */ /* 0x000e220008000800 */
[----:B------:R-:W-:Y:S01]  /*67a10*/  IMAD.MOV.U32 R30, RZ, RZ, R28 ;  /* 0x000000ffff1e7224 */ /* 0x000fe200078e001c */
[----:B--2---:R-:W-:-:S05]  /*67a20*/  PRMT R4, R6, 0x7770, RZ ;  /* 0x0000777006047816 */ /* 0x004fca00000000ff */
[----:B------:R-:W-:Y:S01]  /*67a30*/  @P2 STG.E.U8 desc[UR42][R16.64], R4 ;  /* 0x0000000410002986 */ /* 0x000fe2000c10112a */
[----:B------:R-:W-:Y:S01]  /*67a40*/  ISETP.LT.AND P2, PT, R11, UR54, !P5 ;  /* 0x000000360b007c0c */ /* 0x000fe2000ef41270 */
[----:B-1----:R-:W-:Y:S01]  /*67a50*/  IMAD.MOV.U32 R11, RZ, RZ, R45 ;  /* 0x000000ffff0b7224 */ /* 0x002fe200078e002d */
[C---:B------:R-:W-:Y:S01]  /*67a60*/  PRMT R10, R6.reuse, 0x7771, RZ ;  /* 0x00007771060a7816 */ /* 0x040fe200000000ff */
[----:B------:R-:W1:Y:S03]  /*67a70*/  LDCU UR54, c[0x0][0x39c] ;  /* 0x00007380ff3677ac */ /* 0x000e660008000800 */
[C---:B------:R-:W-:Y:S02]  /*67a80*/  IADD3 R18, P0, PT, R11.reuse, R48, RZ ;  /* 0x000000300b127210 */ /* 0x040fe40007f1e0ff */
[----:B------:R-:W-:Y:S02]  /*67a90*/  IADD3 R14, P1, PT, R11, R50, RZ ;  /* 0x000000320b0e7210 */ /* 0x000fe40007f3e0ff */
[----:B------:R-:W-:Y:S01]  /*67aa0*/  PRMT R22, R6, 0x7772, RZ ;  /* 0x0000777206167816 */ /* 0x000fe200000000ff */
[----:B------:R-:W-:-:S02]  /*67ab0*/  IMAD.X R19, R36, 0x1, R49, P0 ;  /* 0x0000000124137824 */ /* 0x000fc400000e0631 */
[C---:B------:R-:W-:Y:S01]  /*67ac0*/  IMAD.X R15, R36.reuse, 0x1, R51, P1 ;  /* 0x00000001240f7824 */ /* 0x040fe200008e0633 */
[----:B------:R-:W-:Y:S02]  /*67ad0*/  IADD3 R46, P0, PT, R11, R56, RZ ;  /* 0x000000380b2e7210 */ /* 0x000fe40007f1e0ff */
[----:B------:R2:W-:Y:S01]  /*67ae0*/  @P2 STG.E.U8 desc[UR42][R18.64], R10 ;  /* 0x0000000a12002986 */ /* 0x0005e2000c10112a */
[----:B------:R-:W-:Y:S01]  /*67af0*/  IADD3 R60, P1, PT, R37, R2, RZ ;  /* 0x00000002253c7210 */ /* 0x000fe20007f3e0ff */
[----:B------:R-:W-:Y:S02]  /*67b00*/  IMAD.MOV.U32 R45, RZ, RZ, R42 ;  /* 0x000000ffff2d7224 */ /* 0x000fe400078e002a */
[----:B------:R0:W-:Y:S01]  /*67b10*/  @P3 STG.E.U8 desc[UR42][R14.64], R22 ;  /* 0x000000160e003986 */ /* 0x0001e2000c10112a */
[C---:B------:R-:W-:Y:S01]  /*67b20*/  IADD3 R12, P3, PT, R11.reuse, R52, RZ ;  /* 0x000000340b0c7210 */ /* 0x040fe20007f7e0ff */
[C---:B------:R-:W-:Y:S01]  /*67b30*/  IMAD.X R47, R36.reuse, 0x1, R57, P0 ;  /* 0x00000001242f7824 */ /* 0x040fe200000e0639 */
[----:B------:R-:W-:Y:S01]  /*67b40*/  IADD3 R42, P4, PT, R11, R54, RZ ;  /* 0x000000360b2a7210 */ /* 0x000fe20007f9e0ff */
[----:B------:R-:W-:Y:S01]  /*67b50*/  IMAD.X R61, R21, 0x1, R3, P1 ;  /* 0x00000001153d7824 */ /* 0x000fe200008e0603 */
[C---:B------:R-:W-:Y:S01]  /*67b60*/  IADD3 R34, P2, PT, R37.reuse, R48, RZ ;  /* 0x0000003025227210 */ /* 0x040fe20007f5e0ff */
[C---:B------:R-:W-:Y:S01]  /*67b70*/  IMAD.X R13, R36.reuse, 0x1, R53, P3 ;  /* 0x00000001240d7824 */ /* 0x040fe200018e0635 */
[----:B------:R1:W-:Y:S01]  /*67b80*/  STL.64 [R1+0xaa0], R46 ;  /* 0x000aa02e01007387 */ /* 0x0003e20000100a00 */
[----:B------:R-:W-:Y:S01]  /*67b90*/  IMAD.X R43, R36, 0x1, R55, P4 ;  /* 0x00000001242b7824 */ /* 0x000fe200020e0637 */
[----:B--2---:R-:W-:-:S02]  /*67ba0*/  IADD3 R18, P4, PT, R37, R52, RZ ;  /* 0x0000003425127210 */ /* 0x004fc40007f9e0ff */
[----:B0-----:R-:W-:Y:S01]  /*67bb0*/  IADD3 R14, P3, PT, R37, R50, RZ ;  /* 0x00000032250e7210 */ /* 0x001fe20007f7e0ff */
[----:B------:R0:W-:Y:S01]  /*67bc0*/  STL.64 [R1+0xa90], R60 ;  /* 0x000a903c01007387 */ /* 0x0001e20000100a00 */
[----:B------:R-:W-:Y:S01]  /*67bd0*/  IMAD.X R35, R21, 0x1, R49, P2 ;  /* 0x0000000115237824 */ /* 0x000fe200010e0631 */
[----:B-1----:R-:W-:Y:S02]  /*67be0*/  IADD3 R46, P0, PT, R37, R54, RZ ;  /* 0x00000036252e7210 */ /* 0x002fe40007f1e0ff */
[C---:B------:R-:W-:Y:S02]  /*67bf0*/  IMAD.X R15, R21.reuse, 0x1, R51, P3 ;  /* 0x00000001150f7824 */ /* 0x040fe400018e0633 */
[----:B------:R-:W-:Y:S01]  /*67c00*/  IMAD.X R19, R21, 0x1, R53, P4 ;  /* 0x0000000115137824 */ /* 0x000fe200020e0635 */
[----:B0-----:R-:W-:Y:S01]  /*67c10*/  IADD3 R60, P1, PT, R37, R56, RZ ;  /* 0x00000038253c7210 */ /* 0x001fe20007f3e0ff */
[C---:B------:R-:W-:Y:S01]  /*67c20*/  IMAD.X R47, R21.reuse, 0x1, R55, P0 ;  /* 0x00000001152f7824 */ /* 0x040fe200000e0637 */
[----:B------:R0:W-:Y:S03]  /*67c30*/  STL.64 [R1+0xa88], R34 ;  /* 0x000a882201007387 */ /* 0x0001e60000100a00 */
[----:B------:R-:W-:Y:S01]  /*67c40*/  IMAD.X R61, R21, 0x1, R57, P1 ;  /* 0x00000001153d7824 */ /* 0x000fe200008e0639 */
[----:B------:R1:W-:Y:S01]  /*67c50*/  STL.64 [R1+0xa80], R14 ;  /* 0x000a800e01007387 */ /* 0x0003e20000100a00 */
[----:B------:R-:W-:-:S03]  /*67c60*/  IADD3 R28, P0, PT, R38, R48, RZ ;  /* 0x00000030261c7210 */ /* 0x000fc60007f1e0ff */
[----:B------:R2:W-:Y:S01]  /*67c70*/  STL.64 [R1+0xa78], R18 ;  /* 0x000a781201007387 */ /* 0x0005e20000100a00 */
[----:B0-----:R-:W-:-:S03]  /*67c80*/  IADD3 R34, P2, PT, R11, R58, RZ ;  /* 0x0000003a0b227210 */ /* 0x001fc60007f5e0ff */
[----:B------:R0:W-:Y:S01]  /*67c90*/  STL.64 [R1+0xa70], R46 ;  /* 0x000a702e01007387 */ /* 0x0001e20000100a00 */
[----:B-1----:R-:W-:Y:S01]  /*67ca0*/  IADD3 R14, P3, PT, R37, R58, RZ ;  /* 0x0000003a250e7210 */ /* 0x002fe20007f7e0ff */
[----:B------:R-:W-:Y:S01]  /*67cb0*/  IMAD.X R35, R36, 0x1, R59, P2 ;  /* 0x0000000124237824 */ /* 0x000fe200010e063b */
[----:B--2---:R-:W-:-:S03]  /*67cc0*/  IADD3 R18, P4, PT, R38, R2, RZ ;  /* 0x0000000226127210 */ /* 0x004fc60007f9e0ff */
[----:B------:R-:W-:Y:S01]  /*67cd0*/  IMAD.X R15, R21, 0x1, R59, P3 ;  /* 0x00000001150f7824 */ /* 0x000fe200018e063b */
[----:B0-----:R-:W2:Y:S04]  /*67ce0*/  LDL.LU R47, [R1+0x2c08] ;  /* 0x002c0800012f7983 */ /* 0x001ea80000300800 */
[----:B------:R0:W-:Y:S01]  /*67cf0*/  STL.64 [R1+0xa68], R60 ;  /* 0x000a683c01007387 */ /* 0x0001e20000100a00 */
[----:B------:R-:W-:Y:S02]  /*67d00*/  IMAD.MOV.U32 R46, RZ, RZ, R29 ;  /* 0x000000ffff2e7224 */ /* 0x000fe400078e001d */
[C---:B------:R-:W-:Y:S02]  /*67d10*/  IMAD.X R19, R20.reuse, 0x1, R3, P4 ;  /* 0x0000000114137824 */ /* 0x040fe400020e0603 */
[----:B------:R-:W-:Y:S01]  /*67d20*/  IMAD.X R29, R20, 0x1, R49, P0 ;  /* 0x00000001141d7824 */ /* 0x000fe200000e0631 */
[----:B------:R-:W-:Y:S01]  /*67d30*/  STL.64 [R1+0xa98], R34 ;  /* 0x000a982201007387 */ /* 0x000fe20000100a00 */
[----:B0-----:R-:W-:-:S03]  /*67d40*/  IADD3 R60, P1, PT, R38, R50, RZ ;  /* 0x00000032263c7210 */ /* 0x001fc60007f3e0ff */
[----:B------:R-:W-:Y:S02]  /*67d50*/  STL.64 [R1+0xa60], R14 ;  /* 0x000a600e01007387 */ /* 0x000fe40000100a00 */
[----:B------:R-:W-:Y:S02]  /*67d60*/  IMAD.X R61, R20, 0x1, R51, P1 ;  /* 0x00000001143d7824 */ /* 0x000fe400008e0633 */
[----:B------:R-:W-:Y:S04]  /*67d70*/  STL.64 [R1+0xa58], R18 ;  /* 0x000a581201007387 */ /* 0x000fe80000100a00 */
[----:B------:R-:W-:Y:S04]  /*67d80*/  STL.64 [R1+0xa50], R28 ;  /* 0x000a501c01007387 */ /* 0x000fe80000100a00 */
[----:B------:R0:W-:Y:S04]  /*67d90*/  STL.64 [R1+0xa48], R60 ;  /* 0x000a483c01007387 */ /* 0x0001e80000100a00 */
[----:B0-----:R-:W2:Y:S01]  /*67da0*/  LDL.LU.64 R60, [R1+0x2c00] ;  /* 0x002c0000013c7983 */ /* 0x001ea20000300a00 */
[----:B------:R-:W-:-:S02]  /*67db0*/  IADD3 R34, P2, PT, R38, R52, RZ ;  /* 0x0000003426227210 */ /* 0x000fc40007f5e0ff */
[----:B------:R-:W-:-:S03]  /*67dc0*/  IADD3 R14, P3, PT, R38, R54, RZ ;  /* 0x00000036260e7210 */ /* 0x000fc60007f7e0ff */
[----:B------:R-:W-:Y:S01]  /*67dd0*/  IMAD.X R35, R20, 0x1, R53, P2 ;  /* 0x0000000114237824 */ /* 0x000fe200010e0635 */
[----:B------:R-:W-:Y:S01]  /*67de0*/  IADD3 R18, P4, PT, R38, R56, RZ ;  /* 0x0000003826127210 */ /* 0x000fe20007f9e0ff */
[----:B------:R-:W-:Y:S01]  /*67df0*/  IMAD.X R15, R20, 0x1, R55, P3 ;  /* 0x00000001140f7824 */ /* 0x000fe200018e0637 */
[----:B------:R-:W-:Y:S02]  /*67e00*/  IADD3 R28, P0, PT, R38, R58, RZ ;  /* 0x0000003a261c7210 */ /* 0x000fe40007f1e0ff */
[----:B------:R-:W-:Y:S01]  /*67e10*/  STL.64 [R1+0xa40], R34 ;  /* 0x000a402201007387 */ /* 0x000fe20000100a00 */
[----:B------:R-:W-:-:S03]  /*67e20*/  IMAD.X R19, R20, 0x1, R57, P4 ;  /* 0x0000000114137824 */ /* 0x000fc600020e0639 */
[----:B------:R-:W-:Y:S01]  /*67e30*/  STL.64 [R1+0xa38], R14 ;  /* 0x000a380e01007387 */ /* 0x000fe20000100a00 */
[----:B------:R-:W-:Y:S02]  /*67e40*/  IMAD.X R29, R20, 0x1, R59, P0 ;  /* 0x00000001141d7824 */ /* 0x000fe400000e063b */
[----:B------:R-:W-:Y:S01]  /*67e50*/  IMAD.MOV.U32 R16, RZ, RZ, R40 ;  /* 0x000000ffff107224 */ /* 0x000fe200078e0028 */
[----:B------:R0:W-:Y:S04]  /*67e60*/  STL.64 [R1+0xa30], R18 ;  /* 0x000a301201007387 */ /* 0x0001e80000100a00 */
[----:B------:R1:W-:Y:S01]  /*67e70*/  STL.64 [R1+0xa28], R28 ;  /* 0x000a281c01007387 */ /* 0x0003e20000100a00 */
[----:B------:R-:W-:Y:S02]  /*67e80*/  SHF.R.S32.HI R22, RZ, 0x1f, R16 ;  /* 0x0000001fff167819 */ /* 0x000fe40000011410 */
[----:B0-----:R-:W-:-:S02]  /*67e90*/  IADD3 R18, P4, PT, R16, R2, RZ ;  /* 0x0000000210127210 */ /* 0x001fc40007f9e0ff */
[----:B-1----:R-:W-:-:S03]  /*67ea0*/  IADD3 R28, P0, PT, R16, R48, RZ ;  /* 0x00000030101c7210 */ /* 0x002fc60007f1e0ff */
[C---:B------:R-:W-:Y:S02]  /*67eb0*/  IMAD.X R19, R22.reuse, 0x1, R3, P4 ;  /* 0x0000000116137824 */ /* 0x040fe400020e0603 */
[----:B------:R-:W-:Y:S02]  /*67ec0*/  IMAD.X R29, R22, 0x1, R49, P0 ;  /* 0x00000001161d7824 */ /* 0x000fe400000e0631 */
[----:B------:R-:W-:Y:S01]  /*67ed0*/  IMAD.MOV.U32 R17, RZ, RZ, R8 ;  /* 0x000000ffff117224 */ /* 0x000fe200078e0008 */
[-C--:B--2---:R-:W-:Y:S02]  /*67ee0*/  IADD3 R10, P1, PT, R11, R60.reuse, RZ ;  /* 0x0000003c0b0a7210 */ /* 0x084fe40007f3e0ff */
[-C--:B------:R-:W-:Y:S02]  /*67ef0*/  IADD3 R34, P2, PT, R37, R60.reuse, RZ ;  /* 0x0000003c25227210 */ /* 0x080fe40007f5e0ff */
[----:B------:R-:W-:Y:S01]  /*67f00*/  IADD3 R14, P3, PT, R38, R60, RZ ;  /* 0x0000003c260e7210 */ /* 0x000fe20007f7e0ff */
[----:B------:R-:W-:-:S02]  /*67f10*/  IMAD.X R11, R36, 0x1, R61, P1 ;  /* 0x00000001240b7824 */ /* 0x000fc400008e063d */
[--C-:B------:R-:W-:Y:S02]  /*67f20*/  IMAD.X R35, R21, 0x1, R61.reuse, P2 ;  /* 0x0000000115237824 */ /* 0x100fe400010e063d */
[----:B------:R-:W-:Y:S01]  /*67f30*/  IMAD.X R15, R20, 0x1, R61, P3 ;  /* 0x00000001140f7824 */ /* 0x000fe200018e063d */
[----:B------:R0:W-:Y:S04]  /*67f40*/  STL.64 [R1+0xa20], R10 ;  /* 0x000a200a01007387 */ /* 0x0001e80000100a00 */
[----:B------:R1:W-:Y:S04]  /*67f50*/  STL.64 [R1+0xa08], R34 ;  /* 0x000a082201007387 */ /* 0x0003e80000100a00 */
[----:B------:R2:W-:Y:S01]  /*67f60*/  STL.64 [R1+0x9f8], R14 ;  /* 0x0009f80e01007387 */ /* 0x0005e20000100a00 */
[----:B0-----:R-:W-:-:S02]  /*67f70*/  IADD3 R10, P1, PT, R16, R50, RZ ;  /* 0x00000032100a7210 */ /* 0x001fc40007f3e0ff */
[----:B-1----:R-:W-:-:S03]  /*67f80*/  IADD3 R34, P2, PT, R16, R52, RZ ;  /* 0x0000003410227210 */ /* 0x002fc60007f5e0ff */
[----:B------:R-:W-:Y:S01]  /*67f90*/  IMAD.X R11, R22, 0x1, R51, P1 ;  /* 0x00000001160b7824 */ /* 0x000fe200008e0633 */
[----:B--2---:R-:W-:Y:S01]  /*67fa0*/  IADD3 R14, P3, PT, R16, R54, RZ ;  /* 0x00000036100e7210 */ /* 0x004fe20007f7e0ff */
[----:B------:R-:W-:Y:S01]  /*67fb0*/  IMAD.X R35, R22, 0x1, R53, P2 ;  /* 0x0000000116237824 */ /* 0x000fe200010e0635 */
[----:B------:R-:W-:Y:S01]  /*67fc0*/  STL.64 [R1+0x2b90], R28 ;  /* 0x002b901c01007387 */ /* 0x000fe20000100a00 */
[----:B------:R-:W-:Y:S02]  /*67fd0*/  IADD3 R38, P4, PT, R16, R56, RZ ;  /* 0x0000003810267210 */ /* 0x000fe40007f9e0ff */
[----:B------:R-:W-:Y:S01]  /*67fe0*/  IMAD.X R15, R22, 0x1, R55, P3 ;  /* 0x00000001160f7824 */ /* 0x000fe200018e0637 */
[----:B------:R0:W-:Y:S01]  /*67ff0*/  STL.64 [R1+0x9f0], R18 ;  /* 0x0009f01201007387 */ /* 0x0001e20000100a00 */
[----:B------:R-:W-:-:S03]  /*68000*/  IADD3 R20, P0, PT, R16, R58, RZ ;  /* 0x0000003a10147210 */ /* 0x000fc60007f1e0ff */
[----:B------:R1:W-:Y:S01]  /*68010*/  STL.64 [R1+0x9d8], R10 ;  /* 0x0009d80a01007387 */ /* 0x0003e20000100a00 */
[----:B------:R-:W-:-:S03]  /*68020*/  IMAD.MOV.U32 R37, RZ, RZ, R39 ;  /* 0x000000ffff257224 */ /* 0x000fc600078e0027 */
[----:B------:R2:W-:Y:S01]  /*68030*/  STL.64 [R1+0x9c0], R34 ;  /* 0x0009c02201007387 */ /* 0x0005e20000100a00 */
[----:B------:R-:W-:Y:S01]  /*68040*/  IMAD.X R39, R22, 0x1, R57, P4 ;  /* 0x0000000116277824 */ /* 0x000fe200020e0639 */
[----:B0-----:R-:W-:Y:S02]  /*68050*/  SHF.R.S32.HI R19, RZ, 0x1f, R31 ;  /* 0x0000001fff137819 */ /* 0x001fe4000001141f */
[----:B------:R0:W-:Y:S01]  /*68060*/  STL.64 [R1+0x9b0], R14 ;  /* 0x0009b00e01007387 */ /* 0x0001e20000100a00 */
[----:B-1----:R-:W-:Y:S01]  /*68070*/  IADD3 R10, P1, PT, R16, R60, RZ ;  /* 0x0000003c100a7210 */ /* 0x002fe20007f3e0ff */
[----:B------:R-:W-:Y:S01]  /*68080*/  IMAD.X R21, R22, 0x1, R59, P0 ;  /* 0x0000000116157824 */ /* 0x000fe200000e063b */
[----:B--2---:R-:W-:-:S03]  /*68090*/  IADD3 R34, P2, PT, R31, R2, RZ ;  /* 0x000000021f227210 */ /* 0x004fc60007f5e0ff */
[----:B------:R-:W-:Y:S01]  /*680a0*/  IMAD.X R11, R22, 0x1, R61, P1 ;  /* 0x00000001160b7824 */ /* 0x000fe200008e063d */
[----:B0-----:R-:W-:Y:S01]  /*680b0*/  IADD3 R14, P3, PT, R31, R48, RZ ;  /* 0x000000301f0e7210 */ /* 0x001fe20007f7e0ff */
[----:B------:R-:W-:Y:S02]  /*680c0*/  IMAD.MOV.U32 R16, RZ, RZ, R17 ;  /* 0x000000ffff107224 */ /* 0x000fe400078e0011 */
[----:B------:R-:W-:Y:S01]  /*680d0*/  IMAD.X R35, R19, 0x1, R3, P2 ;  /* 0x0000000113237824 */ /* 0x000fe200010e0603 */
[----:B------:R0:W-:Y:S01]  /*680e0*/  STL.64 [R1+0x9a8], R38 ;  /* 0x0009a82601007387 */ /* 0x0001e20000100a00 */
[----:B------:R-:W-:Y:S01]  /*680f0*/  IMAD.MOV.U32 R17, RZ, RZ, R44 ;  /* 0x000000ffff117224 */ /* 0x000fe200078e002c */
[----:B------:R-:W-:Y:S01]  /*68100*/  IADD3 R44, P4, PT, R31, R50, RZ ;  /* 0x000000321f2c7210 */ /* 0x000fe20007f9e0ff */
[----:B------:R-:W-:Y:S01]  /*68110*/  IMAD.X R15, R19, 0x1, R49, P3 ;  /* 0x00000001130f7824 */ /* 0x000fe200018e0631 */
[----:B------:R1:W-:Y:S01]  /*68120*/  STL.64 [R1+0x9a0], R20 ;  /* 0x0009a01401007387 */ /* 0x0003e20000100a00 */
[----:B------:R-:W-:-:S03]  /*68130*/  IMAD.MOV.U32 R18, RZ, RZ, R45 ;  /* 0x000000ffff127224 */ /* 0x000fc600078e002d */
[----:B------:R2:W-:Y:S01]  /*68140*/  STL.64 [R1+0x998], R10 ;  /* 0x0009980a01007387 */ /* 0x0005e20000100a00 */
[----:B------:R-:W-:Y:S02]  /*68150*/  IMAD.X R45, R19, 0x1, R51, P4 ;  /* 0x00000001132d7824 */ /* 0x000fe400020e0633 */
[----:B0-----:R-:W-:Y:S01]  /*68160*/  IMAD.MOV.U32 R38, RZ, RZ, R33 ;  /* 0x000000ffff267224 */ /* 0x001fe200078e0021 */
[----:B------:R0:W-:Y:S01]  /*68170*/  STL.64 [R1+0x990], R34 ;  /* 0x0009902201007387 */ /* 0x0001e20000100a00 */
[----:B------:R-:W-:Y:S01]  /*68180*/  IMAD.MOV.U32 R33, RZ, RZ, R32 ;  /* 0x000000ffff217224 */ /* 0x000fe200078e0020 */
[C---:B-1----:R-:W-:Y:S02]  /*68190*/  IADD3 R20, P0, PT, R31.reuse, R52, RZ ;  /* 0x000000341f147210 */ /* 0x042fe40007f1e0ff */
[----:B------:R1:W-:Y:S01]  /*681a0*/  STL.64 [R1+0x988], R14 ;  /* 0x0009880e01007387 */ /* 0x0003e20000100a00 */
[----:B------:R-:W-:Y:S01]  /*681b0*/  IMAD.MOV.U32 R32, RZ, RZ, R30 ;  /* 0x000000ffff207224 */ /* 0x000fe200078e001e */
[----:B--2---:R-:W-:Y:S01]  /*681c0*/  IADD3 R10, P1, PT, R31, R54, RZ ;  /* 0x000000361f0a7210 */ /* 0x004fe20007f3e0ff */
[----:B------:R-:W-:Y:S01]  /*681d0*/  IMAD.X R21, R19, 0x1, R53, P0 ;  /* 0x0000000113157824 */ /* 0x000fe200000e0635 */
[----:B------:R-:W-:-:S02]  /*681e0*/  IADD3 R30, P4, PT, R31, R60, RZ ;  /* 0x0000003c1f1e7210 */ /* 0x000fc40007f9e0ff */
[----:B0-----:R-:W-:Y:S01]  /*681f0*/  IADD3 R34, P2, PT, R31, R56, RZ ;  /* 0x000000381f227210 */ /* 0x001fe20007f5e0ff */
[----:B------:R-:W-:Y:S01]  /*68200*/  IMAD.X R11, R19, 0x1, R55, P1 ;  /* 0x00000001130b7824 */ /* 0x000fe200008e0637 */
[----:B-1----:R-:W-:-:S03]  /*68210*/  IADD3 R14, P3, PT, R31, R58, RZ ;  /* 0x0000003a1f0e7210 */ /* 0x002fc60007f7e0ff */
[C---:B------:R-:W-:Y:S01]  /*68220*/  IMAD.X R35, R19.reuse, 0x1, R57, P2 ;  /* 0x0000000113237824 */ /* 0x040fe200010e0639 */
[----:B------:R0:W-:Y:S01]  /*68230*/  STL.64 [R1+0x980], R44 ;  /* 0x0009802c01007387 */ /* 0x0001e20000100a00 */
[C---:B------:R-:W-:Y:S02]  /*68240*/  IMAD.X R31, R19.reuse, 0x1, R61, P4 ;  /* 0x00000001131f7824 */ /* 0x040fe400020e063d */
[----:B------:R-:W-:Y:S01]  /*68250*/  IMAD.X R15, R19, 0x1, R59, P3 ;  /* 0x00000001130f7824 */ /* 0x000fe200018e063b */
[----:B0-----:R-:W2:Y:S04]  /*68260*/  LDL.LU.64 R44, [R1+0x2bf8] ;  /* 0x002bf800012c7983 */ /* 0x001ea80000300a00 */
[----:B------:R-:W-:Y:S04]  /*68270*/  STL.64 [R1+0x978], R20 ;  /* 0x0009781401007387 */ /* 0x000fe80000100a00 */
[----:B------:R-:W-:Y:S04]  /*68280*/  STL.64 [R1+0x960], R10 ;  /* 0x0009600a01007387 */ /* 0x000fe80000100a00 */
[----:B------:R-:W-:Y:S04]  /*68290*/  STL.64 [R1+0x958], R34 ;  /* 0x0009582201007387 */ /* 0x000fe80000100a00 */
[----:B------:R-:W-:Y:S04]  /*682a0*/  STL.64 [R1+0x950], R14 ;  /* 0x0009500e01007387 */ /* 0x000fe80000100a00 */
[----:B------:R0:W-:Y:S04]  /*682b0*/  STL.64 [R1+0x948], R30 ;  /* 0x0009481e01007387 */ /* 0x0001e80000100a00 */
[----:B0-----:R-:W2:Y:S01]  /*682c0*/  LDL.LU.64 R30, [R1+0x2bf0] ;  /* 0x002bf000011e7983 */ /* 0x001ea20000300a00 */
[----:B------:R-:W-:-:S02]  /*682d0*/  SHF.R.S32.HI R22, RZ, 0x1f, R37 ;  /* 0x0000001fff167819 */ /* 0x000fc40000011425 */
[C---:B------:R-:W-:Y:S02]  /*682e0*/  IADD3 R20, P0, PT, R37.reuse, R2, RZ ;  /* 0x0000000225147210 */ /* 0x040fe40007f1e0ff */
[----:B------:R-:W-:-:S03]  /*682f0*/  IADD3 R10, P1, PT, R37, R48, RZ ;  /* 0x00000030250a7210 */ /* 0x000fc60007f3e0ff */
[C---:B------:R-:W-:Y:S02]  /*68300*/  IMAD.X R21, R22.reuse, 0x1, R3, P0 ;  /* 0x0000000116157824 */ /* 0x040fe400000e0603 */
[C---:B------:R-:W-:Y:S01]  /*68310*/  IMAD.X R11, R22.reuse, 0x1, R49, P1 ;  /* 0x00000001160b7824 */ /* 0x040fe200008e0631 */
[C---:B------:R-:W-:Y:S01]  /*68320*/  IADD3 R34, P2, PT, R37.reuse, R50, RZ ;  /* 0x0000003225227210 */ /* 0x040fe20007f5e0ff */
[----:B------:R-:W-:Y:S01]  /*68330*/  IMAD.MOV.U32 R39, RZ, RZ, R18 ;  /* 0x000000ffff277224 */ /* 0x000fe200078e0012 */
[C---:B------:R-:W-:Y:S01]  /*68340*/  IADD3 R14, P3, PT, R37.reuse, R52, RZ ;  /* 0x00000034250e7210 */ /* 0x040fe20007f7e0ff */
[----:B------:R0:W-:Y:S01]  /*68350*/  STL.64 [R1+0x940], R20 ;  /* 0x0009401401007387 */ /* 0x0001e20000100a00 */
[----:B------:R-:W-:Y:S01]  /*68360*/  IADD3 R18, P4, PT, R37, R54, RZ ;  /* 0x0000003625127210 */ /* 0x000fe20007f9e0ff */
[C---:B------:R-:W-:Y:S02]  /*68370*/  IMAD.X R35, R22.reuse, 0x1, R51, P2 ;  /* 0x0000000116237824 */ /* 0x040fe400010e0633 */
[----:B------:R1:W-:Y:S01]  /*68380*/  STL.64 [R1+0x938], R10 ;  /* 0x0009380a01007387 */ /* 0x0003e20000100a00 */
[----:B------:R-:W-:-:S02]  /*68390*/  IMAD.X R15, R22, 0x1, R53, P3 ;  /* 0x00000001160f7824 */ /* 0x000fc400018e0635 */
[----:B------:R-:W-:Y:S01]  /*683a0*/  IMAD.X R19, R22, 0x1, R55, P4 ;  /* 0x0000000116137824 */ /* 0x000fe200020e0637 */
[C---:B0-----:R-:W-:Y:S02]  /*683b0*/  IADD3 R20, P0, PT, R37.reuse, R56, RZ ;  /* 0x0000003825147210 */ /* 0x041fe40007f1e0ff */
[----:B-1----:R-:W-:-:S03]  /*683c0*/  IADD3 R10, P1, PT, R37, R58, RZ ;  /* 0x0000003a250a7210 */ /* 0x002fc60007f3e0ff */
[C---:B------:R-:W-:Y:S01]  /*683d0*/  IMAD.X R21, R22.reuse, 0x1, R57, P0 ;  /* 0x0000000116157824 */ /* 0x040fe200000e0639 */
[----:B------:R0:W-:Y:S01]  /*683e0*/  STL.64 [R1+0x930], R34 ;  /* 0x0009302201007387 */ /* 0x0001e20000100a00 */
[----:B------:R-:W-:Y:S01]  /*683f0*/  IADD3 R36, P2, PT, R37, R60, RZ ;  /* 0x0000003c25247210 */ /* 0x000fe20007f5e0ff */
[----:B------:R-:W-:Y:S02]  /*68400*/  IMAD.X R11, R22, 0x1, R59, P1 ;  /* 0x00000001160b7824 */ /* 0x000fe400008e063b */
[----:B------:R1:W-:Y:S01]  /*68410*/  STL.64 [R1+0x928], R14 ;  /* 0x0009280e01007387 */ /* 0x0003e20000100a00 */
[----:B------:R-:W-:-:S03]  /*68420*/  SHF.R.S32.HI R28, RZ, 0x1f, R38 ;  /* 0x0000001fff1c7819 */ /* 0x000fc60000011426 */
[----:B------:R-:W-:Y:S01]  /*68430*/  STL.64 [R1+0x910], R18 ;  /* 0x0009101201007387 */ /* 0x000fe20000100a00 */
[----:B------:R-:W-:Y:S01]  /*68440*/  IMAD.X R37, R22, 0x1, R61, P2 ;  /* 0x0000000116257824 */ /* 0x000fe200010e063d */
[C---:B0-----:R-:W-:Y:S02]  /*68450*/  IADD3 R34, P4, PT, R38.reuse, R48, RZ ;  /* 0x0000003026227210 */ /* 0x041fe40007f9e0ff */
[----:B------:R0:W-:Y:S01]  /*68460*/  STL.64 [R1+0x908], R20 ;  /* 0x0009081401007387 */ /* 0x0001e20000100a00 */
[----:B-1----:R-:W-:-:S03]  /*68470*/  IADD3 R14, P3, PT, R38, R2, RZ ;  /* 0x00000002260e7210 */ /* 0x002fc60007f7e0ff */
[----:B------:R1:W-:Y:S01]  /*68480*/  STL.64 [R1+0x900], R10 ;  /* 0x0009000a01007387 */ /* 0x0003e20000100a00 */
[C---:B------:R-:W-:Y:S02]  /*68490*/  IMAD.X R35, R28.reuse, 0x1, R49, P4 ;  /* 0x000000011c237824 */ /* 0x040fe400020e0631 */
[----:B------:R-:W-:Y:S01]  /*684a0*/  IMAD.X R15, R28, 0x1, R3, P3 ;  /* 0x000000011c0f7824 */ /* 0x000fe200018e0603 */
[C---:B0-----:R-:W-:Y:S02]  /*684b0*/  IADD3 R20, P0, PT, R38.reuse, R50, RZ ;  /* 0x0000003226147210 */ /* 0x041fe40007f1e0ff */
[----:B-1----:R-:W-:-:S03]  /*684c0*/  IADD3 R10, P1, PT, R38, R52, RZ ;  /* 0x00000034260a7210 */ /* 0x002fc60007f3e0ff */
[C---:B------:R-:W-:Y:S01]  /*684d0*/  IMAD.X R21, R28.reuse, 0x1, R51, P0 ;  /* 0x000000011c157824 */ /* 0x040fe200000e0633 */
[----:B------:R-:W-:Y:S01]  /*684e0*/  STL.64 [R1+0x8e8], R36 ;  /* 0x0008e82401007387 */ /* 0x000fe20000100a00 */
[----:B------:R-:W-:Y:S02]  /*684f0*/  IMAD.MOV.U32 R19, RZ, RZ, R46 ;  /* 0x000000ffff137224 */ /* 0x000fe400078e002e */
[----:B------:R-:W-:Y:S01]  /*68500*/  IMAD.X R11, R28, 0x1, R53, P1 ;  /* 0x000000011c0b7824 */ /* 0x000fe200008e0635 */
[----:B------:R0:W-:Y:S01]  /*68510*/  STL.64 [R1+0x8e0], R14 ;  /* 0x0008e00e01007387 */ /* 0x0001e20000100a00 */
[----:B------:R-:W-:-:S03]  /*68520*/  IMAD.MOV.U32 R18, RZ, RZ, R32 ;  /* 0x000000ffff127224 */ /* 0x000fc600078e0020 */
[----:B------:R1:W-:Y:S01]  /*68530*/  STL.64 [R1+0x8d8], R34 ;  /* 0x0008d82201007387 */ /* 0x0003e20000100a00 */
[----:B------:R-:W-:-:S03]  /*68540*/  SHF.R.S32.HI R22, RZ, 0x1f, R16 ;  /* 0x0000001fff167819 */ /* 0x000fc60000011410 */
[----:B------:R3:W-:Y:S01]  /*68550*/  STL.64 [R1+0x8d0], R20 ;  /* 0x0008d01401007387 */ /* 0x0007e20000100a00 */
[----:B0-----:R-:W-:-:S03]  /*68560*/  IADD3 R14, P3, PT, R38, R56, RZ ;  /* 0x00000038260e7210 */ /* 0x001fc60007f7e0ff */
[----:B------:R0:W-:Y:S01]  /*68570*/  STL.64 [R1+0x8c8], R10 ;  /* 0x0008c80a01007387 */ /* 0x0001e20000100a00 */
[----:B-1----:R-:W-:Y:S01]  /*68580*/  IADD3 R34, P4, PT, R38, R58, RZ ;  /* 0x0000003a26227210 */ /* 0x002fe20007f9e0ff */
[----:B------:R-:W-:Y:S01]  /*68590*/  IMAD.X R15, R28, 0x1, R57, P3 ;  /* 0x000000011c0f7824 */ /* 0x000fe200018e0639 */
[----:B---3--:R-:W-:-:S03]  /*685a0*/  IADD3 R20, P0, PT, R38, R60, RZ ;  /* 0x0000003c26147210 */ /* 0x008fc60007f1e0ff */
[----:B------:R-:W-:Y:S01]  /*685b0*/  IMAD.X R35, R28, 0x1, R59, P4 ;  /* 0x000000011c237824 */ /* 0x000fe200020e063b */
[----:B0-----:R-:W-:Y:S01]  /*685c0*/  IADD3 R10, P1, PT, R16, R2, RZ ;  /* 0x00000002100a7210 */ /* 0x001fe20007f3e0ff */
[----:B------:R-:W-:-:S04]  /*685d0*/  IMAD.X R21, R28, 0x1, R61, P0 ;  /* 0x000000011c157824 */ /* 0x000fc800000e063d */
[----:B------:R-:W-:Y:S01]  /*685e0*/  IMAD.X R11, R22, 0x1, R3, P1 ;  /* 0x00000001160b7824 */ /* 0x000fe200008e0603 */
[----:B------:R-:W-:-:S05]  /*685f0*/  IADD3 R36, P4, PT, R16, R52, RZ ;  /* 0x0000003410247210 */ /* 0x000fca0007f9e0ff */
[----:B------:R-:W-:Y:S02]  /*68600*/  IMAD.X R37, R22, 0x1, R53, P4 ;  /* 0x0000000116257824 */ /* 0x000fe400020e0635 */
[----:B--2---:R-:W-:Y:S01]  /*68610*/  IMAD.MOV.U32 R46, RZ, RZ, R30 ;  /* 0x000000ffff2e7224 */ /* 0x004fe200078e001e */
[----:B------:R-:W-:Y:S01]  /*68620*/  IADD3 R30, P2, PT, R38, R54, RZ ;  /* 0x00000036261e7210 */ /* 0x000fe20007f5e0ff */
[----:B------:R-:W-:-:S04]  /*68630*/  IMAD.MOV.U32 R32, RZ, RZ, R31 ;  /* 0x000000ffff207224 */ /* 0x000fc800078e001f */
[----:B------:R-:W-:-:S05]  /*68640*/  IMAD.X R31, R28, 0x1, R55, P2 ;  /* 0x000000011c1f7824 */ /* 0x000fca00010e0637 */
[----:B------:R0:W-:Y:S04]  /*68650*/  STL.64 [R1+0x8b8], R30 ;  /* 0x0008b81e01007387 */ /* 0x0001e80000100a00 */
[----:B------:R1:W-:Y:S04]  /*68660*/  STL.64 [R1+0x8b0], R14 ;  /* 0x0008b00e01007387 */ /* 0x0003e80000100a00 */
[----:B------:R2:W-:Y:S01]  /*68670*/  STL.64 [R1+0x8a8], R34 ;  /* 0x0008a82201007387 */ /* 0x0005e20000100a00 */
[----:B0-----:R-:W-:-:S03]  /*68680*/  IADD3 R30, P2, PT, R16, R48, RZ ;  /* 0x00000030101e7210 */ /* 0x001fc60007f5e0ff */
[----:B------:R0:W-:Y:S01]  /*68690*/  STL.64 [R1+0x898], R20 ;  /* 0x0008981401007387 */ /* 0x0001e20000100a00 */
[----:B-1----:R-:W-:-:S03]  /*686a0*/  IADD3 R14, P3, PT, R16, R50, RZ ;  /* 0x00000032100e7210 */ /* 0x002fc60007f7e0ff */
[----:B------:R1:W-:Y:S01]  /*686b0*/  STL.64 [R1+0x890], R10 ;  /* 0x0008900a01007387 */ /* 0x0003e20000100a00 */
[----:B------:R-:W-:Y:S01]  /*686c0*/  IMAD.X R31, R22, 0x1, R49, P2 ;  /* 0x00000001161f7824 */ /* 0x000fe200010e0631 */
[----:B--2---:R-:W-:Y:S01]  /*686d0*/  IADD3 R34, P0, PT, R16, R54, RZ ;  /* 0x0000003610227210 */ /* 0x004fe20007f1e0ff */
[----:B------:R-:W-:Y:S01]  /*686e0*/  IMAD.X R15, R22, 0x1, R51, P3 ;  /* 0x00000001160f7824 */ /* 0x000fe200018e0633 */
[C---:B0-----:R-:W-:Y:S02]  /*686f0*/  IADD3 R20, P2, PT, R16.reuse, R58, RZ ;  /* 0x0000003a10147210 */ /* 0x041fe40007f5e0ff */
[----:B-1----:R-:W-:Y:S01]  /*68700*/  IADD3 R10, P1, PT, R16, R56, RZ ;  /* 0x00000038100a7210 */ /* 0x002fe20007f3e0ff */
[C---:B------:R-:W-:Y:S01]  /*68710*/  IMAD.X R35, R22.reuse, 0x1, R55, P0 ;  /* 0x0000000116237824 */ /* 0x040fe200000e0637 */
[----:B------:R0:W-:Y:S01]  /*68720*/  STL.64 [R1+0x880], R14 ;  /* 0x0008800e01007387 */ /* 0x0001e20000100a00 */
[C---:B------:R-:W-:Y:S02]  /*68730*/  IMAD.X R21, R22.reuse, 0x1, R59, P2 ;  /* 0x0000000116157824 */ /* 0x040fe400010e063b */
[----:B------:R-:W-:Y:S01]  /*68740*/  IMAD.X R11, R22, 0x1, R57, P1 ;  /* 0x00000001160b7824 */ /* 0x000fe200008e0639 */
[----:B------:R1:W-:Y:S04]  /*68750*/  STL.64 [R1+0x878], R36 ;  /* 0x0008782401007387 */ /* 0x0003e80000100a00 */
[----:B------:R2:W-:Y:S01]  /*68760*/  STL.64 [R1+0x870], R34 ;  /* 0x0008702201007387 */ /* 0x0005e20000100a00 */
[----:B0-----:R-:W-:-:S03]  /*68770*/  IADD3 R14, P3, PT, R16, R60, RZ ;  /* 0x0000003c100e7210 */ /* 0x001fc60007f7e0ff */
[----:B------:R0:W-:Y:S01]  /*68780*/  STL.64 [R1+0x868], R10 ;  /* 0x0008680a01007387 */ /* 0x0001e20000100a00 */
[----:B------:R-:W-:Y:S02]  /*68790*/  SHF.R.S32.HI R16, RZ, 0x1f, R32 ;  /* 0x0000001fff107819 */ /* 0x000fe40000011420 */
[C---:B-1----:R-:W-:Y:S01]  /*687a0*/  IADD3 R36, P4, PT, R32.reuse, R2, RZ ;  /* 0x0000000220247210 */ /* 0x042fe20007f9e0ff */
[----:B------:R1:W-:Y:S01]  /*687b0*/  STL.64 [R1+0x860], R20 ;  /* 0x0008601401007387 */ /* 0x0003e20000100a00 */
[----:B--2---:R-:W-:Y:S01]  /*687c0*/  IADD3 R34, P0, PT, R32, R48, RZ ;  /* 0x0000003020227210 */ /* 0x004fe20007f1e0ff */
[----:B------:R-:W-:Y:S01]  /*687d0*/  IMAD.X R15, R22, 0x1, R61, P3 ;  /* 0x00000001160f7824 */ /* 0x000fe200018e063d */
[----:B0-----:R-:W-:Y:S01]  /*687e0*/  IADD3 R10, P1, PT, R32, R50, RZ ;  /* 0x00000032200a7210 */ /* 0x001fe20007f3e0ff */
[----:B------:R-:W-:Y:S01]  /*687f0*/  IMAD.X R37, R16, 0x1, R3, P4 ;  /* 0x0000000110257824 */ /* 0x000fe200020e0603 */
[----:B-1----:R-:W-:Y:S01]  /*68800*/  IADD3 R20, P2, PT, R32, R52, RZ ;  /* 0x0000003420147210 */ /* 0x002fe20007f5e0ff */
[----:B------:R-:W-:-:S02]  /*68810*/  IMAD.X R35, R16, 0x1, R49, P0 ;  /* 0x0000000110237824 */ /* 0x000fc400000e0631 */
[C---:B------:R-:W-:Y:S01]  /*68820*/  IMAD.X R11, R16.reuse, 0x1, R51, P1 ;  /* 0x00000001100b7824 */ /* 0x040fe200008e0633 */
[----:B------:R0:W-:Y:S01]  /*68830*/  STL.64 [R1+0x848], R14 ;  /* 0x0008480e01007387 */ /* 0x0001e20000100a00 */
[----:B------:R-:W-:-:S03]  /*68840*/  IMAD.X R21, R16, 0x1, R53, P2 ;  /* 0x0000000110157824 */ /* 0x000fc600010e0635 */
[----:B------:R1:W-:Y:S04]  /*68850*/  STL.64 [R1+0x840], R36 ;  /* 0x0008402401007387 */ /* 0x0003e80000100a00 */
[----:B------:R2:W-:Y:S01]  /*68860*/  STL.64 [R1+0x838], R34 ;  /* 0x0008382201007387 */ /* 0x0005e20000100a00 */
[----:B0-----:R-:W-:-:S03]  /*68870*/  IADD3 R14, P3, PT, R32, R54, RZ ;  /* 0x00000036200e7210 */ /* 0x001fc60007f7e0ff */
[----:B------:R0:W-:Y:S01]  /*68880*/  STL.64 [R1+0x830], R10 ;  /* 0x0008300a01007387 */ /* 0x0001e20000100a00 */
[----:B-1----:R-:W-:Y:S01]  /*68890*/  IADD3 R36, P4, PT, R32, R56, RZ ;  /* 0x0000003820247210 */ /* 0x002fe20007f9e0ff */
[----:B------:R-:W-:Y:S01]  /*688a0*/  IMAD.X R15, R16, 0x1, R55, P3 ;  /* 0x00000001100f7824 */ /* 0x000fe200018e0637 */
[----:B------:R-:W-:Y:S02]  /*688b0*/  SHF.R.S32.HI R22, RZ, 0x1f, R24 ;  /* 0x0000001fff167819 */ /* 0x000fe40000011418 */
[C---:B--2---:R-:W-:Y:S02]  /*688c0*/  IADD3 R34, P0, PT, R32.reuse, R58, RZ ;  /* 0x0000003a20227210 */ /* 0x044fe40007f1e0ff */
[----:B------:R-:W-:Y:S01]  /*688d0*/  IADD3 R32, P1, PT, R32, R60, RZ ;  /* 0x0000003c20207210 */ /* 0x000fe20007f3e0ff */
[----:B0-----:R-:W2:Y:S01]  /*688e0*/  LDL.LU.64 R10, [R1+0x2be8] ;  /* 0x002be800010a7983 */ /* 0x001ea20000300a00 */
[----:B------:R-:W-:-:S03]  /*688f0*/  IMAD.X R37, R16, 0x1, R57, P4 ;  /* 0x0000000110257824 */ /* 0x000fc600020e0639 */
[----:B------:R0:W-:Y:S01]  /*68900*/  STL.64 [R1+0x828], R20 ;  /* 0x0008281401007387 */ /* 0x0001e20000100a00 */
[----:B------:R-:W-:Y:S02]  /*68910*/  IMAD.MOV.U32 R38, RZ, RZ, R33 ;  /* 0x000000ffff267224 */ /* 0x000fe400078e0021 */
[C---:B------:R-:W-:Y:S01]  /*68920*/  IMAD.X R35, R16.reuse, 0x1, R59, P0 ;  /* 0x0000000110237824 */ /* 0x040fe200000e063b */
[----:B------:R1:W-:Y:S01]  /*68930*/  STL.64 [R1+0x820], R14 ;  /* 0x0008200e01007387 */ /* 0x0003e20000100a00 */
[----:B------:R-:W-:Y:S01]  /*68940*/  IMAD.X R33, R16, 0x1, R61, P1 ;  /* 0x0000000110217824 */ /* 0x000fe200008e063d */
[C---:B0-----:R-:W-:Y:S02]  /*68950*/  IADD3 R20, P2, PT, R24.reuse, R2, RZ ;  /* 0x0000000218147210 */ /* 0x041fe40007f5e0ff */
[----:B------:R0:W-:Y:S01]  /*68960*/  STL.64 [R1+0x818], R36 ;  /* 0x0008182401007387 */ /* 0x0001e20000100a00 */
[----:B-1----:R-:W-:Y:S02]  /*68970*/  IADD3 R14, P3, PT, R24, R48, RZ ;  /* 0x00000030180e7210 */ /* 0x002fe40007f7e0ff */
[----:B------:R-:W-:Y:S01]  /*68980*/  IMAD.X R21, R22, 0x1, R3, P2 ;  /* 0x0000000116157824 */ /* 0x000fe200010e0603 */
[----:B------:R1:W-:Y:S04]  /*68990*/  STL.64 [R1+0x810], R34 ;  /* 0x0008102201007387 */ /* 0x0003e80000100a00 */
[----:B------:R3:W-:Y:S01]  /*689a0*/  STL.64 [R1+0x7f8], R32 ;  /* 0x0007f82001007387 */ /* 0x0007e20000100a00 */
[----:B0-----:R-:W-:-:S03]  /*689b0*/  IADD3 R36, P4, PT, R24, R50, RZ ;  /* 0x0000003218247210 */ /* 0x001fc60007f9e0ff */
[----:B------:R0:W-:Y:S01]  /*689c0*/  STL.64 [R1+0x7f0], R20 ;  /* 0x0007f01401007387 */ /* 0x0001e20000100a00 */
[----:B------:R-:W-:Y:S01]  /*689d0*/  IMAD.X R15, R22, 0x1, R49, P3 ;  /* 0x00000001160f7824 */ /* 0x000fe200018e0631 */
[----:B-1----:R-:W-:Y:S01]  /*689e0*/  IADD3 R34, P0, PT, R24, R52, RZ ;  /* 0x0000003418227210 */ /* 0x002fe20007f1e0ff */
[----:B------:R-:W-:Y:S01]  /*689f0*/  IMAD.X R37, R22, 0x1, R51, P4 ;  /* 0x0000000116257824 */ /* 0x000fe200020e0633 */
[----:B---3--:R-:W-:-:S03]  /*68a00*/  IADD3 R32, P1, PT, R24, R54, RZ ;  /* 0x0000003618207210 */ /* 0x008fc60007f3e0ff */
[----:B------:R-:W-:Y:S01]  /*68a10*/  IMAD.X R35, R22, 0x1, R53, P0 ;  /* 0x0000000116237824 */ /* 0x000fe200000e0635 */
[----:B0-----:R-:W-:Y:S01]  /*68a20*/  IADD3 R20, P2, PT, R24, R56, RZ ;  /* 0x0000003818147210 */ /* 0x001fe20007f5e0ff */
[C---:B------:R-:W-:Y:S01]  /*68a30*/  IMAD.X R33, R22.reuse, 0x1, R55, P1 ;  /* 0x0000000116217824 */ /* 0x040fe200008e0637 */
[----:B------:R0:W-:Y:S03]  /*68a40*/  STL.64 [R1+0x7e8], R14 ;  /* 0x0007e80e01007387 */ /* 0x0001e60000100a00 */
[----:B------:R-:W-:Y:S01]  /*68a50*/  IMAD.X R21, R22, 0x1, R57, P2 ;  /* 0x0000000116157824 */ /* 0x000fe200010e0639 */
[----:B------:R-:W-:Y:S01]  /*68a60*/  STL.64 [R1+0x7e0], R36 ;  /* 0x0007e02401007387 */ /* 0x000fe20000100a00 */
[----:B------:R-:W-:-:S03]  /*68a70*/  SHF.R.S32.HI R28, RZ, 0x1f, R39 ;  /* 0x0000001fff1c7819 */ /* 0x000fc60000011427 */
[----:B------:R1:W-:Y:S01]  /*68a80*/  STL.64 [R1+0x7d8], R34 ;  /* 0x0007d82201007387 */ /* 0x0003e20000100a00 */
[C---:B0-----:R-:W-:Y:S02]  /*68a90*/  IADD3 R14, P3, PT, R24.reuse, R58, RZ ;  /* 0x0000003a180e7210 */ /* 0x041fe40007f7e0ff */
[----:B------:R-:W-:Y:S01]  /*68aa0*/  IADD3 R24, P4, PT, R24, R60, RZ ;  /* 0x0000003c18187210 */ /* 0x000fe20007f9e0ff */
[----:B------:R0:W-:Y:S01]  /*68ab0*/  STL.64 [R1+0x7c0], R32 ;  /* 0x0007c02001007387 */ /* 0x0001e20000100a00 */
[----:B------:R-:W-:Y:S02]  /*68ac0*/  IMAD.MOV.U32 R16, RZ, RZ, R25 ;  /* 0x000000ffff107224 */ /* 0x000fe400078e0019 */
[C---:B------:R-:W-:Y:S01]  /*68ad0*/  IMAD.X R15, R22.reuse, 0x1, R59, P3 ;  /* 0x00000001160f7824 */ /* 0x040fe200018e063b */
[----:B------:R3:W-:Y:S01]  /*68ae0*/  STL.64 [R1+0x7b8], R20 ;  /* 0x0007b81401007387 */ /* 0x0007e20000100a00 */
[C---:B-1----:R-:W-:Y:S01]  /*68af0*/  IADD3 R34, P0, PT, R39.reuse, R2, RZ ;  /* 0x0000000227227210 */ /* 0x042fe20007f1e0ff */
[----:B------:R-:W-:Y:S01]  /*68b00*/  IMAD.X R25, R22, 0x1, R61, P4 ;  /* 0x0000000116197824 */ /* 0x000fe200020e063d */
[----:B0-----:R-:W-:-:S03]  /*68b10*/  IADD3 R32, P1, PT, R39, R48, RZ ;  /* 0x0000003027207210 */ /* 0x001fc60007f3e0ff */
[C---:B------:R-:W-:Y:S01]  /*68b20*/  IMAD.X R35, R28.reuse, 0x1, R3, P0 ;  /* 0x000000011c237824 */ /* 0x040fe200000e0603 */
[C---:B---3--:R-:W-:Y:S01]  /*68b30*/  IADD3 R20, P2, PT, R39.reuse, R50, RZ ;  /* 0x0000003227147210 */ /* 0x048fe20007f5e0ff */
[C---:B------:R-:W-:Y:S01]  /*68b40*/  IMAD.X R33, R28.reuse, 0x1, R49, P1 ;  /* 0x000000011c217824 */ /* 0x040fe200008e0631 */
[----:B------:R0:W-:Y:S03]  /*68b50*/  STL.64 [R1+0x7b0], R14 ;  /* 0x0007b00e01007387 */ /* 0x0001e60000100a00 */
[----:B------:R-:W-:Y:S01]  /*68b60*/  IMAD.X R21, R28, 0x1, R51, P2 ;  /* 0x000000011c157824 */ /* 0x000fe200010e0633 */
[----:B------:R1:W-:Y:S04]  /*68b70*/  STL.64 [R1+0x7a8], R24 ;  /* 0x0007a81801007387 */ /* 0x0003e80000100a00 */
[----:B------:R3:W-:Y:S01]  /*68b80*/  STL.64 [R1+0x7a0], R34 ;  /* 0x0007a02201007387 */ /* 0x0007e20000100a00 */
[----:B0-----:R-:W-:-:S03]  /*68b90*/  IADD3 R14, P3, PT, R39, R52, RZ ;  /* 0x00000034270e7210 */ /* 0x001fc60007f7e0ff */
[----:B------:R0:W-:Y:S01]  /*68ba0*/  STL.64 [R1+0x798], R32 ;  /* 0x0007982001007387 */ /* 0x0001e20000100a00 */
[----:B-1----:R-:W-:-:S03]  /*68bb0*/  IADD3 R24, P4, PT, R39, R54, RZ ;  /* 0x0000003627187210 */ /* 0x002fc60007f9e0ff */
[----:B------:R1:W-:Y:S01]  /*68bc0*/  STL.64 [R1+0x790], R20 ;  /* 0x0007901401007387 */ /* 0x0003e20000100a00 */
[C---:B------:R-:W-:Y:S01]  /*68bd0*/  IMAD.X R15, R28.reuse, 0x1, R53, P3 ;  /* 0x000000011c0f7824 */ /* 0x040fe200018e0635 */
[C---:B---3--:R-:W-:Y:S01]  /*68be0*/  IADD3 R34, P0, PT, R39.reuse, R56, RZ ;  /* 0x0000003827227210 */ /* 0x048fe20007f1e0ff */
[----:B------:R-:W-:Y:S01]  /*68bf0*/  IMAD.X R25, R28, 0x1, R55, P4 ;  /* 0x000000011c197824 */ /* 0x000fe200020e0637 */
[----:B0-----:R-:W-:-:S03]  /*68c00*/  IADD3 R32, P1, PT, R39, R58, RZ ;  /* 0x0000003a27207210 */ /* 0x001fc60007f3e0ff */
[C---:B------:R-:W-:Y:S01]  /*68c10*/  IMAD.X R35, R28.reuse, 0x1, R57, P0 ;  /* 0x000000011c237824 */ /* 0x040fe200000e0639 */
[----:B-1----:R-:W-:Y:S01]  /*68c20*/  IADD3 R20, P2, PT, R39, R60, RZ ;  /* 0x0000003c27147210 */ /* 0x002fe20007f5e0ff */
[C---:B------:R-:W-:Y:S01]  /*68c30*/  IMAD.X R33, R28.reuse, 0x1, R59, P1 ;  /* 0x000000011c217824 */ /* 0x040fe200008e063b */
[----:B------:R0:W-:Y:S01]  /*68c40*/  STL.64 [R1+0x788], R14 ;  /* 0x0007880e01007387 */ /* 0x0001e20000100a00 */
[----:B------:R-:W-:Y:S02]  /*68c50*/  SHF.R.S32.HI R22, RZ, 0x1f, R19 ;  /* 0x0000001fff167819 */ /* 0x000fe40000011413 */
[----:B------:R-:W-:Y:S01]  /*68c60*/  IMAD.X R21, R28, 0x1, R61, P2 ;  /* 0x000000011c157824 */ /* 0x000fe200010e063d */
[----:B------:R1:W-:Y:S01]  /*68c70*/  STL.64 [R1+0x778], R24 ;  /* 0x0007781801007387 */ /* 0x0003e20000100a00 */
[----:B------:R-:W-:-:S03]  /*68c80*/  IADD3 R36, P0, PT, R19, R50, RZ ;  /* 0x0000003213247210 */ /* 0x000fc60007f1e0ff */
[----:B------:R3:W-:Y:S01]  /*68c90*/  STL.64 [R1+0x770], R34 ;  /* 0x0007702201007387 */ /* 0x0007e20000100a00 */
[----:B0-----:R-:W-:-:S03]  /*68ca0*/  IADD3 R14, P3, PT, R19, R2, RZ ;  /* 0x00000002130e7210 */ /* 0x001fc60007f7e0ff */
[----:B------:R0:W-:Y:S01]  /*68cb0*/  STL.64 [R1+0x768], R32 ;  /* 0x0007682001007387 */ /* 0x0001e20000100a00 */
[----:B-1----:R-:W-:-:S03]  /*68cc0*/  IADD3 R24, P4, PT, R19, R48, RZ ;  /* 0x0000003013187210 */ /* 0x002fc60007f9e0ff */
[----:B------:R1:W-:Y:S01]  /*68cd0*/  STL.64 [R1+0x750], R20 ;  /* 0x0007501401007387 */ /* 0x0003e20000100a00 */
[C---:B------:R-:W-:Y:S01]  /*68ce0*/  IMAD.X R15, R22.reuse, 0x1, R3, P3 ;  /* 0x00000001160f7824 */ /* 0x040fe200018e0603 */
[C---:B---3--:R-:W-:Y:S01]  /*68cf0*/  IADD3 R34, P3, PT, R19.reuse, R56, RZ ;  /* 0x0000003813227210 */ /* 0x048fe20007f7e0ff */
[C---:B------:R-:W-:Y:S01]  /*68d00*/  IMAD.X R25, R22.reuse, 0x1, R49, P4 ;  /* 0x0000000116197824 */ /* 0x040fe200020e0631 */
[C---:B0-----:R-:W-:Y:S01]  /*68d10*/  IADD3 R32, P1, PT, R19.reuse, R52, RZ ;  /* 0x0000003413207210 */ /* 0x041fe20007f3e0ff */
[----:B------:R-:W-:Y:S01]  /*68d20*/  IMAD.X R37, R22, 0x1, R51, P0 ;  /* 0x0000000116257824 */ /* 0x000fe200000e0633 */
[----:B-1----:R-:W-:-:S03]  /*68d30*/  IADD3 R20, P2, PT, R19, R54, RZ ;  /* 0x0000003613147210 */ /* 0x002fc60007f5e0ff */
[C---:B------:R-:W-:Y:S01]  /*68d40*/  IMAD.X R33, R22.reuse, 0x1, R53, P1 ;  /* 0x0000000116217824 */ /* 0x040fe200008e0635 */
[----:B------:R0:W-:Y:S01]  /*68d50*/  STL.64 [R1+0x2b58], R24 ;  /* 0x002b581801007387 */ /* 0x0001e20000100a00 */
[C---:B------:R-:W-:Y:S02]  /*68d60*/  IMAD.X R35, R22.reuse, 0x1, R57, P3 ;  /* 0x0000000116237824 */ /* 0x040fe400018e0639 */
[----:B------:R-:W-:Y:S01]  /*68d70*/  IMAD.X R21, R22, 0x1, R55, P2 ;  /* 0x0000000116157824 */ /* 0x000fe200010e0637 */
[----:B------:R1:W-:Y:S01]  /*68d80*/  STL.64 [R1+0x748], R14 ;  /* 0x0007480e01007387 */ /* 0x0003e20000100a00 */
[----:B------:R-:W-:-:S03]  /*68d90*/  IMAD.MOV.U32 R39, RZ, RZ, R18 ;  /* 0x000000ffff277224 */ /* 0x000fc600078e0012 */
[----:B------:R3:W-:Y:S01]  /*68da0*/  STL.64 [R1+0x738], R36 ;  /* 0x0007382401007387 */ /* 0x0007e20000100a00 */
[----:B------:R-:W-:-:S03]  /*68db0*/  IADD3 R18, P2, PT, R38, R48, RZ ;  /* 0x0000003026127210 */ /* 0x000fc60007f5e0ff */
[----:B------:R4:W-:Y:S01]  /*68dc0*/  STL.64 [R1+0x730], R32 ;  /* 0x0007302001007387 */ /* 0x0009e20000100a00 */
[----:B0-----:R-:W-:Y:S02]  /*68dd0*/  SHF.R.S32.HI R24, RZ, 0x1f, R38 ;  /* 0x0000001fff187819 */ /* 0x001fe40000011426 */
[C---:B-1----:R-:W-:Y:S01]  /*68de0*/  IADD3 R14, P4, PT, R19.reuse, R58, RZ ;  /* 0x0000003a130e7210 */ /* 0x042fe20007f9e0ff */
[----:B------:R0:W-:Y:S01]  /*68df0*/  STL.64 [R1+0x728], R20 ;  /* 0x0007281401007387 */ /* 0x0001e20000100a00 */
[----:B---3--:R-:W-:-:S03]  /*68e00*/  IADD3 R36, P0, PT, R19, R60, RZ ;  /* 0x0000003c13247210 */ /* 0x008fc60007f1e0ff */
[----:B------:R-:W-:Y:S01]  /*68e10*/  IMAD.X R15, R22, 0x1, R59, P4 ;  /* 0x00000001160f7824 */ /* 0x000fe200020e063b */
[----:B----4-:R-:W-:Y:S01]  /*68e20*/  IADD3 R32, P1, PT, R38, R2, RZ ;  /* 0x0000000226207210 */ /* 0x010fe20007f3e0ff */
[----:B------:R-:W-:Y:S01]  /*68e30*/  IMAD.X R37, R22, 0x1, R61, P0 ;  /* 0x0000000116257824 */ /* 0x000fe200000e063d */
[----:B0-----:R-:W3:Y:S04]  /*68e40*/  LDL.LU.64 R20, [R1+0x2be0] ;  /* 0x002be00001147983 */ /* 0x001ee80000300a00 */
[----:B------:R0:W-:Y:S01]  /*68e50*/  STL.64 [R1+0x720], R34 ;  /* 0x0007202201007387 */ /* 0x0001e20000100a00 */
[C---:B------:R-:W-:Y:S02]  /*68e60*/  IMAD.X R33, R24.reuse, 0x1, R3, P1 ;  /* 0x0000000118217824 */ /* 0x040fe400008e0603 */
[----:B------:R-:W-:Y:S01]  /*68e70*/  IMAD.X R19, R24, 0x1, R49, P2 ;  /* 0x0000000118137824 */ /* 0x000fe200010e0631 */
[----:B------:R1:W-:Y:S01]  /*68e80*/  STL.64 [R1+0x718], R14 ;  /* 0x0007180e01007387 */ /* 0x0003e20000100a00 */
[----:B0-----:R-:W-:-:S03]  /*68e90*/  IADD3 R34, P3, PT, R38, R50, RZ ;  /* 0x0000003226227210 */ /* 0x001fc60007f7e0ff */
[----:B------:R0:W-:Y:S01]  /*68ea0*/  STL.64 [R1+0x700], R36 ;  /* 0x0007002401007387 */ /* 0x0001e20000100a00 */
[----:B-1----:R-:W-:Y:S01]  /*68eb0*/  IADD3 R14, P4, PT, R38, R52, RZ ;  /* 0x00000034260e7210 */ /* 0x002fe20007f9e0ff */
[----:B------:R-:W-:Y:S02]  /*68ec0*/  IMAD.X R35, R24, 0x1, R51, P3 ;  /* 0x0000000118237824 */ /* 0x000fe400018e0633 */
[----:B------:R1:W-:Y:S04]  /*68ed0*/  STL.64 [R1+0x6f8], R32 ;  /* 0x0006f82001007387 */ /* 0x0003e80000100a00 */
[----:B------:R4:W-:Y:S01]  /*68ee0*/  STL.64 [R1+0x6f0], R18 ;  /* 0x0006f01201007387 */ /* 0x0009e20000100a00 */
[----:B0-----:R-:W-:-:S03]  /*68ef0*/  IADD3 R36, P0, PT, R38, R54, RZ ;  /* 0x0000003626247210 */ /* 0x001fc60007f1e0ff */
[----:B------:R0:W-:Y:S01]  /*68f00*/  STL.64 [R1+0x6e8], R34 ;  /* 0x0006e82201007387 */ /* 0x0001e20000100a00 */
[----:B------:R-:W-:Y:S01]  /*68f10*/  IMAD.X R15, R24, 0x1, R53, P4 ;  /* 0x00000001180f7824 */ /* 0x000fe200020e0635 */
[----:B-1----:R-:W-:Y:S01]  /*68f20*/  IADD3 R32, P1, PT, R38, R56, RZ ;  /* 0x0000003826207210 */ /* 0x002fe20007f3e0ff */
[----:B------:R-:W-:Y:S01]  /*68f30*/  IMAD.X R37, R24, 0x1, R55, P0 ;  /* 0x0000000118257824 */ /* 0x000fe200000e0637 */
[----:B----4-:R-:W-:-:S03]  /*68f40*/  IADD3 R18, P2, PT, R38, R58, RZ ;  /* 0x0000003a26127210 */ /* 0x010fc60007f5e0ff */
[----:B------:R-:W-:Y:S01]  /*68f50*/  IMAD.X R33, R24, 0x1, R57, P1 ;  /* 0x0000000118217824 */ /* 0x000fe200008e0639 */
[----:B0-----:R-:W-:Y:S01]  /*68f60*/  IADD3 R34, P3, PT, R38, R60, RZ ;  /* 0x0000003c26227210 */ /* 0x001fe20007f7e0ff */
[C---:B------:R-:W-:Y:S01]  /*68f70*/  IMAD.X R19, R24.reuse, 0x1, R59, P2 ;  /* 0x0000000118137824 */ /* 0x040fe200010e063b */
[----:B------:R0:W-:Y:S01]  /*68f80*/  STL.64 [R1+0x6e0], R14 ;  /* 0x0006e00e01007387 */ /* 0x0001e20000100a00 */
[----:B------:R-:W-:Y:S02]  /*68f90*/  SHF.R.S32.HI R22, RZ, 0x1f, R16 ;  /* 0x0000001fff167819 */ /* 0x000fe40000011410 */
[----:B------:R-:W-:Y:S01]  /*68fa0*/  IMAD.X R35, R24, 0x1, R61, P3 ;  /* 0x0000000118237824 */ /* 0x000fe200018e063d */
[----:B------:R1:W-:Y:S04]  /*68fb0*/  STL.64 [R1+0x6c0], R36 ;  /* 0x0006c02401007387 */ /* 0x0003e80000100a00 */
[----:B------:R4:W-:Y:S01]  /*68fc0*/  STL.64 [R1+0x6b8], R32 ;  /* 0x0006b82001007387 */ /* 0x0009e20000100a00 */
[----:B0-----:R-:W-:-:S03]  /*68fd0*/  IADD3 R14, P4, PT, R16, R2, RZ ;  /* 0x00000002100e7210 */ /* 0x001fc60007f9e0ff */
[----:B------:R0:W-:Y:S01]  /*68fe0*/  STL.64 [R1+0x6b0], R18 ;  /* 0x0006b01201007387 */ /* 0x0001e20000100a00 */
[----:B-1----:R-:W-:-:S03]  /*68ff0*/  IADD3 R36, P0, PT, R16, R48, RZ ;  /* 0x0000003010247210 */ /* 0x002fc60007f1e0ff */
[----:B------:R1:W-:Y:S01]  /*69000*/  STL.64 [R1+0x6a8], R34 ;  /* 0x0006a82201007387 */ /* 0x0003e20000100a00 */
[----:B------:R-:W-:Y:S01]  /*69010*/  IMAD.X R15, R22, 0x1, R3, P4 ;  /* 0x00000001160f7824 */ /* 0x000fe200020e0603 */
[----:B----4-:R-:W-:Y:S01]  /*69020*/  IADD3 R32, P1, PT, R16, R50, RZ ;  /* 0x0000003210207210 */ /* 0x010fe20007f3e0ff */
[----:B------:R-:W-:Y:S01]  /*69030*/  IMAD.X R37, R22, 0x1, R49, P0 ;  /* 0x0000000116257824 */ /* 0x000fe200000e0631 */
[----:B0-----:R-:W-:-:S03]  /*69040*/  IADD3 R18, P2, PT, R16, R52, RZ ;  /* 0x0000003410127210 */ /* 0x001fc60007f5e0ff */
[----:B------:R-:W-:Y:S01]  /*69050*/  IMAD.X R33, R22, 0x1, R51, P1 ;  /* 0x0000000116217824 */ /* 0x000fe200008e0633 */
[----:B-1----:R-:W-:Y:S01]  /*69060*/  IADD3 R34, P3, PT, R16, R54, RZ ;  /* 0x0000003610227210 */ /* 0x002fe20007f7e0ff */
        /* <DEDUP_REMOVED lines=10> */
[----:B----4-:R-:W-:Y:S02]  /*69110*/  IADD3 R32, P1, PT, R16, R60, RZ ;  /* 0x0000003c10207210 */ /* 0x010fe40007f3e0ff */
[----:B------:R-:W-:Y:S02]  /*69120*/  SHF.R.S32.HI R16, RZ, 0x1f, R39 ;  /* 0x0000001fff107819 */ /* 0x000fe40000011427 */
[C---:B0-----:R-:W-:Y:S01]  /*69130*/  IADD3 R18, P2, PT, R39.reuse, R2, RZ ;  /* 0x0000000227127210 */ /* 0x041fe20007f5e0ff */
[C---:B------:R-:W-:Y:S01]  /*69140*/  IMAD.X R37, R22.reuse, 0x1, R59, P0 ;  /* 0x0000000116257824 */ /* 0x040fe200000e063b */
[----:B-1----:R-:W-:Y:S01]  /*69150*/  IADD3 R34, P3, PT, R39, R48, RZ ;  /* 0x0000003027227210 */ /* 0x002fe20007f7e0ff */
[----:B------:R-:W-:Y:S01]  /*69160*/  IMAD.X R33, R22, 0x1, R61, P1 ;  /* 0x0000000116217824 */ /* 0x000fe200008e063d */
[----:B------:R0:W-:Y:S01]  /*69170*/  STL.64 [R1+0x678], R14 ;  /* 0x0006780e01007387 */ /* 0x0001e20000100a00 */
[----:B------:R-:W-:-:S02]  /*69180*/  IMAD.X R19, R16, 0x1, R3, P2 ;  /* 0x0000000110137824 */ /* 0x000fc400010e0603 */
        /* <DEDUP_REMOVED lines=8> */
[C---:B----4-:R-:W-:Y:S01]  /*69210*/  IADD3 R32, P1, PT, R39.reuse, R54, RZ ;  /* 0x0000003627207210 */ /* 0x050fe20007f3e0ff */
[C---:B------:R-:W-:Y:S01]  /*69220*/  IMAD.X R37, R16.reuse, 0x1, R53, P0 ;  /* 0x0000000110257824 */ /* 0x040fe200000e0635 */
[C---:B------:R-:W-:Y:S02]  /*69230*/  IADD3 R38, P4, PT, R39.reuse, R60, RZ ;  /* 0x0000003c27267210 */ /* 0x040fe40007f9e0ff */
[C---:B0-----:R-:W-:Y:S01]  /*69240*/  IADD3 R18, P2, PT, R39.reuse, R56, RZ ;  /* 0x0000003827127210 */ /* 0x041fe20007f5e0ff */
[----:B------:R-:W-:Y:S01]  /*69250*/  IMAD.X R33, R16, 0x1, R55, P1 ;  /* 0x0000000110217824 */ /* 0x000fe200008e0637 */
[----:B-1----:R-:W-:-:S03]  /*69260*/  IADD3 R34, P3, PT, R39, R58, RZ ;  /* 0x0000003a27227210 */ /* 0x002fc60007f7e0ff */
[C---:B------:R-:W-:Y:S01]  /*69270*/  IMAD.X R19, R16.reuse, 0x1, R57, P2 ;  /* 0x0000000110137824 */ /* 0x040fe200010e0639 */
[----:B------:R0:W-:Y:S01]  /*69280*/  STL.64 [R1+0x638], R14 ;  /* 0x0006380e01007387 */ /* 0x0001e20000100a00 */
[C---:B------:R-:W-:Y:S02]  /*69290*/  IMAD.X R39, R16.reuse, 0x1, R61, P4 ;  /* 0x0000000110277824 */ /* 0x040fe400020e063d */
[----:B------:R-:W-:Y:S01]  /*692a0*/  IMAD.X R35, R16, 0x1, R59, P3 ;  /* 0x0000000110237824 */ /* 0x000fe200018e063b */
[----:B------:R-:W-:Y:S01]  /*692b0*/  SHF.R.S32.HI R22, RZ, 0x1f, R17 ;  /* 0x0000001fff167819 */ /* 0x000fe20000011411 */
[----:B0-----:R-:W4:Y:S04]  /*692c0*/  LDL.LU.64 R14, [R1+0x2bd8] ;  /* 0x002bd800010e7983 */ /* 0x001f280000300a00 */
[----:B------:R0:W-:Y:S04]  /*692d0*/  STL.64 [R1+0x630], R36 ;  /* 0x0006302401007387 */ /* 0x0001e80000100a00 */
[----:B------:R1:W-:Y:S04]  /*692e0*/  STL.64 [R1+0x628], R32 ;  /* 0x0006282001007387 */ /* 0x0003e80000100a00 */
[----:B------:R2:W-:Y:S01]  /*692f0*/  STL.64 [R1+0x620], R18 ;  /* 0x0006201201007387 */ /* 0x0005e20000100a00 */
[----:B0-----:R-:W-:-:S03]  /*69300*/  IADD3 R36, P0, PT, R17, R2, RZ ;  /* 0x0000000211247210 */ /* 0x001fc60007f1e0ff */
[----:B------:R0:W-:Y:S01]  /*69310*/  STL.64 [R1+0x618], R34 ;  /* 0x0006182201007387 */ /* 0x0001e20000100a00 */
[----:B-1----:R-:W-:-:S03]  /*69320*/  IADD3 R32, P1, PT, R17, R48, RZ ;  /* 0x0000003011207210 */ /* 0x002fc60007f3e0ff */
[----:B------:R1:W-:Y:S01]  /*69330*/  STL.64 [R1+0x610], R38 ;  /* 0x0006102601007387 */ /* 0x0003e20000100a00 */
[C---:B--2---:R-:W-:Y:S01]  /*69340*/  IADD3 R18, P2, PT, R17.reuse, R50, RZ ;  /* 0x0000003211127210 */ /* 0x044fe20007f5e0ff */
[C---:B------:R-:W-:Y:S01]  /*69350*/  IMAD.X R37, R22.reuse, 0x1, R3, P0 ;  /* 0x0000000116257824 */ /* 0x040fe200000e0603 */
[C---:B0-----:R-:W-:Y:S01]  /*69360*/  IADD3 R34, P3, PT, R17.reuse, R52, RZ ;  /* 0x0000003411227210 */ /* 0x041fe20007f7e0ff */
[C---:B------:R-:W-:Y:S01]  /*69370*/  IMAD.X R33, R22.reuse, 0x1, R49, P1 ;  /* 0x0000000116217824 */ /* 0x040fe200008e0631 */
[C---:B-1----:R-:W-:Y:S01]  /*69380*/  IADD3 R38, P4, PT, R17.reuse, R54, RZ ;  /* 0x0000003611267210 */ /* 0x042fe20007f9e0ff */
[C---:B------:R-:W-:Y:S02]  /*69390*/  IMAD.X R19, R22.reuse, 0x1, R51, P2 ;  /* 0x0000000116137824 */ /* 0x040fe400010e0633 */
[C---:B------:R-:W-:Y:S01]  /*693a0*/  IMAD.X R35, R22.reuse, 0x1, R53, P3 ;  /* 0x0000000116237824 */ /* 0x040fe200018e0635 */
[----:B------:R0:W-:Y:S01]  /*693b0*/  STL.64 [R1+0x608], R36 ;  /* 0x0006082401007387 */ /* 0x0001e20000100a00 */
[----:B------:R-:W-:Y:S01]  /*693c0*/  IMAD.X R39, R22, 0x1, R55, P4 ;  /* 0x0000000116277824 */ /* 0x000fe200020e0637 */
[----:B------:R-:W-:-:S02]  /*693d0*/  IADD3 R16, P2, PT, R17, R60, RZ ;  /* 0x0000003c11107210 */ /* 0x000fc40007f5e0ff */
[----:B------:R1:W-:Y:S04]  /*693e0*/  STL.64 [R1+0x600], R32 ;  /* 0x0006002001007387 */ /* 0x0003e80000100a00 */
[----:B------:R2:W-:Y:S01]  /*693f0*/  STL.64 [R1+0x5f8], R18 ;  /* 0x0005f81201007387 */ /* 0x0005e20000100a00 */
[----:B0-----:R-:W-:-:S03]  /*69400*/  IADD3 R36, P0, PT, R17, R56, RZ ;  /* 0x0000003811247210 */ /* 0x001fc60007f1e0ff */
[----:B------:R0:W-:Y:S01]  /*69410*/  STL.64 [R1+0x5f0], R34 ;  /* 0x0005f02201007387 */ /* 0x0001e20000100a00 */
[----:B-1----:R-:W-:-:S03]  /*69420*/  IADD3 R32, P1, PT, R17, R58, RZ ;  /* 0x0000003a11207210 */ /* 0x002fc60007f3e0ff */
[----:B------:R1:W-:Y:S01]  /*69430*/  STL.64 [R1+0x5d0], R38 ;  /* 0x0005d02601007387 */ /* 0x0003e20000100a00 */
[C---:B------:R-:W-:Y:S01]  /*69440*/  IMAD.X R37, R22.reuse, 0x1, R57, P0 ;  /* 0x0000000116257824 */ /* 0x040fe200000e0639 */
[----:B--2---:R-:W-:Y:S01]  /*69450*/  SHF.R.S32.HI R19, RZ, 0x1f, R47 ;  /* 0x0000001fff137819 */ /* 0x004fe2000001142f */
[C---:B------:R-:W-:Y:S01]  /*69460*/  IMAD.X R33, R22.reuse, 0x1, R59, P1 ;  /* 0x0000000116217824 */ /* 0x040fe200008e063b */
[C---:B0-----:R-:W-:Y:S01]  /*69470*/  IADD3 R34, P3, PT, R47.reuse, R2, RZ ;  /* 0x000000022f227210 */ /* 0x041fe20007f7e0ff */
[----:B------:R-:W-:Y:S01]  /*69480*/  IMAD.X R17, R22, 0x1, R61, P2 ;  /* 0x0000000116117824 */ /* 0x000fe200010e063d */
[----:B-1----:R-:W-:-:S03]  /*69490*/  IADD3 R38, P4, PT, R47, R48, RZ ;  /* 0x000000302f267210 */ /* 0x002fc60007f9e0ff */
[C---:B------:R-:W-:Y:S01]  /*694a0*/  IMAD.X R35, R19.reuse, 0x1, R3, P3 ;  /* 0x0000000113237824 */ /* 0x040fe200018e0603 */
[----:B------:R0:W-:Y:S01]  /*694b0*/  STL.64 [R1+0x5c8], R36 ;  /* 0x0005c82401007387 */ /* 0x0001e20000100a00 */
[----:B------:R-:W-:-:S03]  /*694c0*/  IMAD.X R39, R19, 0x1, R49, P4 ;  /* 0x0000000113277824 */ /* 0x000fc600020e0631 */
[----:B------:R1:W-:Y:S04]  /*694d0*/  STL.64 [R1+0x5c0], R32 ;  /* 0x0005c02001007387 */ /* 0x0003e80000100a00 */
[----:B------:R2:W-:Y:S01]  /*694e0*/  STL.64 [R1+0x5b8], R16 ;  /* 0x0005b81001007387 */ /* 0x0005e20000100a00 */
[----:B0-----:R-:W-:-:S03]  /*694f0*/  IADD3 R36, P0, PT, R47, R50, RZ ;  /* 0x000000322f247210 */ /* 0x001fc60007f1e0ff */
[----:B------:R0:W-:Y:S01]  /*69500*/  STL.64 [R1+0x5b0], R34 ;  /* 0x0005b02201007387 */ /* 0x0001e20000100a00 */
[----:B-1----:R-:W-:-:S03]  /*69510*/  IADD3 R32, P1, PT, R47, R52, RZ ;  /* 0x000000342f207210 */ /* 0x002fc60007f3e0ff */
[----:B------:R1:W-:Y:S01]  /*69520*/  STL.64 [R1+0x5a8], R38 ;  /* 0x0005a82601007387 */ /* 0x0003e20000100a00 */
[----:B--2---:R-:W-:Y:S01]  /*69530*/  IADD3 R16, P2, PT, R47, R54, RZ ;  /* 0x000000362f107210 */ /* 0x004fe20007f5e0ff */
[----:B------:R-:W-:Y:S02]  /*69540*/  IMAD.MOV.U32 R18, RZ, RZ, R46 ;  /* 0x000000ffff127224 */ /* 0x000fe400078e002e */
[----:B------:R-:W-:Y:S01]  /*69550*/  IMAD.X R37, R19, 0x1, R51, P0 ;  /* 0x0000000113257824 */ /* 0x000fe200000e0633 */
[----:B0-----:R-:W-:Y:S01]  /*69560*/  IADD3 R34, P3, PT, R47, R56, RZ ;  /* 0x000000382f227210 */ /* 0x001fe20007f7e0ff */
[----:B------:R-:W-:Y:S01]  /*69570*/  IMAD.X R33, R19, 0x1, R53, P1 ;  /* 0x0000000113217824 */ /* 0x000fe200008e0635 */
[C---:B------:R-:W-:Y:S02]  /*69580*/  IADD3 R46, P0, PT, R47.reuse, R60, RZ ;  /* 0x0000003c2f2e7210 */ /* 0x040fe40007f1e0ff */
[----:B-1----:R-:W-:Y:S01]  /*69590*/  IADD3 R38, P4, PT, R47, R58, RZ ;  /* 0x0000003a2f267210 */ /* 0x002fe20007f9e0ff */
[----:B------:R-:W-:-:S02]  /*695a0*/  IMAD.X R17, R19, 0x1, R55, P2 ;  /* 0x0000000113117824 */ /* 0x000fc400010e0637 */
[C---:B------:R-:W-:Y:S01]  /*695b0*/  IMAD.X R35, R19.reuse, 0x1, R57, P3 ;  /* 0x0000000113237824 */ /* 0x040fe200018e0639 */
[----:B------:R0:W-:Y:S01]  /*695c0*/  STL.64 [R1+0x5a0], R36 ;  /* 0x0005a02401007387 */ /* 0x0001e20000100a00 */
[C---:B------:R-:W-:Y:S01]  /*695d0*/  IMAD.X R39, R19.reuse, 0x1, R59, P4 ;  /* 0x0000000113277824 */ /* 0x040fe200020e063b */
[----:B------:R-:W-:Y:S01]  /*695e0*/  SHF.R.S32.HI R22, RZ, 0x1f, R44 ;  /* 0x0000001fff167819 */ /* 0x000fe2000001142c */
[----:B------:R-:W-:Y:S01]  /*695f0*/  IMAD.X R47, R19, 0x1, R61, P0 ;  /* 0x00000001132f7824 */ /* 0x000fe200000e063d */
[----:B------:R-:W-:Y:S04]  /*69600*/  STL.64 [R1+0x598], R32 ;  /* 0x0005982001007387 */ /* 0x000fe80000100a00 */
[----:B------:R1:W-:Y:S01]  /*69610*/  STL.64 [R1+0x590], R16 ;  /* 0x0005901001007387 */ /* 0x0003e20000100a00 */
[----:B0-----:R-:W-:-:S03]  /*69620*/  IADD3 R36, P1, PT, R44, R2, RZ ;  /* 0x000000022c247210 */ /* 0x001fc60007f3e0ff */
[----:B------:R0:W-:Y:S04]  /*69630*/  STL.64 [R1+0x588], R34 ;  /* 0x0005882201007387 */ /* 0x0001e80000100a00 */
[----:B------:R2:W-:Y:S01]  /*69640*/  STL.64 [R1+0x580], R38 ;  /* 0x0005802601007387 */ /* 0x0005e20000100a00 */
[----:B-1----:R-:W-:-:S03]  /*69650*/  IADD3 R16, P2, PT, R44, R48, RZ ;  /* 0x000000302c107210 */ /* 0x002fc60007f5e0ff */
[----:B------:R1:W-:Y:S01]  /*69660*/  STL.64 [R1+0x568], R46 ;  /* 0x0005682e01007387 */ /* 0x0003e20000100a00 */
[----:B------:R-:W-:Y:S01]  /*69670*/  IMAD.X R37, R22, 0x1, R3, P1 ;  /* 0x0000000116257824 */ /* 0x000fe200008e0603 */
[----:B0-----:R-:W-:Y:S01]  /*69680*/  IADD3 R34, P3, PT, R44, R50, RZ ;  /* 0x000000322c227210 */ /* 0x001fe20007f7e0ff */
[----:B------:R-:W-:Y:S01]  /*69690*/  IMAD.X R17, R22, 0x1, R49, P2 ;  /* 0x0000000116117824 */ /* 0x000fe200010e0631 */
[----:B--2---:R-:W-:-:S03]  /*696a0*/  IADD3 R38, P4, PT, R44, R52, RZ ;  /* 0x000000342c267210 */ /* 0x004fc60007f9e0ff */
[----:B------:R-:W-:Y:S01]  /*696b0*/  IMAD.X R35, R22, 0x1, R51, P3 ;  /* 0x0000000116237824 */ /* 0x000fe200018e0633 */
[----:B-1----:R-:W-:Y:S01]  /*696c0*/  IADD3 R46, P0, PT, R44, R54, RZ ;  /* 0x000000362c2e7210 */ /* 0x002fe20007f1e0ff */
[C---:B------:R-:W-:Y:S01]  /*696d0*/  IMAD.X R39, R22.reuse, 0x1, R53, P4 ;  /* 0x0000000116277824 */ /* 0x040fe200020e0635 */
[----:B------:R-:W-:Y:S03]  /*696e0*/  STL.64 [R1+0x560], R36 ;  /* 0x0005602401007387 */ /* 0x000fe60000100a00 */
[----:B------:R-:W-:Y:S01]  /*696f0*/  IMAD.X R47, R22, 0x1, R55, P0 ;  /* 0x00000001162f7824 */ /* 0x000fe200000e0637 */
[----:B------:R-:W-:Y:S04]  /*69700*/  STL.64 [R1+0x558], R16 ;  /* 0x0005581001007387 */ /* 0x000fe80000100a00 */
[----:B------:R0:W-:Y:S04]  /*69710*/  STL.64 [R1+0x550], R34 ;  /* 0x0005502201007387 */ /* 0x0001e80000100a00 */
[----:B0-----:R-:W2:Y:S04]  /*69720*/  LDL.LU.64 R34, [R1+0x2bd0] ;  /* 0x002bd00001227983 */ /* 0x001ea80000300a00 */
[----:B------:R-:W-:Y:S04]  /*69730*/  STL.64 [R1+0x548], R38 ;  /* 0x0005482601007387 */ /* 0x000fe80000100a00 */
[----:B------:R0:W-:Y:S04]  /*69740*/  STL.64 [R1+0x528], R46 ;  /* 0x0005282e01007387 */ /* 0x0001e80000100a00 */
[----:B0-----:R-:W2:Y:S01]  /*69750*/  LDL.LU R46, [R1+0x2bc8] ;  /* 0x002bc800012e7983 */ /* 0x001ea20000300800 */
[----:B------:R-:W-:-:S02]  /*69760*/  IADD3 R36, P1, PT, R44, R56, RZ ;  /* 0x000000382c247210 */ /* 0x000fc40007f3e0ff */
[C---:B------:R-:W-:Y:S02]  /*69770*/  IADD3 R16, P2, PT, R44.reuse, R58, RZ ;  /* 0x0000003a2c107210 */ /* 0x040fe40007f5e0ff */
[----:B------:R-:W-:Y:S01]  /*69780*/  IADD3 R44, P3, PT, R44, R60, RZ ;  /* 0x0000003c2c2c7210 */ /* 0x000fe20007f7e0ff */
[----:B------:R-:W-:Y:S01]  /*69790*/  IMAD.X R37, R22, 0x1, R57, P1 ;  /* 0x0000000116257824 */ /* 0x000fe200008e0639 */
[----:B------:R-:W-:Y:S02]  /*697a0*/  SHF.R.S32.HI R28, RZ, 0x1f, R18 ;  /* 0x0000001fff1c7819 */ /* 0x000fe40000011412 */
[----:B------:R-:W-:Y:S01]  /*697b0*/  IADD3 R38, P4, PT, R18, R2, RZ ;  /* 0x0000000212267210 */ /* 0x000fe20007f9e0ff */
[----:B------:R-:W-:Y:S02]  /*697c0*/  IMAD.MOV.U32 R33, RZ, RZ, R45 ;  /* 0x000000ffff217224 */ /* 0x000fe400078e002d */
[C---:B------:R-:W-:Y:S02]  /*697d0*/  IMAD.X R17, R22.reuse, 0x1, R59, P2 ;  /* 0x0000000116117824 */ /* 0x040fe400010e063b */
[----:B------:R-:W-:Y:S01]  /*697e0*/  IMAD.X R45, R22, 0x1, R61, P3 ;  /* 0x00000001162d7824 */ /* 0x000fe200018e063d */
        /* <DEDUP_REMOVED lines=12> */
[----:B------:R-:W-:Y:S02]  /*698b0*/  IMAD.X R39, R28, 0x1, R57, P4 ;  /* 0x000000011c277824 */ /* 0x000fe400020e0639 */
[----:B--2---:R-:W-:Y:S01]  /*698c0*/  IMAD.MOV.U32 R32, RZ, RZ, R46 ;  /* 0x000000ffff207224 */ /* 0x004fe200078e002e */
[----:B------:R-:W-:-:S05]  /*698d0*/  IADD3 R46, P0, PT, R18, R48, RZ ;  /* 0x00000030122e7210 */ /* 0x000fca0007f1e0ff */
[----:B------:R-:W-:-:S05]  /*698e0*/  IMAD.X R47, R28, 0x1, R49, P0 ;  /* 0x000000011c2f7824 */ /* 0x000fca00000e0631 */
[----:B------:R-:W-:Y:S04]  /*698f0*/  STL.64 [R1+0x4f0], R46 ;  /* 0x0004f02e01007387 */ /* 0x000fe80000100a00 */
[----:B------:R0:W-:Y:S04]  /*69900*/  STL.64 [R1+0x4e8], R36 ;  /* 0x0004e82401007387 */ /* 0x0001e80000100a00 */
[----:B0-----:R-:W2:Y:S04]  /*69910*/  LDL.LU.64 R36, [R1+0x2bc0] ;  /* 0x002bc00001247983 */ /* 0x001ea80000300a00 */
[----:B------:R-:W-:Y:S04]  /*69920*/  STL.64 [R1+0x4e0], R16 ;  /* 0x0004e01001007387 */ /* 0x000fe80000100a00 */
[----:B------:R-:W-:Y:S04]  /*69930*/  STL.64 [R1+0x4c8], R44 ;  /* 0x0004c82c01007387 */ /* 0x000fe80000100a00 */
[----:B------:R0:W-:Y:S04]  /*69940*/  STL.64 [R1+0x4c0], R38 ;  /* 0x0004c02601007387 */ /* 0x0001e80000100a00 */
[----:B0-----:R-:W3:Y:S01]  /*69950*/  LDL.LU.64 R38, [R1+0x2bb8] ;  /* 0x002bb80001267983 */ /* 0x001ee20000300a00 */
[----:B------:R-:W-:-:S02]  /*69960*/  IADD3 R46, P0, PT, R18, R58, RZ ;  /* 0x0000003a122e7210 */ /* 0x000fc40007f1e0ff */
[----:B------:R-:W-:Y:S02]  /*69970*/  IADD3 R18, P1, PT, R18, R60, RZ ;  /* 0x0000003c12127210 */ /* 0x000fe40007f3e0ff */
[----:B------:R-:W-:Y:S02]  /*69980*/  SHF.R.S32.HI R22, RZ, 0x1f, R33 ;  /* 0x0000001fff167819 */ /* 0x000fe40000011421 */
[C---:B------:R-:W-:Y:S01]  /*69990*/  IADD3 R16, P2, PT, R33.reuse, R2, RZ ;  /* 0x0000000221107210 */ /* 0x040fe20007f5e0ff */
[C---:B------:R-:W-:Y:S01]  /*699a0*/  IMAD.X R47, R28.reuse, 0x1, R59, P0 ;  /* 0x000000011c2f7824 */ /* 0x040fe200000e063b */
[C---:B------:R-:W-:Y:S01]  /*699b0*/  IADD3 R44, P3, PT, R33.reuse, R48, RZ ;  /* 0x00000030212c7210 */ /* 0x040fe20007f7e0ff */
[----:B------:R-:W-:Y:S01]  /*699c0*/  IMAD.X R19, R28, 0x1, R61, P1 ;  /* 0x000000011c137824 */ /* 0x000fe200008e063d */
[----:B------:R-:W-:Y:S01]  /*699d0*/  IADD3 R24, P4, PT, R33, R50, RZ ;  /* 0x0000003221187210 */ /* 0x000fe20007f9e0ff */
[C---:B------:R-:W-:Y:S01]  /*699e0*/  IMAD.X R17, R22.reuse, 0x1, R3, P2 ;  /* 0x0000000116117824 */ /* 0x040fe200010e0603 */
[----:B------:R0:W-:Y:S01]  /*699f0*/  STL.64 [R1+0x4b8], R46 ;  /* 0x0004b82e01007387 */ /* 0x0001e20000100a00 */
[----:B------:R-:W-:-:S03]  /*69a00*/  IMAD.X R45, R22, 0x1, R49, P3 ;  /* 0x00000001162d7824 */ /* 0x000fc600018e0631 */
[----:B------:R-:W-:Y:S04]  /*69a10*/  STL [R1+0x490], R24 ;  /* 0x0004901801007387 */ /* 0x000fe80000100800 */
[----:B------:R1:W-:Y:S01]  /*69a20*/  STL.64 [R1+0x4a8], R18 ;  /* 0x0004a81201007387 */ /* 0x0003e20000100a00 */
[----:B0-----:R-:W-:-:S03]  /*69a30*/  IADD3 R46, P0, PT, R33, R52, RZ ;  /* 0x00000034212e7210 */ /* 0x001fc60007f1e0ff */
[----:B------:R-:W-:Y:S04]  /*69a40*/  STL.64 [R1+0x4a0], R16 ;  /* 0x0004a01001007387 */ /* 0x000fe80000100a00 */
[----:B------:R0:W-:Y:S01]  /*69a50*/  STL.64 [R1+0x2b38], R44 ;  /* 0x002b382c01007387 */ /* 0x0001e20000100a00 */
[----:B-1----:R-:W-:Y:S01]  /*69a60*/  IADD3 R18, P1, PT, R33, R54, RZ ;  /* 0x0000003621127210 */ /* 0x002fe20007f3e0ff */
[----:B------:R-:W-:-:S04]  /*69a70*/  IMAD.X R47, R22, 0x1, R53, P0 ;  /* 0x00000001162f7824 */ /* 0x000fc800000e0635 */
[C---:B------:R-:W-:Y:S02]  /*69a80*/  IMAD.X R19, R22.reuse, 0x1, R55, P1 ;  /* 0x0000000116137824 */ /* 0x040fe400008e0637 */
[----:B0-----:R-:W-:Y:S02]  /*69a90*/  IMAD.MOV.U32 R45, RZ, RZ, R25 ;  /* 0x000000ffff2d7224 */ /* 0x001fe400078e0019 */
[C---:B------:R-:W-:Y:S01]  /*69aa0*/  IMAD.X R45, R22.reuse, 0x1, R51, P4 ;  /* 0x00000001162d7824 */ /* 0x040fe200020e0633 */
[C---:B------:R-:W-:Y:S01]  /*69ab0*/  IADD3 R16, P2, PT, R33.reuse, R56, RZ ;  /* 0x0000003821107210 */ /* 0x040fe20007f5e0ff */
[----:B------:R-:W-:Y:S01]  /*69ac0*/  IMAD.MOV.U32 R44, RZ, RZ, R24 ;  /* 0x000000ffff2c7224 */ /* 0x000fe200078e0018 */
[C---:B------:R-:W-:Y:S02]  /*69ad0*/  IADD3 R24, P3, PT, R33.reuse, R58, RZ ;  /* 0x0000003a21187210 */ /* 0x040fe40007f7e0ff */
[----:B------:R0:W-:Y:S01]  /*69ae0*/  STL [R1+0x494], R45 ;  /* 0x0004942d01007387 */ /* 0x0001e20000100800 */
[----:B------:R-:W-:Y:S01]  /*69af0*/  IADD3 R44, P4, PT, R33, R60, RZ ;  /* 0x0000003c212c7210 */ /* 0x000fe20007f9e0ff */
[C---:B------:R-:W-:Y:S01]  /*69b00*/  IMAD.X R17, R22.reuse, 0x1, R57, P2 ;  /* 0x0000000116117824 */ /* 0x040fe200010e0639 */
[----:B------:R-:W-:Y:S01]  /*69b10*/  SHF.R.S32.HI R28, RZ, 0x1f, R32 ;  /* 0x0000001fff1c7819 */ /* 0x000fe20000011420 */
[----:B------:R1:W-:Y:S01]  /*69b20*/  STL.64 [R1+0x488], R46 ;  /* 0x0004882e01007387 */ /* 0x0003e20000100a00 */
[----:B------:R-:W-:-:S03]  /*69b30*/  IMAD.X R25, R22, 0x1, R59, P3 ;  /* 0x0000000116197824 */ /* 0x000fc600018e063b */
[----:B------:R4:W-:Y:S01]  /*69b40*/  STL.64 [R1+0x480], R18 ;  /* 0x0004801201007387 */ /* 0x0009e20000100a00 */
[----:B0-----:R-:W-:Y:S01]  /*69b50*/  IMAD.X R45, R22, 0x1, R61, P4 ;  /* 0x00000001162d7824 */ /* 0x001fe200020e063d */
[C---:B-1----:R-:W-:Y:S02]  /*69b60*/  IADD3 R46, P0, PT, R32.reuse, R2, RZ ;  /* 0x00000002202e7210 */ /* 0x042fe40007f1e0ff */
[----:B----4-:R-:W-:-:S03]  /*69b70*/  IADD3 R18, P1, PT, R32, R48, RZ ;  /* 0x0000003020127210 */ /* 0x010fc60007f3e0ff */
        /* <DEDUP_REMOVED lines=15> */
[----:B------:R-:W-:Y:S01]  /*69c70*/  IMAD.X R47, R28, 0x1, R57, P0 ;  /* 0x000000011c2f7824 */ /* 0x000fe200000e0639 */
[----:B------:R0:W-:Y:S01]  /*69c80*/  STL.64 [R1+0x450], R16 ;  /* 0x0004501001007387 */ /* 0x0001e20000100a00 */
[----:B------:R-:W-:Y:S02]  /*69c90*/  IADD3 R32, P2, PT, R32, R60, RZ ;  /* 0x0000003c20207210 */ /* 0x000fe40007f5e0ff */
[C---:B------:R-:W-:Y:S01]  /*69ca0*/  IMAD.X R19, R28.reuse, 0x1, R59, P1 ;  /* 0x000000011c137824 */ /* 0x040fe200008e063b */
[----:B------:R-:W-:Y:S02]  /*69cb0*/  SHF.R.S32.HI R22, RZ, 0x1f, R41 ;  /* 0x0000001fff167819 */ /* 0x000fe40000011429 */
[----:B------:R-:W-:Y:S01]  /*69cc0*/  IMAD.X R33, R28, 0x1, R61, P2 ;  /* 0x000000011c217824 */ /* 0x000fe200010e063d */
[----:B0-----:R-:W4:Y:S04]  /*69cd0*/  LDL.LU.64 R16, [R1+0x2bb0] ;  /* 0x002bb00001107983 */ /* 0x001f280000300a00 */
[----:B------:R0:W-:Y:S04]  /*69ce0*/  STL.64 [R1+0x448], R24 ;  /* 0x0004481801007387 */ /* 0x0001e80000100a00 */
[----:B------:R1:W-:Y:S04]  /*69cf0*/  STL.64 [R1+0x440], R44 ;  /* 0x0004402c01007387 */ /* 0x0003e80000100a00 */
[----:B------:R1:W-:Y:S01]  /*69d00*/  STL.64 [R1+0x438], R46 ;  /* 0x0004382e01007387 */ /* 0x0003e20000100a00 */
[----:B0-----:R-:W-:-:S03]  /*69d10*/  IADD3 R24, P3, PT, R41, R2, RZ ;  /* 0x0000000229187210 */ /* 0x001fc60007f7e0ff */
[----:B------:R0:W-:Y:S01]  /*69d20*/  STL.64 [R1+0x430], R18 ;  /* 0x0004301201007387 */ /* 0x0001e20000100a00 */
[C---:B-1----:R-:W-:Y:S01]  /*69d30*/  IADD3 R44, P4, PT, R41.reuse, R48, RZ ;  /* 0x00000030292c7210 */ /* 0x042fe20007f9e0ff */
[----:B------:R-:W-:Y:S01]  /*69d40*/  IMAD.X R25, R22, 0x1, R3, P3 ;  /* 0x0000000116197824 */ /* 0x000fe200018e0603 */
[----:B------:R-:W-:-:S03]  /*69d50*/  IADD3 R46, P0, PT, R41, R50, RZ ;  /* 0x00000032292e7210 */ /* 0x000fc60007f1e0ff */
[C---:B------:R-:W-:Y:S01]  /*69d60*/  IMAD.X R45, R22.reuse, 0x1, R49, P4 ;  /* 0x00000001162d7824 */ /* 0x040fe200020e0631 */
[C---:B0-----:R-:W-:Y:S01]  /*69d70*/  IADD3 R18, P1, PT, R41.reuse, R52, RZ ;  /* 0x0000003429127210 */ /* 0x041fe20007f3e0ff */
        /* <DEDUP_REMOVED lines=9> */
[C---:B------:R-:W-:Y:S01]  /*69e10*/  IADD3 R44, P4, PT, R41.reuse, R58, RZ ;  /* 0x0000003a292c7210 */ /* 0x040fe20007f9e0ff */
[C---:B------:R-:W-:Y:S01]  /*69e20*/  IMAD.X R33, R22.reuse, 0x1, R55, P2 ;  /* 0x0000000116217824 */ /* 0x040fe200010e0637 */
[----:B0-----:R-:W-:Y:S01]  /*69e30*/  IADD3 R46, P0, PT, R41, R60, RZ ;  /* 0x0000003c292e7210 */ /* 0x001fe20007f1e0ff */
[C---:B------:R-:W-:Y:S02]  /*69e40*/  IMAD.X R25, R22.reuse, 0x1, R57, P3 ;  /* 0x0000000116197824 */ /* 0x040fe400018e0639 */
[C---:B------:R-:W-:Y:S02]  /*69e50*/  IMAD.X R45, R22.reuse, 0x1, R59, P4 ;  /* 0x00000001162d7824 */ /* 0x040fe400020e063b */
[----:B------:R-:W-:Y:S01]  /*69e60*/  IMAD.X R47, R22, 0x1, R61, P0 ;  /* 0x00000001162f7824 */ /* 0x000fe200000e063d */
[----:B------:R0:W-:Y:S04]  /*69e70*/  STL.64 [R1+0x3f0], R32 ;  /* 0x0003f02001007387 */ /* 0x0001e80000100a00 */
[----:B------:R0:W-:Y:S04]  /*69e80*/  STL.64 [R1+0x3e8], R24 ;  /* 0x0003e81801007387 */ /* 0x0001e80000100a00 */
[----:B------:R0:W-:Y:S04]  /*69e90*/  STL.64 [R1+0x3e0], R44 ;  /* 0x0003e02c01007387 */ /* 0x0001e80000100a00 */
[----:B------:R0:W-:Y:S01]  /*69ea0*/  STL.64 [R1+0x3d8], R46 ;  /* 0x0003d82e01007387 */ /* 0x0001e20000100a00 */
[----:B---3--:R-:W-:-:S02]  /*69eb0*/  SHF.R.S32.HI R28, RZ, 0x1f, R39 ;  /* 0x0000001fff1c7819 */ /* 0x008fc40000011427 */
[C---:B-1----:R-:W-:Y:S02]  /*69ec0*/  IADD3 R18, P1, PT, R39.reuse, R2, RZ ;  /* 0x0000000227127210 */ /* 0x042fe40007f3e0ff */
[----:B0-----:R-:W-:-:S03]  /*69ed0*/  IADD3 R32, P2, PT, R39, R48, RZ ;  /* 0x0000003027207210 */ /* 0x001fc60007f5e0ff */
[C---:B------:R-:W-:Y:S01]  /*69ee0*/  IMAD.X R19, R28.reuse, 0x1, R3, P1 ;  /* 0x000000011c137824 */ /* 0x040fe200008e0603 */
[C---:B------:R-:W-:Y:S02]  /*69ef0*/  IADD3 R24, P3, PT, R39.reuse, R50, RZ ;  /* 0x0000003227187210 */ /* 0x040fe40007f7e0ff */
[C---:B------:R-:W-:Y:S02]  /*69f00*/  IADD3 R44, P4, PT, R39.reuse, R52, RZ ;  /* 0x00000034272c7210 */ /* 0x040fe40007f9e0ff */
[----:B------:R-:W-:Y:S01]  /*69f10*/  IADD3 R46, P0, PT, R39, R54, RZ ;  /* 0x00000036272e7210 */ /* 0x000fe20007f1e0ff */
[----:B------:R0:W-:Y:S01]  /*69f20*/  STL.64 [R1+0x3d0], R18 ;  /* 0x0003d01201007387 */ /* 0x0001e20000100a00 */
[C---:B------:R-:W-:Y:S02]  /*69f30*/  IMAD.X R33, R28.reuse, 0x1, R49, P2 ;  /* 0x000000011c217824 */ /* 0x040fe400010e0631 */
[C---:B------:R-:W-:Y:S02]  /*69f40*/  IMAD.X R25, R28.reuse, 0x1, R51, P3 ;  /* 0x000000011c197824 */ /* 0x040fe400018e0633 */
[----:B------:R-:W-:-:S02]  /*69f50*/  IMAD.X R45, R28, 0x1, R53, P4 ;  /* 0x000000011c2d7824 */ /* 0x000fc400020e0635 */
[C---:B------:R-:W-:Y:S01]  /*69f60*/  IMAD.X R47, R28.reuse, 0x1, R55, P0 ;  /* 0x000000011c2f7824 */ /* 0x040fe200000e0637 */
[C---:B0-----:R-:W-:Y:S01]  /*69f70*/  IADD3 R18, P1, PT, R39.reuse, R56, RZ ;  /* 0x0000003827127210 */ /* 0x041fe20007f3e0ff */
[----:B------:R-:W-:Y:S04]  /*69f80*/  STL.64 [R1+0x3c8], R32 ;  /* 0x0003c82001007387 */ /* 0x000fe80000100a00 */
[----:B------:R-:W-:Y:S01]  /*69f90*/  IMAD.X R19, R28, 0x1, R57, P1 ;  /* 0x000000011c137824 */ /* 0x000fe200008e0639 */
[----:B------:R-:W-:Y:S04]  /*69fa0*/  STL.64 [R1+0x3c0], R24 ;  /* 0x0003c01801007387 */ /* 0x000fe80000100a00 */
[----:B------:R-:W-:Y:S04]  /*69fb0*/  STL.64 [R1+0x3b8], R44 ;  /* 0x0003b82c01007387 */ /* 0x000fe80000100a00 */
[----:B------:R-:W-:Y:S04]  /*69fc0*/  STL.64 [R1+0x3a0], R46 ;  /* 0x0003a02e01007387 */ /* 0x000fe80000100a00 */
[----:B------:R0:W-:Y:S04]  /*69fd0*/  STL.64 [R1+0x398], R18 ;  /* 0x0003981201007387 */ /* 0x0001e80000100a00 */
[----:B0-----:R-:W3:Y:S01]  /*69fe0*/  LDL.LU R19, [R1+0x2bac] ;  /* 0x002bac0001137983 */ /* 0x001ee20000300800 */
[----:B------:R-:W-:-:S02]  /*69ff0*/  IADD3 R32, P2, PT, R39, R58, RZ ;  /* 0x0000003a27207210 */ /* 0x000fc40007f5e0ff */
[----:B------:R-:W-:-:S03]  /*6a000*/  IADD3 R24, P3, PT, R39, R60, RZ ;  /* 0x0000003c27187210 */ /* 0x000fc60007f7e0ff */
[C---:B------:R-:W-:Y:S02]  /*6a010*/  IMAD.X R33, R28.reuse, 0x1, R59, P2 ;  /* 0x000000011c217824 */ /* 0x040fe400010e063b */
[----:B------:R-:W-:-:S03]  /*6a020*/  IMAD.X R25, R28, 0x1, R61, P3 ;  /* 0x000000011c197824 */ /* 0x000fc600018e063d */
[----:B------:R0:W-:Y:S01]  /*6a030*/  STL.64 [R1+0x390], R32 ;  /* 0x0003902001007387 */ /* 0x0001e20000100a00 */
[----:B----4-:R-:W-:Y:S02]  /*6a040*/  SHF.R.S32.HI R22, RZ, 0x1f, R17 ;  /* 0x0000001fff167819 */ /* 0x010fe40000011411 */
[C---:B------:R-:W-:Y:S02]  /*6a050*/  IADD3 R44, P4, PT, R17.reuse, R2, RZ ;  /* 0x00000002112c7210 */ /* 0x040fe40007f9e0ff */
[C---:B------:R-:W-:Y:S02]  /*6a060*/  IADD3 R46, P0, PT, R17.reuse, R48, RZ ;  /* 0x00000030112e7210 */ /* 0x040fe40007f1e0ff */
[C---:B------:R-:W-:Y:S01]  /*6a070*/  IADD3 R18, P1, PT, R17.reuse, R50, RZ ;  /* 0x0000003211127210 */ /* 0x040fe20007f3e0ff */
[C---:B------:R-:W-:Y:S02]  /*6a080*/  IMAD.X R45, R22.reuse, 0x1, R3, P4 ;  /* 0x00000001162d7824 */ /* 0x040fe400020e0603 */
[C---:B------:R-:W-:Y:S01]  /*6a090*/  IMAD.X R47, R22.reuse, 0x1, R49, P0 ;  /* 0x00000001162f7824 */ /* 0x040fe200000e0631 */
[----:B0-----:R-:W-:Y:S01]  /*6a0a0*/  IADD3 R32, P2, PT, R17, R52, RZ ;  /* 0x0000003411207210 */ /* 0x001fe20007f5e0ff */
[----:B------:R-:W-:Y:S04]  /*6a0b0*/  STL [R1+0x370], R18 ;  /* 0x0003701201007387 */ /* 0x000fe80000100800 */
[----:B------:R0:W-:Y:S04]  /*6a0c0*/  STL.64 [R1+0x388], R24 ;  /* 0x0003881801007387 */ /* 0x0001e80000100a00 */
[----:B------:R1:W-:Y:S01]  /*6a0d0*/  STL.64 [R1+0x380], R44 ;  /* 0x0003802c01007387 */ /* 0x0003e20000100a00 */
[----:B------:R-:W-:-:S03]  /*6a0e0*/  IMAD.X R33, R22, 0x1, R53, P2 ;  /* 0x0000000116217824 */ /* 0x000fc600010e0635 */
[----:B------:R4:W-:Y:S01]  /*6a0f0*/  STL.64 [R1+0x2b60], R46 ;  /* 0x002b602e01007387 */ /* 0x0009e20000100a00 */
[C---:B0-----:R-:W-:Y:S02]  /*6a100*/  IADD3 R24, P3, PT, R17.reuse, R54, RZ ;  /* 0x0000003611187210 */ /* 0x041fe40007f7e0ff */
[C---:B-1----:R-:W-:Y:S01]  /*6a110*/  IADD3 R44, P4, PT, R17.reuse, R56, RZ ;  /* 0x00000038112c7210 */ /* 0x042fe20007f9e0ff */
[----:B----4-:R-:W-:Y:S01]  /*6a120*/  IMAD.MOV.U32 R46, RZ, RZ, R18 ;  /* 0x000000ffff2e7224 */ /* 0x010fe200078e0012 */
[----:B------:R-:W-:Y:S01]  /*6a130*/  IADD3 R18, P0, PT, R17, R58, RZ ;  /* 0x0000003a11127210 */ /* 0x000fe20007f1e0ff */
[C---:B------:R-:W-:Y:S02]  /*6a140*/  IMAD.X R25, R22.reuse, 0x1, R55, P3 ;  /* 0x0000000116197824 */ /* 0x040fe400018e0637 */
[----:B------:R-:W-:Y:S02]  /*6a150*/  IMAD.X R45, R22, 0x1, R57, P4 ;  /* 0x00000001162d7824 */ /* 0x000fe400020e0639 */
[----:B---3--:R-:W-:-:S02]  /*6a160*/  IMAD.MOV.U32 R47, RZ, RZ, R19 ;  /* 0x000000ffff2f7224 */ /* 0x008fc400078e0013 */
[C---:B------:R-:W-:Y:S01]  /*6a170*/  IMAD.X R47, R22.reuse, 0x1, R51, P1 ;  /* 0x00000001162f7824 */ /* 0x040fe200008e0633 */
[----:B------:R-:W-:Y:S02]  /*6a180*/  IADD3 R46, P1, PT, R17, R60, RZ ;  /* 0x0000003c112e7210 */ /* 0x000fe40007f3e0ff */
[----:B--2---:R-:W-:Y:S02]  /*6a190*/  SHF.R.S32.HI R17, RZ, 0x1f, R37 ;  /* 0x0000001fff117819 */ /* 0x004fe40000011425 */
[----:B------:R0:W-:Y:S04]  /*6a1a0*/  STL [R1+0x374], R47 ;  /* 0x0003742f01007387 */ /* 0x0001e80000100800 */
[----:B------:R1:W-:Y:S01]  /*6a1b0*/  STL.64 [R1+0x368], R32 ;  /* 0x0003682001007387 */ /* 0x0003e20000100a00 */
[----:B------:R-:W-:-:S03]  /*6a1c0*/  IMAD.X R19, R22, 0x1, R59, P0 ;  /* 0x0000000116137824 */ /* 0x000fc600000e063b */
[----:B------:R2:W-:Y:S01]  /*6a1d0*/  STL.64 [R1+0x350], R24 ;  /* 0x0003501801007387 */ /* 0x0005e20000100a00 */
[----:B0-----:R-:W-:Y:S01]  /*6a1e0*/  IMAD.X R47, R22, 0x1, R61, P1 ;  /* 0x00000001162f7824 */ /* 0x001fe200008e063d */
[----:B-1----:R-:W-:Y:S02]  /*6a1f0*/  IADD3 R32, P2, PT, R37, R2, RZ ;  /* 0x0000000225207210 */ /* 0x002fe40007f5e0ff */
[----:B------:R0:W-:Y:S03]  /*6a200*/  STL.64 [R1+0x348], R44 ;  /* 0x0003482c01007387 */ /* 0x0001e60000100a00 */
[----:B------:R-:W-:Y:S01]  /*6a210*/  IMAD.X R33, R17, 0x1, R3, P2 ;  /* 0x0000000111217824 */ /* 0x000fe200010e0603 */
[C---:B--2---:R-:W-:Y:S01]  /*6a220*/  IADD3 R24, P3, PT, R37.reuse, R48, RZ ;  /* 0x0000003025187210 */ /* 0x044fe20007f7e0ff */
[----:B------:R1:W-:Y:S04]  /*6a230*/  STL.64 [R1+0x340], R18 ;  /* 0x0003401201007387 */ /* 0x0003e80000100a00 */
[----:B------:R2:W-:Y:S01]  /*6a240*/  STL.64 [R1+0x338], R46 ;  /* 0x0003382e01007387 */ /* 0x0005e20000100a00 */
[----:B0-----:R-:W-:-:S03]  /*6a250*/  IADD3 R44, P4, PT, R37, R50, RZ ;  /* 0x00000032252c7210 */ /* 0x001fc60007f9e0ff */
[----:B------:R0:W-:Y:S01]  /*6a260*/  STL.64 [R1+0x330], R32 ;  /* 0x0003302001007387 */ /* 0x0001e20000100a00 */
[----:B------:R-:W-:Y:S01]  /*6a270*/  IMAD.X R25, R17, 0x1, R49, P3 ;  /* 0x0000000111197824 */ /* 0x000fe200018e0631 */
[----:B-1----:R-:W-:Y:S01]  /*6a280*/  IADD3 R18, P0, PT, R37, R52, RZ ;  /* 0x0000003425127210 */ /* 0x002fe20007f1e0ff */
[----:B------:R-:W-:Y:S01]  /*6a290*/  IMAD.X R45, R17, 0x1, R51, P4 ;  /* 0x00000001112d7824 */ /* 0x000fe200020e0633 */
[----:B--2---:R-:W-:-:S03]  /*6a2a0*/  IADD3 R46, P1, PT, R37, R54, RZ ;  /* 0x00000036252e7210 */ /* 0x004fc60007f3e0ff */
[----:B------:R-:W-:Y:S01]  /*6a2b0*/  IMAD.X R19, R17, 0x1, R53, P0 ;  /* 0x0000000111137824 */ /* 0x000fe200000e0635 */
[----:B0-----:R-:W-:Y:S01]  /*6a2c0*/  IADD3 R32, P2, PT, R37, R56, RZ ;  /* 0x0000003825207210 */ /* 0x001fe20007f5e0ff */
[C---:B------:R-:W-:Y:S01]  /*6a2d0*/  IMAD.X R47, R17.reuse, 0x1, R55, P1 ;  /* 0x00000001112f7824 */ /* 0x040fe200008e0637 */
[----:B------:R0:W-:Y:S03]  /*6a2e0*/  STL.64 [R1+0x328], R24 ;  /* 0x0003281801007387 */ /* 0x0001e60000100a00 */
[----:B------:R-:W-:Y:S01]  /*6a2f0*/  IMAD.X R33, R17, 0x1, R57, P2 ;  /* 0x0000000111217824 */ /* 0x000fe200010e0639 */
[----:B------:R1:W-:Y:S01]  /*6a300*/  STL.64 [R1+0x320], R44 ;  /* 0x0003202c01007387 */ /* 0x0003e20000100a00 */
[----:B------:R-:W-:-:S03]  /*6a310*/  SHF.R.S32.HI R22, RZ, 0x1f, R16 ;  /* 0x0000001fff167819 */ /* 0x000fc60000011410 */
        /* <DEDUP_REMOVED lines=8> */
[----:B------:R-:W-:Y:S01]  /*6a3a0*/  IMAD.X R45, R17, 0x1, R61, P4 ;  /* 0x00000001112d7824 */ /* 0x000fe200020e063d */
[----:B-1----:R-:W-:Y:S01]  /*6a3b0*/  IADD3 R32, P2, PT, R16, R50, RZ ;  /* 0x0000003210207210 */ /* 0x002fe20007f5e0ff */
[C---:B------:R-:W-:Y:S02]  /*6a3c0*/  IMAD.X R19, R22.reuse, 0x1, R3, P0 ;  /* 0x0000000116137824 */ /* 0x040fe400000e0603 */
[C---:B------:R-:W-:Y:S01]  /*6a3d0*/  IMAD.X R47, R22.reuse, 0x1, R49, P1 ;  /* 0x00000001162f7824 */ /* 0x040fe200008e0631 */
[----:B------:R-:W-:Y:S01]  /*6a3e0*/  STL.64 [R1+0x2f8], R24 ;  /* 0x0002f81801007387 */ /* 0x000fe20000100a00 */
[----:B------:R-:W-:-:S03]  /*6a3f0*/  IMAD.X R33, R22, 0x1, R51, P2 ;  /* 0x0000000116217824 */ /* 0x000fc600010e0633 */
[----:B------:R-:W-:Y:S04]  /*6a400*/  STL.64 [R1+0x2e0], R44 ;  /* 0x0002e02c01007387 */ /* 0x000fe80000100a00 */
[----:B------:R-:W-:Y:S04]  /*6a410*/  STL.64 [R1+0x2d8], R18 ;  /* 0x0002d81201007387 */ /* 0x000fe80000100a00 */
[----:B------:R-:W-:Y:S04]  /*6a420*/  STL.64 [R1+0x2d0], R46 ;  /* 0x0002d02e01007387 */ /* 0x000fe80000100a00 */
[----:B------:R0:W-:Y:S04]  /*6a430*/  STL.64 [R1+0x2c8], R32 ;  /* 0x0002c82001007387 */ /* 0x0001e80000100a00 */
[----:B0-----:R-:W2:Y:S01]  /*6a440*/  LDL.LU R33, [R1+0x2ba8] ;  /* 0x002ba80001217983 */ /* 0x001ea20000300800 */
[----:B------:R-:W-:-:S02]  /*6a450*/  IADD3 R24, P3, PT, R16, R52, RZ ;  /* 0x0000003410187210 */ /* 0x000fc40007f7e0ff */
[C---:B------:R-:W-:Y:S02]  /*6a460*/  IADD3 R44, P4, PT, R16.reuse, R54, RZ ;  /* 0x00000036102c7210 */ /* 0x040fe40007f9e0ff */
[----:B------:R-:W-:Y:S01]  /*6a470*/  IADD3 R18, P0, PT, R16, R56, RZ ;  /* 0x0000003810127210 */ /* 0x000fe20007f1e0ff */
[C---:B------:R-:W-:Y:S02]  /*6a480*/  IMAD.X R25, R22.reuse, 0x1, R53, P3 ;  /* 0x0000000116197824 */ /* 0x040fe400018e0635 */
[C---:B------:R-:W-:Y:S02]  /*6a490*/  IMAD.X R45, R22.reuse, 0x1, R55, P4 ;  /* 0x00000001162d7824 */ /* 0x040fe400020e0637 */
[----:B------:R-:W-:Y:S01]  /*6a4a0*/  IMAD.X R19, R22, 0x1, R57, P0 ;  /* 0x0000000116137824 */ /* 0x000fe200000e0639 */
[C---:B------:R-:W-:Y:S01]  /*6a4b0*/  IADD3 R46, P1, PT, R16.reuse, R58, RZ ;  /* 0x0000003a102e7210 */ /* 0x040fe20007f3e0ff */
[----:B------:R0:W-:Y:S01]  /*6a4c0*/  STL.64 [R1+0x2c0], R24 ;  /* 0x0002c01801007387 */ /* 0x0001e20000100a00 */
[----:B------:R-:W-:-:S03]  /*6a4d0*/  IADD3 R16, P2, PT, R16, R60, RZ ;  /* 0x0000003c10107210 */ /* 0x000fc60007f5e0ff */
[----:B------:R1:W-:Y:S01]  /*6a4e0*/  STL.64 [R1+0x2b8], R44 ;  /* 0x0002b82c01007387 */ /* 0x0003e20000100a00 */
[----:B------:R-:W-:-:S03]  /*6a4f0*/  IMAD.X R47, R22, 0x1, R59, P1 ;  /* 0x00000001162f7824 */ /* 0x000fc600008e063b */
[----:B------:R3:W-:Y:S01]  /*6a500*/  STL.64 [R1+0x2b0], R18 ;  /* 0x0002b01201007387 */ /* 0x0007e20000100a00 */
[----:B------:R-:W-:-:S03]  /*6a510*/  IMAD.X R17, R22, 0x1, R61, P2 ;  /* 0x0000000116117824 */ /* 0x000fc600010e063d */
[----:B------:R4:W-:Y:S04]  /*6a520*/  STL.64 [R1+0x2a8], R46 ;  /* 0x0002a82e01007387 */ /* 0x0009e80000100a00 */
[----:B------:R0:W-:Y:S01]  /*6a530*/  STL.64 [R1+0x290], R16 ;  /* 0x0002901001007387 */ /* 0x0001e20000100a00 */
[----:B--2---:R-:W-:Y:S02]  /*6a540*/  SHF.R.S32.HI R28, RZ, 0x1f, R33 ;  /* 0x0000001fff1c7819 */ /* 0x004fe40000011421 */
[C---:B0-----:R-:W-:Y:S02]  /*6a550*/  IADD3 R24, P3, PT, R33.reuse, R2, RZ ;  /* 0x0000000221187210 */ /* 0x041fe40007f7e0ff */
[C---:B-1----:R-:W-:Y:S02]  /*6a560*/  IADD3 R44, P4, PT, R33.reuse, R48, RZ ;  /* 0x00000030212c7210 */ /* 0x042fe40007f9e0ff */
[----:B---3--:R-:W-:Y:S01]  /*6a570*/  IADD3 R18, P0, PT, R33, R50, RZ ;  /* 0x0000003221127210 */ /* 0x008fe20007f1e0ff */
[----:B------:R-:W-:-:S02]  /*6a580*/  IMAD.X R25, R28, 0x1, R3, P3 ;  /* 0x000000011c197824 */ /* 0x000fc400018e0603 */
[C---:B------:R-:W-:Y:S02]  /*6a590*/  IMAD.X R45, R28.reuse, 0x1, R49, P4 ;  /* 0x000000011c2d7824 */ /* 0x040fe400020e0631 */
[----:B------:R-:W-:Y:S01]  /*6a5a0*/  IMAD.X R19, R28, 0x1, R51, P0 ;  /* 0x000000011c137824 */ /* 0x000fe200000e0633 */
[----:B------:R-:W-:Y:S04]  /*6a5b0*/  STL.64 [R1+0x288], R24 ;  /* 0x0002881801007387 */ /* 0x000fe80000100a00 */
[----:B------:R-:W-:Y:S04]  /*6a5c0*/  STL.64 [R1+0x280], R44 ;  /* 0x0002802c01007387 */ /* 0x000fe80000100a00 */
[----:B------:R0:W-:Y:S01]  /*6a5d0*/  STL.64 [R1+0x278], R18 ;  /* 0x0002781201007387 */ /* 0x0001e20000100a00 */
[----:B----4-:R-:W-:-:S02]  /*6a5e0*/  IADD3 R46, P1, PT, R33, R52, RZ ;  /* 0x00000034212e7210 */ /* 0x010fc40007f3e0ff */
[C---:B------:R-:W-:Y:S01]  /*6a5f0*/  IADD3 R16, P2, PT, R33.reuse, R54, RZ ;  /* 0x0000003621107210 */ /* 0x040fe20007f5e0ff */
[----:B0-----:R-:W2:Y:S01]  /*6a600*/  LDL.LU.64 R18, [R1+0x2ba0] ;  /* 0x002ba00001127983 */ /* 0x001ea20000300a00 */
[C---:B------:R-:W-:Y:S02]  /*6a610*/  IADD3 R24, P3, PT, R33.reuse, R56, RZ ;  /* 0x0000003821187210 */ /* 0x040fe40007f7e0ff */
[C---:B------:R-:W-:Y:S01]  /*6a620*/  IADD3 R44, P4, PT, R33.reuse, R58, RZ ;  /* 0x0000003a212c7210 */ /* 0x040fe20007f9e0ff */
[C---:B------:R-:W-:Y:S01]  /*6a630*/  IMAD.X R47, R28.reuse, 0x1, R53, P1 ;  /* 0x000000011c2f7824 */ /* 0x040fe200008e0635 */
[----:B------:R-:W-:Y:S01]  /*6a640*/  IADD3 R32, P0, PT, R33, R60, RZ ;  /* 0x0000003c21207210 */ /* 0x000fe20007f1e0ff */
[C---:B------:R-:W-:Y:S02]  /*6a650*/  IMAD.X R17, R28.reuse, 0x1, R55, P2 ;  /* 0x000000011c117824 */ /* 0x040fe400010e0637 */
        /* <DEDUP_REMOVED lines=8> */
[----:B0-----:R-:W3:Y:S01]  /*6a6e0*/  LDL.LU R32, [R1+0x2b9c] ;  /* 0x002b9c0001207983 */ /* 0x001ee20000300800 */
[----:B------:R-:W-:Y:S01]  /*6a6f0*/  SHF.R.S32.HI R37, RZ, 0x1f, R38 ;  /* 0x0000001fff257819 */ /* 0x000fe20000011426 */
[----:B------:R-:W-:Y:S01]  /*6a700*/  VIADD R4, R5, UR58 ;  /* 0x0000003a05047c36 */ /* 0x000fe20008000000 */
[----:B------:R-:W-:Y:S01]  /*6a710*/  PRMT R6, R6, 0x7773, RZ ;  /* 0x0000777306067816 */ /* 0x000fe200000000ff */
[----:B------:R-:W0:Y:S02]  /*6a720*/  LDCU UR58, c[0x0][0x39c] ;  /* 0x00007380ff3a77ac */ /* 0x000e240008000800 */
[----:B------:R-:W-:Y:S01]  /*6a730*/  VIADD R8, R4, UR59 ;  /* 0x0000003b04087c36 */ /* 0x000fe20008000000 */
[----:B------:R-:W1:Y:S03]  /*6a740*/  LDCU UR59, c[0x0][0x398] ;  /* 0x00007300ff3b77ac */ /* 0x000e660008000800 */
[----:B------:R-:W-:Y:S01]  /*6a750*/  VIADD R40, R8, UR60 ;  /* 0x0000003c08287c36 */ /* 0x000fe20008000000 */
[----:B------:R-:W4:Y:S01]  /*6a760*/  LDCU UR60, c[0x0][0x398] ;  /* 0x00007300ff3c77ac */ /* 0x000f220008000800 */
[----:B--2---:R-:W-:-:S02]  /*6a770*/  SHF.R.S32.HI R22, RZ, 0x1f, R19 ;  /* 0x0000001fff167819 */ /* 0x004fc40000011413 */
[C---:B------:R-:W-:Y:S02]  /*6a780*/  IADD3 R46, P1, PT, R19.reuse, R2, RZ ;  /* 0x00000002132e7210 */ /* 0x040fe40007f3e0ff */
[C---:B------:R-:W-:Y:S02]  /*6a790*/  IADD3 R16, P2, PT, R19.reuse, R48, RZ ;  /* 0x0000003013107210 */ /* 0x040fe40007f5e0ff */
[C---:B------:R-:W-:Y:S01]  /*6a7a0*/  IADD3 R24, P3, PT, R19.reuse, R50, RZ ;  /* 0x0000003213187210 */ /* 0x040fe20007f7e0ff */
[C---:B------:R-:W-:Y:S01]  /*6a7b0*/  IMAD.X R47, R22.reuse, 0x1, R3, P1 ;  /* 0x00000001162f7824 */ /* 0x040fe200008e0603 */
[C---:B------:R-:W-:Y:S01]  /*6a7c0*/  IADD3 R28, P0, PT, R19.reuse, R54, RZ ;  /* 0x00000036131c7210 */ /* 0x040fe20007f1e0ff */
[C---:B------:R-:W-:Y:S01]  /*6a7d0*/  IMAD.X R17, R22.reuse, 0x1, R49, P2 ;  /* 0x0000000116117824 */ /* 0x040fe200010e0631 */
[----:B------:R-:W-:Y:S01]  /*6a7e0*/  IADD3 R44, P4, PT, R19, R52, RZ ;  /* 0x00000034132c7210 */ /* 0x000fe20007f9e0ff */
[C---:B------:R-:W-:Y:S01]  /*6a7f0*/  IMAD.X R25, R22.reuse, 0x1, R51, P3 ;  /* 0x0000000116197824 */ /* 0x040fe200018e0633 */
[----:B------:R2:W-:Y:S04]  /*6a800*/  STL.64 [R1+0x240], R46 ;  /* 0x0002402e01007387 */ /* 0x0005e80000100a00 */
[----:B------:R-:W-:Y:S01]  /*6a810*/  STL [R1+0x210], R28 ;  /* 0x0002101c01007387 */ /* 0x000fe20000100800 */
[----:B------:R-:W-:-:S03]  /*6a820*/  IMAD.X R45, R22, 0x1, R53, P4 ;  /* 0x00000001162d7824 */ /* 0x000fc600020e0635 */
[----:B------:R0:W-:Y:S01]  /*6a830*/  STL.64 [R1+0x2b00], R16 ;  /* 0x002b001001007387 */ /* 0x0001e20000100a00 */
[----:B--2---:R-:W-:-:S03]  /*6a840*/  IADD3 R46, P1, PT, R19, R56, RZ ;  /* 0x00000038132e7210 */ /* 0x004fc60007f3e0ff */
[----:B------:R2:W-:Y:S01]  /*6a850*/  STL.64 [R1+0x230], R24 ;  /* 0x0002301801007387 */ /* 0x0005e20000100a00 */
[----:B0-----:R-:W-:Y:S01]  /*6a860*/  IMAD.MOV.U32 R16, RZ, RZ, R28 ;  /* 0x000000ffff107224 */ /* 0x001fe200078e001c */
[C---:B------:R-:W-:Y:S01]  /*6a870*/  IADD3 R28, P2, PT, R19.reuse, R58, RZ ;  /* 0x0000003a131c7210 */ /* 0x040fe20007f5e0ff */
[----:B------:R-:W-:Y:S02]  /*6a880*/  IMAD.MOV.U32 R17, RZ, RZ, R29 ;  /* 0x000000ffff117224 */ /* 0x000fe400078e001d */
[C---:B------:R-:W-:Y:S01]  /*6a890*/  IMAD.X R17, R22.reuse, 0x1, R55, P0 ;  /* 0x0000000116117824 */ /* 0x040fe200000e0637 */
[----:B--2---:R-:W-:Y:S01]  /*6a8a0*/  IADD3 R24, P3, PT, R19, R60, RZ ;  /* 0x0000003c13187210 */ /* 0x004fe20007f7e0ff */
[C---:B------:R-:W-:Y:S01]  /*6a8b0*/  IMAD.X R47, R22.reuse, 0x1, R57, P1 ;  /* 0x00000001162f7824 */ /* 0x040fe200008e0639 */
[----:B------:R0:W-:Y:S01]  /*6a8c0*/  STL.64 [R1+0x228], R44 ;  /* 0x0002282c01007387 */ /* 0x0001e20000100a00 */
[C---:B------:R-:W-:Y:S01]  /*6a8d0*/  IMAD.X R29, R22.reuse, 0x1, R59, P2 ;  /* 0x00000001161d7824 */ /* 0x040fe200010e063b */
[----:B---3--:R-:W-:Y:S01]  /*6a8e0*/  SHF.R.S32.HI R19, RZ, 0x1f, R32 ;  /* 0x0000001fff137819 */ /* 0x008fe20000011420 */
[----:B------:R-:W-:Y:S01]  /*6a8f0*/  IMAD.X R25, R22, 0x1, R61, P3 ;  /* 0x0000000116197824 */ /* 0x000fe200018e063d */
[----:B------:R2:W-:Y:S01]  /*6a900*/  STL [R1+0x214], R17 ;  /* 0x0002141101007387 */ /* 0x0005e20000100800 */
[----:B------:R-:W-:-:S03]  /*6a910*/  IADD3 R16, P0, PT, R32, R48, RZ ;  /* 0x0000003020107210 */ /* 0x000fc60007f1e0ff */
[----:B------:R3:W-:Y:S01]  /*6a920*/  STL.64 [R1+0x208], R46 ;  /* 0x0002082e01007387 */ /* 0x0007e20000100a00 */
[----:B0-----:R-:W-:-:S03]  /*6a930*/  IADD3 R44, P4, PT, R32, R2, RZ ;  /* 0x00000002202c7210 */ /* 0x001fc60007f9e0ff */
[----:B------:R0:W-:Y:S01]  /*6a940*/  STL.64 [R1+0x200], R28 ;  /* 0x0002001c01007387 */ /* 0x0001e20000100a00 */
[C---:B--2---:R-:W-:Y:S02]  /*6a950*/  IMAD.X R17, R19.reuse, 0x1, R49, P0 ;  /* 0x0000000113117824 */ /* 0x044fe400000e0631 */
[----:B------:R-:W-:Y:S01]  /*6a960*/  IMAD.X R45, R19, 0x1, R3, P4 ;  /* 0x00000001132d7824 */ /* 0x000fe200020e0603 */
[C---:B---3--:R-:W-:Y:S01]  /*6a970*/  IADD3 R46, P1, PT, R32.reuse, R50, RZ ;  /* 0x00000032202e7210 */ /* 0x048fe20007f3e0ff */
[----:B------:R2:W-:Y:S01]  /*6a980*/  STL.64 [R1+0x1e8], R24 ;  /* 0x0001e81801007387 */ /* 0x0005e20000100a00 */
[----:B0-----:R-:W-:-:S03]  /*6a990*/  IADD3 R28, P2, PT, R32, R52, RZ ;  /* 0x00000034201c7210 */ /* 0x001fc60007f5e0ff */
[C---:B------:R-:W-:Y:S01]  /*6a9a0*/  IMAD.X R47, R19.reuse, 0x1, R51, P1 ;  /* 0x00000001132f7824 */ /* 0x040fe200008e0633 */
[----:B------:R0:W-:Y:S01]  /*6a9b0*/  STL.64 [R1+0x1e0], R44 ;  /* 0x0001e02c01007387 */ /* 0x0001e20000100a00 */
[C---:B------:R-:W-:Y:S01]  /*6a9c0*/  IMAD.X R29, R19.reuse, 0x1, R53, P2 ;  /* 0x00000001131d7824 */ /* 0x040fe200010e0635 */
[C---:B--2---:R-:W-:Y:S02]  /*6a9d0*/  IADD3 R24, P3, PT, R32.reuse, R54, RZ ;  /* 0x0000003620187210 */ /* 0x044fe40007f7e0ff */
[----:B------:R2:W-:Y:S01]  /*6a9e0*/  STL.64 [R1+0x1d8], R16 ;  /* 0x0001d81001007387 */ /* 0x0005e20000100a00 */
[----:B------:R-:W-:Y:S02]  /*6a9f0*/  SHF.R.S32.HI R22, RZ, 0x1f, R18 ;  /* 0x0000001fff167819 */ /* 0x000fe40000011412 */
[----:B------:R-:W-:Y:S01]  /*6aa00*/  IMAD.X R25, R19, 0x1, R55, P3 ;  /* 0x0000000113197824 */ /* 0x000fe200018e0637 */
[C---:B0-----:R-:W-:Y:S01]  /*6aa10*/  IADD3 R44, P4, PT, R32.reuse, R56, RZ ;  /* 0x00000038202c7210 */ /* 0x041fe20007f9e0ff */
[----:B------:R-:W-:Y:S04]  /*6aa20*/  STL.64 [R1+0x1d0], R46 ;  /* 0x0001d02e01007387 */ /* 0x000fe80000100a00 */
[----:B------:R0:W-:Y:S01]  /*6aa30*/  STL.64 [R1+0x1c8], R28 ;  /* 0x0001c81c01007387 */ /* 0x0001e20000100a00 */
[----:B--2---:R-:W-:-:S02]  /*6aa40*/  IADD3 R16, P0, PT, R32, R58, RZ ;  /* 0x0000003a20107210 */ /* 0x004fc40007f1e0ff */
[----:B------:R-:W-:Y:S01]  /*6aa50*/  IADD3 R32, P1, PT, R32, R60, RZ ;  /* 0x0000003c20207210 */ /* 0x000fe20007f3e0ff */
[C---:B------:R-:W-:Y:S01]  /*6aa60*/  IMAD.X R45, R19.reuse, 0x1, R57, P4 ;  /* 0x00000001132d7824 */ /* 0x040fe200020e0639 */
[----:B------:R2:W-:Y:S01]  /*6aa70*/  STL.64 [R1+0x1c0], R24 ;  /* 0x0001c01801007387 */ /* 0x0005e20000100a00 */
[C---:B------:R-:W-:Y:S01]  /*6aa80*/  IMAD.X R17, R19.reuse, 0x1, R59, P0 ;  /* 0x0000000113117824 */ /* 0x040fe200000e063b */
[C---:B0-----:R-:W-:Y:S01]  /*6aa90*/  IADD3 R28, P2, PT, R18.reuse, R2, RZ ;  /* 0x00000002121c7210 */ /* 0x041fe20007f5e0ff */
[----:B------:R-:W-:Y:S01]  /*6aaa0*/  IMAD.X R33, R19, 0x1, R61, P1 ;  /* 0x0000000113217824 */ /* 0x000fe200008e063d */
[----:B------:R0:W-:Y:S01]  /*6aab0*/  STL.64 [R1+0x1b8], R44 ;  /* 0x0001b82c01007387 */ /* 0x0001e20000100a00 */
[----:B--2---:R-:W-:Y:S02]  /*6aac0*/  IADD3 R24, P3, PT, R18, R48, RZ ;  /* 0x0000003012187210 */ /* 0x004fe40007f7e0ff */
[C---:B------:R-:W-:Y:S01]  /*6aad0*/  IMAD.X R29, R22.reuse, 0x1, R3, P2 ;  /* 0x00000001161d7824 */ /* 0x040fe200010e0603 */
[----:B------:R2:W-:Y:S02]  /*6aae0*/  STL.64 [R1+0x1b0], R16 ;  /* 0x0001b01001007387 */ /* 0x0005e40000100a00 */
[----:B------:R-:W-:-:S02]  /*6aaf0*/  IMAD.X R25, R22, 0x1, R49, P3 ;  /* 0x0000000116197824 */ /* 0x000fc400018e0631 */
[----:B------:R3:W-:Y:S01]  /*6ab00*/  STL.64 [R1+0x198], R32 ;  /* 0x0001982001007387 */ /* 0x0007e20000100a00 */
[----:B0-----:R-:W-:-:S03]  /*6ab10*/  IADD3 R44, P4, PT, R18, R50, RZ ;  /* 0x00000032122c7210 */ /* 0x001fc60007f9e0ff */
[----:B------:R0:W-:Y:S01]  /*6ab20*/  STL.64 [R1+0x190], R28 ;  /* 0x0001901c01007387 */ /* 0x0001e20000100a00 */
[----:B--2---:R-:W-:Y:S01]  /*6ab30*/  IADD3 R16, P0, PT, R18, R52, RZ ;  /* 0x0000003412107210 */ /* 0x004fe20007f1e0ff */
[----:B------:R-:W-:Y:S01]  /*6ab40*/  IMAD.X R45, R22, 0x1, R51, P4 ;  /* 0x00000001162d7824 */ /* 0x000fe200020e0633 */
[----:B---3--:R-:W-:Y:S01]  /*6ab50*/  IADD3 R32, P1, PT, R18, R54, RZ ;  /* 0x0000003612207210 */ /* 0x008fe20007f3e0ff */
[----:B------:R2:W-:Y:S02]  /*6ab60*/  STL.64 [R1+0x188], R24 ;  /* 0x0001881801007387 */ /* 0x0005e40000100a00 */
[----:B------:R-:W-:Y:S01]  /*6ab70*/  IMAD.X R17, R22, 0x1, R53, P0 ;  /* 0x0000000116117824 */ /* 0x000fe200000e0635 */
[----:B0-----:R-:W-:Y:S01]  /*6ab80*/  IADD3 R28, P2, PT, R18, R56, RZ ;  /* 0x00000038121c7210 */ /* 0x001fe20007f5e0ff */
[C---:B------:R-:W-:Y:S01]  /*6ab90*/  IMAD.X R33, R22.reuse, 0x1, R55, P1 ;  /* 0x0000000116217824 */ /* 0x040fe200008e0637 */
[----:B------:R-:W-:Y:S03]  /*6aba0*/  STL.64 [R1+0x180], R44 ;  /* 0x0001802c01007387 */ /* 0x000fe60000100a00 */
[----:B------:R-:W-:Y:S01]  /*6abb0*/  IMAD.X R29, R22, 0x1, R57, P2 ;  /* 0x00000001161d7824 */ /* 0x000fe200010e0639 */
[C---:B--2---:R-:W-:Y:S01]  /*6abc0*/  IADD3 R24, P3, PT, R18.reuse, R58, RZ ;  /* 0x0000003a12187210 */ /* 0x044fe20007f7e0ff */
[----:B------:R0:W-:Y:S01]  /*6abd0*/  STL.64 [R1+0x178], R16 ;  /* 0x0001781001007387 */ /* 0x0001e20000100a00 */
[----:B------:R-:W-:-:S03]  /*6abe0*/  IADD3 R18, P4, PT, R18, R60, RZ ;  /* 0x0000003c12127210 */ /* 0x000fc60007f9e0ff */
[C---:B------:R-:W-:Y:S01]  /*6abf0*/  IMAD.X R25, R22.reuse, 0x1, R59, P3 ;  /* 0x0000000116197824 */ /* 0x040fe200018e063b */
[----:B------:R2:W-:Y:S01]  /*6ac00*/  STL.64 [R1+0x160], R32 ;  /* 0x0001602001007387 */ /* 0x0005e20000100a00 */
[----:B------:R-:W-:-:S03]  /*6ac10*/  IMAD.X R19, R22, 0x1, R61, P4 ;  /* 0x0000000116137824 */ /* 0x000fc600020e063d */
[----:B------:R3:W-:Y:S01]  /*6ac20*/  STL.64 [R1+0x158], R28 ;  /* 0x0001581c01007387 */ /* 0x0007e20000100a00 */
[----:B0-----:R-:W-:-:S03]  /*6ac30*/  IADD3 R16, P0, PT, R38, R2, RZ ;  /* 0x0000000226107210 */ /* 0x001fc60007f1e0ff */
[----:B------:R0:W-:Y:S01]  /*6ac40*/  STL.64 [R1+0x150], R24 ;  /* 0x0001501801007387 */ /* 0x0001e20000100a00 */
[C---:B--2---:R-:W-:Y:S01]  /*6ac50*/  IADD3 R32, P1, PT, R38.reuse, R48, RZ ;  /* 0x0000003026207210 */ /* 0x044fe20007f3e0ff */
[----:B------:R-:W-:Y:S01]  /*6ac60*/  IMAD.X R17, R37, 0x1, R3, P0 ;  /* 0x0000000125117824 */ /* 0x000fe200000e0603 */
[----:B---3--:R-:W-:-:S03]  /*6ac70*/  IADD3 R28, P2, PT, R38, R50, RZ ;  /* 0x00000032261c7210 */ /* 0x008fc60007f5e0ff */
        /* <DEDUP_REMOVED lines=9> */
[C---:B--2---:R-:W-:Y:S01]  /*6ad10*/  IADD3 R16, P0, PT, R38.reuse, R56, RZ ;  /* 0x0000003826107210 */ /* 0x044fe20007f1e0ff */
[C---:B------:R-:W-:Y:S01]  /*6ad20*/  IMAD.X R19, R37.reuse, 0x1, R55, P4 ;  /* 0x0000000125137824 */ /* 0x040fe200020e0637 */
[C---:B---3--:R-:W-:Y:S01]  /*6ad30*/  IADD3 R32, P1, PT, R38.reuse, R58, RZ ;  /* 0x0000003a26207210 */ /* 0x048fe20007f3e0ff */
[----:B------:R2:W-:Y:S02]  /*6ad40*/  STL.64 [R1+0x1f0], R24 ;  /* 0x0001f01801007387 */ /* 0x0005e40000100a00 */
[C---:B------:R-:W-:Y:S01]  /*6ad50*/  IMAD.X R17, R37.reuse, 0x1, R57, P0 ;  /* 0x0000000125117824 */ /* 0x040fe200000e0639 */
[----:B0-----:R-:W-:Y:S01]  /*6ad60*/  IADD3 R28, P2, PT, R38, R60, RZ ;  /* 0x0000003c261c7210 */ /* 0x001fe20007f5e0ff */
[C---:B------:R-:W-:Y:S01]  /*6ad70*/  IMAD.X R33, R37.reuse, 0x1, R59, P1 ;  /* 0x0000000125217824 */ /* 0x040fe200008e063b */
[----:B------:R-:W-:Y:S01]  /*6ad80*/  SHF.R.S32.HI R22, RZ, 0x1f, R35 ;  /* 0x0000001fff167819 */ /* 0x000fe20000011423 */
[----:B------:R0:W-:Y:S02]  /*6ad90*/  STL.64 [R1+0x220], R18 ;  /* 0x0002201201007387 */ /* 0x0001e40000100a00 */
[----:B------:R-:W-:Y:S01]  /*6ada0*/  IMAD.X R29, R37, 0x1, R61, P2 ;  /* 0x00000001251d7824 */ /* 0x000fe200010e063d */
[C---:B--2---:R-:W-:Y:S01]  /*6adb0*/  IADD3 R24, P3, PT, R35.reuse, R2, RZ ;  /* 0x0000000223187210 */ /* 0x044fe20007f7e0ff */
[----:B------:R2:W-:Y:S04]  /*6adc0*/  STL.64 [R1+0x218], R16 ;  /* 0x0002181001007387 */ /* 0x0005e80000100a00 */
[----:B------:R-:W-:Y:S01]  /*6add0*/  IMAD.X R25, R22, 0x1, R3, P3 ;  /* 0x0000000116197824 */ /* 0x000fe200018e0603 */
[C---:B0-----:R-:W-:Y:S01]  /*6ade0*/  IADD3 R18, P4, PT, R35.reuse, R48, RZ ;  /* 0x0000003023127210 */ /* 0x041fe20007f9e0ff */
[----:B------:R0:W-:Y:S01]  /*6adf0*/  STL.64 [R1+0x268], R32 ;  /* 0x0002682001007387 */ /* 0x0001e20000100a00 */
[----:B--2---:R-:W-:-:S03]  /*6ae00*/  IADD3 R16, P0, PT, R35, R50, RZ ;  /* 0x0000003223107210 */ /* 0x004fc60007f1e0ff */
[----:B------:R2:W-:Y:S01]  /*6ae10*/  STL.64 [R1+0x140], R28 ;  /* 0x0001401c01007387 */ /* 0x0005e20000100a00 */
[C---:B------:R-:W-:Y:S01]  /*6ae20*/  IMAD.X R19, R22.reuse, 0x1, R49, P4 ;  /* 0x0000000116137824 */ /* 0x040fe200020e0631 */
[C---:B0-----:R-:W-:Y:S02]  /*6ae30*/  IADD3 R32, P1, PT, R35.reuse, R52, RZ ;  /* 0x0000003423207210 */ /* 0x041fe40007f3e0ff */
[----:B------:R0:W-:Y:S01]  /*6ae40*/  STL.64 [R1+0x2a0], R24 ;  /* 0x0002a01801007387 */ /* 0x0001e20000100a00 */
[C---:B------:R-:W-:Y:S01]  /*6ae50*/  IMAD.X R17, R22.reuse, 0x1, R51, P0 ;  /* 0x0000000116117824 */ /* 0x040fe200000e0633 */
[C---:B--2---:R-:W-:Y:S01]  /*6ae60*/  IADD3 R28, P2, PT, R35.reuse, R54, RZ ;  /* 0x00000036231c7210 */ /* 0x044fe20007f5e0ff */
[C---:B------:R-:W-:Y:S01]  /*6ae70*/  IMAD.X R33, R22.reuse, 0x1, R53, P1 ;  /* 0x0000000116217824 */ /* 0x040fe200008e0635 */
[----:B------:R-:W-:Y:S03]  /*6ae80*/  STL.64 [R1+0x2b08], R18 ;  /* 0x002b081201007387 */ /* 0x000fe60000100a00 */
[----:B------:R-:W-:Y:S01]  /*6ae90*/  IMAD.X R29, R22, 0x1, R55, P2 ;  /* 0x00000001161d7824 */ /* 0x000fe200010e0637 */
[C---:B0-----:R-:W-:Y:S01]  /*6aea0*/  IADD3 R24, P3, PT, R35.reuse, R56, RZ ;  /* 0x0000003823187210 */ /* 0x041fe20007f7e0ff */
[----:B------:R0:W-:Y:S01]  /*6aeb0*/  STL.64 [R1+0x2f0], R16 ;  /* 0x0002f01001007387 */ /* 0x0001e20000100a00 */
[----:B------:R-:W-:-:S03]  /*6aec0*/  IADD3 R38, P4, PT, R35, R58, RZ ;  /* 0x0000003a23267210 */ /* 0x000fc60007f9e0ff */
[----:B------:R-:W-:Y:S01]  /*6aed0*/  IMAD.X R25, R22, 0x1, R57, P3 ;  /* 0x0000000116197824 */ /* 0x000fe200018e0639 */
[----:B------:R2:W-:Y:S04]  /*6aee0*/  STL.64 [R1+0x2e8], R32 ;  /* 0x0002e82001007387 */ /* 0x0005e80000100a00 */
[----:B------:R3:W-:Y:S01]  /*6aef0*/  STL.64 [R1+0x310], R28 ;  /* 0x0003101c01007387 */ /* 0x0007e20000100a00 */
[----:B0-----:R-:W-:Y:S02]  /*6af00*/  IADD3 R16, P0, PT, R35, R60, RZ ;  /* 0x0000003c23107210 */ /* 0x001fe40007f1e0ff */
[----:B------:R-:W-:Y:S02]  /*6af10*/  SHF.R.S32.HI R35, RZ, 0x1f, R36 ;  /* 0x0000001fff237819 */ /* 0x000fe40000011424 */
[----:B--2---:R-:W-:Y:S01]  /*6af20*/  IADD3 R32, P1, PT, R36, R2, RZ ;  /* 0x0000000224207210 */ /* 0x004fe20007f3e0ff */
[----:B------:R0:W-:Y:S01]  /*6af30*/  STL.64 [R1+0x360], R24 ;  /* 0x0003601801007387 */ /* 0x0001e20000100a00 */
[----:B------:R-:W-:Y:S01]  /*6af40*/  IMAD.X R17, R22, 0x1, R61, P0 ;  /* 0x0000000116117824 */ /* 0x000fe200000e063d */
[----:B---3--:R-:W-:Y:S01]  /*6af50*/  IADD3 R28, P2, PT, R36, R48, RZ ;  /* 0x00000030241c7210 */ /* 0x008fe20007f5e0ff */
[----:B------:R-:W-:Y:S01]  /*6af60*/  IMAD.X R39, R22, 0x1, R59, P4 ;  /* 0x0000000116277824 */ /* 0x000fe200020e063b */
[----:B------:R-:W-:Y:S01]  /*6af70*/  IADD3 R18, P4, PT, R36, R52, RZ ;  /* 0x0000003424127210 */ /* 0x000fe20007f9e0ff */
[----:B------:R-:W-:-:S02]  /*6af80*/  IMAD.X R33, R35, 0x1, R3, P1 ;  /* 0x0000000123217824 */ /* 0x000fc400008e0603 */
[C---:B------:R-:W-:Y:S01]  /*6af90*/  IMAD.X R29, R35.reuse, 0x1, R49, P2 ;  /* 0x00000001231d7824 */ /* 0x040fe200010e0631 */
[----:B0-----:R-:W-:Y:S01]  /*6afa0*/  IADD3 R24, P3, PT, R36, R50, RZ ;  /* 0x0000003224187210 */ /* 0x001fe20007f7e0ff */
[----:B------:R0:W-:Y:S01]  /*6afb0*/  STL.64 [R1+0x3b0], R16 ;  /* 0x0003b01001007387 */ /* 0x0001e20000100a00 */
[----:B------:R-:W-:-:S03]  /*6afc0*/  IMAD.X R19, R35, 0x1, R53, P4 ;  /* 0x0000000123137824 */ /* 0x000fc600020e0635 */
[----:B------:R-:W-:Y:S01]  /*6afd0*/  STL.64 [R1+0x358], R38 ;  /* 0x0003582601007387 */ /* 0x000fe20000100a00 */
[----:B------:R-:W-:-:S03]  /*6afe0*/  IMAD.X R25, R35, 0x1, R51, P3 ;  /* 0x0000000123197824 */ /* 0x000fc600018e0633 */
[----:B------:R2:W-:Y:S01]  /*6aff0*/  STL.64 [R1+0x3a8], R32 ;  /* 0x0003a82001007387 */ /* 0x0005e20000100a00 */
[----:B0-----:R-:W-:-:S03]  /*6b000*/  IADD3 R16, P0, PT, R36, R54, RZ ;  /* 0x0000003624107210 */ /* 0x001fc60007f1e0ff */
[----:B------:R0:W-:Y:S01]  /*6b010*/  STL.64 [R1+0x400], R28 ;  /* 0x0004001c01007387 */ /* 0x0001e20000100a00 */
[----:B------:R-:W-:-:S03]  /*6b020*/  SHF.R.S32.HI R22, RZ, 0x1f, R9 ;  /* 0x0000001fff167819 */ /* 0x000fc60000011409 */
[----:B------:R3:W-:Y:S01]  /*6b030*/  STL.64 [R1+0x3f8], R24 ;  /* 0x0003f81801007387 */ /* 0x0007e20000100a00 */
[C---:B--2---:R-:W-:Y:S01]  /*6b040*/  IADD3 R32, P1, PT, R36.reuse, R56, RZ ;  /* 0x0000003824207210 */ /* 0x044fe20007f3e0ff */
[C---:B------:R-:W-:Y:S01]  /*6b050*/  IMAD.X R17, R35.reuse, 0x1, R55, P0 ;  /* 0x0000000123117824 */ /* 0x040fe200000e0637 */
[C---:B0-----:R-:W-:Y:S01]  /*6b060*/  IADD3 R28, P2, PT, R36.reuse, R58, RZ ;  /* 0x0000003a241c7210 */ /* 0x041fe20007f5e0ff */
[----:B------:R0:W-:Y:S02]  /*6b070*/  STL.64 [R1+0x4b0], R18 ;  /* 0x0004b01201007387 */ /* 0x0001e40000100a00 */
[C---:B------:R-:W-:Y:S01]  /*6b080*/  IMAD.X R33, R35.reuse, 0x1, R57, P1 ;  /* 0x0000000123217824 */ /* 0x040fe200008e0639 */
[----:B---3--:R-:W-:Y:S01]  /*6b090*/  IADD3 R24, P3, PT, R36, R60, RZ ;  /* 0x0000003c24187210 */ /* 0x008fe20007f7e0ff */
[C---:B------:R-:W-:Y:S01]  /*6b0a0*/  IMAD.X R29, R35.reuse, 0x1, R59, P2 ;  /* 0x00000001231d7824 */ /* 0x040fe200010e063b */
[----:B------:R2:W-:Y:S03]  /*6b0b0*/  STL.64 [R1+0x4d8], R16 ;  /* 0x0004d81001007387 */ /* 0x0005e60000100a00 */
[----:B------:R-:W-:Y:S01]  /*6b0c0*/  IMAD.X R25, R35, 0x1, R61, P3 ;  /* 0x0000000123197824 */ /* 0x000fe200018e063d */
[C---:B0-----:R-:W-:Y:S01]  /*6b0d0*/  IADD3 R18, P4, PT, R9.reuse, R2, RZ ;  /* 0x0000000209127210 */ /* 0x041fe20007f9e0ff */
[----:B------:R0:W-:Y:S01]  /*6b0e0*/  STL.64 [R1+0x4d0], R32 ;  /* 0x0004d02001007387 */ /* 0x0001e20000100a00 */
[----:B--2---:R-:W-:-:S03]  /*6b0f0*/  IADD3 R16, P0, PT, R9, R48, RZ ;  /* 0x0000003009107210 */ /* 0x004fc60007f1e0ff */
[----:B------:R2:W-:Y:S01]  /*6b100*/  STL.64 [R1+0x540], R28 ;  /* 0x0005401c01007387 */ /* 0x0005e20000100a00 */
[----:B------:R-:W-:-:S03]  /*6b110*/  IMAD.X R19, R22, 0x1, R3, P4 ;  /* 0x0000000116137824 */ /* 0x000fc600020e0603 */
[----:B------:R3:W-:Y:S01]  /*6b120*/  STL.64 [R1+0x510], R24 ;  /* 0x0005101801007387 */ /* 0x0007e20000100a00 */
[C---:B0-----:R-:W-:Y:S01]  /*6b130*/  IADD3 R32, P1, PT, R9.reuse, R50, RZ ;  /* 0x0000003209207210 */ /* 0x041fe20007f3e0ff */
[C---:B------:R-:W-:Y:S01]  /*6b140*/  IMAD.X R17, R22.reuse, 0x1, R49, P0 ;  /* 0x0000000116117824 */ /* 0x040fe200000e0631 */
[C---:B--2---:R-:W-:Y:S01]  /*6b150*/  IADD3 R28, P2, PT, R9.reuse, R52, RZ ;  /* 0x00000034091c7210 */ /* 0x044fe20007f5e0ff */
[----:B------:R0:W-:Y:S02]  /*6b160*/  STL.64 [R1+0x508], R18 ;  /* 0x0005081201007387 */ /* 0x0001e40000100a00 */
[C---:B------:R-:W-:Y:S01]  /*6b170*/  IMAD.X R33, R22.reuse, 0x1, R51, P1 ;  /* 0x0000000116217824 */ /* 0x040fe200008e0633 */
[C---:B---3--:R-:W-:Y:S01]  /*6b180*/  IADD3 R24, P3, PT, R9.reuse, R54, RZ ;  /* 0x0000003609187210 */ /* 0x048fe20007f7e0ff */
        /* <DEDUP_REMOVED lines=9> */
[----:B0-----:R-:W-:Y:S02]  /*6b220*/  IADD3 R32, P1, PT, R9, R60, RZ ;  /* 0x0000003c09207210 */ /* 0x001fe40007f3e0ff */
[----:B------:R-:W-:Y:S02]  /*6b230*/  SHF.R.S32.HI R9, RZ, 0x1f, R34 ;  /* 0x0000001fff097819 */ /* 0x000fe40000011422 */
[----:B--2---:R-:W-:Y:S01]  /*6b240*/  IADD3 R28, P2, PT, R34, R2, RZ ;  /* 0x00000002221c7210 */ /* 0x004fe20007f5e0ff */
[C---:B------:R-:W-:Y:S01]  /*6b250*/  IMAD.X R17, R22.reuse, 0x1, R59, P0 ;  /* 0x0000000116117824 */ /* 0x040fe200000e063b */
[----:B------:R0:W-:Y:S01]  /*6b260*/  STL.64 [R1+0x570], R18 ;  /* 0x0005701201007387 */ /* 0x0001e20000100a00 */
[----:B------:R-:W-:Y:S01]  /*6b270*/  IMAD.X R33, R22, 0x1, R61, P1 ;  /* 0x0000000116217824 */ /* 0x000fe200008e063d */
[C---:B---3--:R-:W-:Y:S01]  /*6b280*/  IADD3 R24, P3, PT, R34.reuse, R48, RZ ;  /* 0x0000003022187210 */ /* 0x048fe20007f7e0ff */
[C---:B------:R-:W-:Y:S01]  /*6b290*/  IMAD.X R29, R9.reuse, 0x1, R3, P2 ;  /* 0x00000001091d7824 */ /* 0x040fe200010e0603 */
[----:B------:R2:W-:Y:S03]  /*6b2a0*/  STL.64 [R1+0x5e8], R16 ;  /* 0x0005e81001007387 */ /* 0x0005e60000100a00 */
[----:B------:R-:W-:Y:S01]  /*6b2b0*/  IMAD.X R25, R9, 0x1, R49, P3 ;  /* 0x0000000109197824 */ /* 0x000fe200018e0631 */
[----:B------:R3:W-:Y:S01]  /*6b2c0*/  STL.64 [R1+0x5e0], R32 ;  /* 0x0005e02001007387 */ /* 0x0007e20000100a00 */
[----:B0-----:R-:W-:-:S03]  /*6b2d0*/  IADD3 R18, P4, PT, R34, R50, RZ ;  /* 0x0000003222127210 */ /* 0x001fc60007f9e0ff */
[----:B------:R0:W-:Y:S01]  /*6b2e0*/  STL.64 [R1+0x5d8], R28 ;  /* 0x0005d81c01007387 */ /* 0x0001e20000100a00 */
[C---:B--2---:R-:W-:Y:S01]  /*6b2f0*/  IADD3 R16, P0, PT, R34.reuse, R52, RZ ;  /* 0x0000003422107210 */ /* 0x044fe20007f1e0ff */
[C---:B------:R-:W-:Y:S02]  /*6b300*/  IMAD.X R19, R9.reuse, 0x1, R51, P4 ;  /* 0x0000000109137824 */ /* 0x040fe400020e0633 */
[----:B------:R2:W-:Y:S01]  /*6b310*/  STL.64 [R1+0x668], R24 ;  /* 0x0006681801007387 */ /* 0x0005e20000100a00 */
[C---:B---3--:R-:W-:Y:S01]  /*6b320*/  IADD3 R32, P1, PT, R34.reuse, R54, RZ ;  /* 0x0000003622207210 */ /* 0x048fe20007f3e0ff */
[----:B------:R-:W-:Y:S01]  /*6b330*/  IMAD.X R17, R9, 0x1, R53, P0 ;  /* 0x0000000109117824 */ /* 0x000fe200000e0635 */
[C---:B0-----:R-:W-:Y:S01]  /*6b340*/  IADD3 R28, P2, PT, R34.reuse, R56, RZ ;  /* 0x00000038221c7210 */ /* 0x041fe20007f5e0ff */
[----:B------:R0:W-:Y:S01]  /*6b350*/  STL.64 [R1+0x660], R18 ;  /* 0x0006601201007387 */ /* 0x0001e20000100a00 */
[----:B--2---:R-:W-:-:S03]  /*6b360*/  IADD3 R24, P3, PT, R34, R58, RZ ;  /* 0x0000003a22187210 */ /* 0x004fc60007f7e0ff */
[C---:B------:R-:W-:Y:S01]  /*6b370*/  IMAD.X R29, R9.reuse, 0x1, R57, P2 ;  /* 0x00000001091d7824 */ /* 0x040fe200010e0639 */
[----:B------:R-:W-:Y:S01]  /*6b380*/  SHF.R.S32.HI R22, RZ, 0x1f, R21 ;  /* 0x0000001fff167819 */ /* 0x000fe20000011415 */
[----:B------:R-:W-:Y:S01]  /*6b390*/  IMAD.X R33, R9, 0x1, R55, P1 ;  /* 0x0000000109217824 */ /* 0x000fe200008e0637 */
[----:B------:R2:W-:Y:S01]  /*6b3a0*/  STL.64 [R1+0x658], R16 ;  /* 0x0006581001007387 */ /* 0x0005e20000100a00 */
[----:B------:R-:W-:Y:S02]  /*6b3b0*/  IADD3 R36, P1, PT, R21, R48, RZ ;  /* 0x0000003015247210 */ /* 0x000fe40007f3e0ff */
[----:B0-----:R-:W-:Y:S01]  /*6b3c0*/  IADD3 R18, P4, PT, R34, R60, RZ ;  /* 0x0000003c22127210 */ /* 0x001fe20007f9e0ff */
[C---:B------:R-:W-:Y:S01]  /*6b3d0*/  IMAD.X R25, R9.reuse, 0x1, R59, P3 ;  /* 0x0000000109197824 */ /* 0x040fe200018e063b */
[----:B------:R0:W-:Y:S03]  /*6b3e0*/  STL.64 [R1+0x6d0], R28 ;  /* 0x0006d01c01007387 */ /* 0x0001e60000100a00 */
[----:B------:R-:W-:Y:S01]  /*6b3f0*/  IMAD.X R19, R9, 0x1, R61, P4 ;  /* 0x0000000109137824 */ /* 0x000fe200020e063d */
[C---:B--2---:R-:W-:Y:S01]  /*6b400*/  IADD3 R16, P0, PT, R21.reuse, R2, RZ ;  /* 0x0000000215107210 */ /* 0x044fe20007f1e0ff */
[----:B------:R2:W-:Y:S01]  /*6b410*/  STL.64 [R1+0x6d8], R32 ;  /* 0x0006d82001007387 */ /* 0x0005e20000100a00 */
[----:B------:R-:W-:Y:S01]  /*6b420*/  IMAD.X R37, R22, 0x1, R49, P1 ;  /* 0x0000000116257824 */ /* 0x000fe200008e0631 */
[----:B0-----:R-:W-:-:S02]  /*6b430*/  IADD3 R28, P2, PT, R21, R50, RZ ;  /* 0x00000032151c7210 */ /* 0x001fc40007f5e0ff */
[----:B------:R0:W-:Y:S01]  /*6b440*/  STL.64 [R1+0x6c8], R24 ;  /* 0x0006c81801007387 */ /* 0x0001e20000100a00 */
[----:B------:R-:W-:-:S03]  /*6b450*/  IMAD.X R17, R22, 0x1, R3, P0 ;  /* 0x0000000116117824 */ /* 0x000fc600000e0603 */
[----:B------:R3:W-:Y:S01]  /*6b460*/  STL.64 [R1+0x40], R18 ;  /* 0x0000401201007387 */ /* 0x0007e20000100a00 */
[----:B------:R-:W-:Y:S01]  /*6b470*/  IMAD.X R29, R22, 0x1, R51, P2 ;  /* 0x00000001161d7824 */ /* 0x000fe200010e0633 */
[C---:B--2---:R-:W-:Y:S02]  /*6b480*/  IADD3 R32, P4, PT, R21.reuse, R54, RZ ;  /* 0x0000003615207210 */ /* 0x044fe40007f9e0ff */
[----:B------:R-:W-:Y:S01]  /*6b490*/  STL.64 [R1+0x2ad8], R36 ;  /* 0x002ad82401007387 */ /* 0x000fe20000100a00 */
[----:B0-----:R-:W-:-:S03]  /*6b4a0*/  IADD3 R24, P3, PT, R21, R52, RZ ;  /* 0x0000003415187210 */ /* 0x001fc60007f7e0ff */
[----:B------:R0:W-:Y:S01]  /*6b4b0*/  STL.64 [R1+0x710], R16 ;  /* 0x0007101001007387 */ /* 0x0001e20000100a00 */
[C---:B---3--:R-:W-:Y:S01]  /*6b4c0*/  IADD3 R18, P0, PT, R21.reuse, R56, RZ ;  /* 0x0000003815127210 */ /* 0x048fe20007f1e0ff */
[C---:B------:R-:W-:Y:S02]  /*6b4d0*/  IMAD.X R25, R22.reuse, 0x1, R53, P3 ;  /* 0x0000000116197824 */ /* 0x040fe400018e0635 */
[----:B------:R2:W-:Y:S02]  /*6b4e0*/  STL.64 [R1+0x760], R28 ;  /* 0x0007601c01007387 */ /* 0x0005e40000100a00 */
[C---:B------:R-:W-:Y:S01]  /*6b4f0*/  IMAD.X R19, R22.reuse, 0x1, R57, P0 ;  /* 0x0000000116137824 */ /* 0x040fe200000e0639 */
[C---:B0-----:R-:W-:Y:S01]  /*6b500*/  IADD3 R16, P1, PT, R21.reuse, R58, RZ ;  /* 0x0000003a15107210 */ /* 0x041fe20007f3e0ff */
[----:B------:R-:W-:Y:S01]  /*6b510*/  IMAD.X R33, R22, 0x1, R55, P4 ;  /* 0x0000000116217824 */ /* 0x000fe200020e0637 */
[----:B------:R-:W-:Y:S01]  /*6b520*/  IADD3 R34, P3, PT, R20, R2, RZ ;  /* 0x0000000214227210 */ /* 0x000fe20007f7e0ff */
[----:B------:R0:W-:Y:S01]  /*6b530*/  STL.64 [R1+0x758], R24 ;  /* 0x0007581801007387 */ /* 0x0001e20000100a00 */
[----:B--2---:R-:W-:Y:S01]  /*6b540*/  IADD3 R28, P2, PT, R21, R60, RZ ;  /* 0x0000003c151c7210 */ /* 0x004fe20007f5e0ff */
[C---:B------:R-:W-:Y:S01]  /*6b550*/  IMAD.X R17, R22.reuse, 0x1, R59, P1 ;  /* 0x0000000116117824 */ /* 0x040fe200008e063b */
[----:B------:R-:W-:Y:S01]  /*6b560*/  SHF.R.S32.HI R21, RZ, 0x1f, R20 ;  /* 0x0000001fff157819 */ /* 0x000fe20000011414 */
[----:B------:R2:W-:Y:S02]  /*6b570*/  STL.64 [R1+0x7d0], R18 ;  /* 0x0007d01201007387 */ /* 0x0005e40000100a00 */
[----:B------:R-:W-:Y:S01]  /*6b580*/  IMAD.X R29, R22, 0x1, R61, P2 ;  /* 0x00000001161d7824 */ /* 0x000fe200010e063d */
[C---:B0-----:R-:W-:Y:S01]  /*6b590*/  IADD3 R24, P4, PT, R20.reuse, R48, RZ ;  /* 0x0000003014187210 */ /* 0x041fe20007f9e0ff */
[----:B------:R-:W-:Y:S01]  /*6b5a0*/  IMAD.X R35, R21, 0x1, R3, P3 ;  /* 0x0000000115237824 */ /* 0x000fe200018e0603 */
[----:B------:R0:W-:Y:S01]  /*6b5b0*/  STL.64 [R1+0x7c8], R16 ;  /* 0x0007c81001007387 */ /* 0x0001e20000100a00 */
[----:B--2---:R-:W-:-:S02]  /*6b5c0*/  IADD3 R18, P0, PT, R20, R50, RZ ;  /* 0x0000003214127210 */ /* 0x004fc40007f1e0ff */
[C---:B------:R-:W-:Y:S01]  /*6b5d0*/  IMAD.X R25, R21.reuse, 0x1, R49, P4 ;  /* 0x0000000115197824 */ /* 0x040fe200020e0631 */
[----:B------:R2:W-:Y:S02]  /*6b5e0*/  STL.64 [R1+0x808], R28 ;  /* 0x0008081c01007387 */ /* 0x0005e40000100a00 */
[----:B------:R-:W-:Y:S02]  /*6b5f0*/  IMAD.X R19, R21, 0x1, R51, P0 ;  /* 0x0000000115137824 */ /* 0x000fe400000e0633 */
        /* <DEDUP_REMOVED lines=8> */
[----:B0-----:R-:W-:-:S03]  /*6b680*/  IADD3 R24, P4, PT, R20, R58, RZ ;  /* 0x0000003a14187210 */ /* 0x001fc60007f9e0ff */
[C---:B------:R-:W-:Y:S01]  /*6b690*/  IMAD.X R35, R21.reuse, 0x1, R57, P3 ;  /* 0x0000000115237824 */ /* 0x040fe200018e0639 */
[----:B------:R0:W-:Y:S01]  /*6b6a0*/  STL.64 [R1+0x8c0], R16 ;  /* 0x0008c01001007387 */ /* 0x0001e20000100a00 */
[----:B--2---:R-:W-:Y:S01]  /*6b6b0*/  IADD3 R18, P0, PT, R20, R60, RZ ;  /* 0x0000003c14127210 */ /* 0x004fe20007f1e0ff */
[C---:B------:R-:W-:Y:S01]  /*6b6c0*/  IMAD.X R25, R21.reuse, 0x1, R59, P4 ;  /* 0x0000000115197824 */ /* 0x040fe200020e063b */
[----:B------:R-:W-:Y:S01]  /*6b6d0*/  SHF.R.S32.HI R20, RZ, 0x1f, R5 ;  /* 0x0000001fff147819 */ /* 0x000fe20000011405 */
[----:B------:R2:W-:Y:S02]  /*6b6e0*/  STL.64 [R1+0x8a0], R28 ;  /* 0x0008a01c01007387 */ /* 0x0005e40000100a00 */
[----:B------:R-:W-:Y:S01]  /*6b6f0*/  IMAD.X R19, R21, 0x1, R61, P0 ;  /* 0x0000000115137824 */ /* 0x000fe200000e063d */
[C---:B0-----:R-:W-:Y:S01]  /*6b700*/  IADD3 R16, P1, PT, R5.reuse, R2, RZ ;  /* 0x0000000205107210 */ /* 0x041fe20007f3e0ff */
[----:B------:R0:W-:Y:S04]  /*6b710*/  STL.64 [R1+0x8f8], R34 ;  /* 0x0008f82201007387 */ /* 0x0001e80000100a00 */
[----:B------:R3:W-:Y:S01]  /*6b720*/  STL.64 [R1+0x8f0], R24 ;  /* 0x0008f01801007387 */ /* 0x0007e20000100a00 */
[----:B--2---:R-:W-:Y:S01]  /*6b730*/  IADD3 R28, P2, PT, R5, R48, RZ ;  /* 0x00000030051c7210 */ /* 0x004fe20007f5e0ff */
[----:B------:R-:W-:-:S02]  /*6b740*/  IMAD.X R17, R20, 0x1, R3, P1 ;  /* 0x0000000114117824 */ /* 0x000fc400008e0603 */
[----:B------:R2:W-:Y:S01]  /*6b750*/  STL.64 [R1+0x920], R18 ;  /* 0x0009201201007387 */ /* 0x0005e20000100a00 */
[C---:B0-----:R-:W-:Y:S01]  /*6b760*/  IADD3 R34, P3, PT, R5.reuse, R50, RZ ;  /* 0x0000003205227210 */ /* 0x041fe20007f7e0ff */
[----:B------:R-:W-:Y:S01]  /*6b770*/  IMAD.X R29, R20, 0x1, R49, P2 ;  /* 0x00000001141d7824 */ /* 0x000fe200010e0631 */
[----:B---3--:R-:W-:-:S03]  /*6b780*/  IADD3 R24, P4, PT, R5, R52, RZ ;  /* 0x0000003405187210 */ /* 0x008fc60007f9e0ff */
[C---:B------:R-:W-:Y:S01]  /*6b790*/  IMAD.X R35, R20.reuse, 0x1, R51, P3 ;  /* 0x0000000114237824 */ /* 0x040fe200018e0633 */
[----:B--2---:R-:W-:Y:S01]  /*6b7a0*/  IADD3 R18, P0, PT, R5, R54, RZ ;  /* 0x0000003605127210 */ /* 0x004fe20007f1e0ff */
[----:B------:R0:W-:Y:S01]  /*6b7b0*/  STL.64 [R1+0x918], R16 ;  /* 0x0009181001007387 */ /* 0x0001e20000100a00 */
[----:B------:R-:W-:-:S03]  /*6b7c0*/  IMAD.X R25, R20, 0x1, R53, P4 ;  /* 0x0000000114197824 */ /* 0x000fc600020e0635 */
[----:B------:R2:W-:Y:S01]  /*6b7d0*/  STL.64 [R1+0x970], R28 ;  /* 0x0009701c01007387 */ /* 0x0005e20000100a00 */
[----:B------:R-:W-:-:S03]  /*6b7e0*/  IMAD.X R19, R20, 0x1, R55, P0 ;  /* 0x0000000114137824 */ /* 0x000fc600000e0637 */
[----:B------:R3:W-:Y:S01]  /*6b7f0*/  STL.64 [R1+0x968], R34 ;  /* 0x0009682201007387 */ /* 0x0007e20000100a00 */
[----:B0-----:R-:W-:-:S03]  /*6b800*/  IADD3 R16, P1, PT, R5, R56, RZ ;  /* 0x0000003805107210 */ /* 0x001fc60007f3e0ff */
[----:B------:R0:W-:Y:S01]  /*6b810*/  STL.64 [R1+0x9b8], R24 ;  /* 0x0009b81801007387 */ /* 0x0001e20000100a00 */
[C---:B--2---:R-:W-:Y:S01]  /*6b820*/  IADD3 R28, P2, PT, R5.reuse, R58, RZ ;  /* 0x0000003a051c7210 */ /* 0x044fe20007f5e0ff */
[C---:B------:R-:W-:Y:S02]  /*6b830*/  IMAD.X R17, R20.reuse, 0x1, R57, P1 ;  /* 0x0000000114117824 */ /* 0x040fe400008e0639 */
[----:B------:R2:W-:Y:S01]  /*6b840*/  STL.64 [R1+0x9d0], R18 ;  /* 0x0009d01201007387 */ /* 0x0005e20000100a00 */
[----:B---3--:R-:W-:Y:S02]  /*6b850*/  IADD3 R34, P3, PT, R5, R60, RZ ;  /* 0x0000003c05227210 */ /* 0x008fe40007f7e0ff */
[----:B------:R-:W-:Y:S01]  /*6b860*/  SHF.R.S32.HI R5, RZ, 0x1f, R4 ;  /* 0x0000001fff057819 */ /* 0x000fe20000011404 */
[----:B------:R-:W-:Y:S01]  /*6b870*/  IMAD.X R29, R20, 0x1, R59, P2 ;  /* 0x00000001141d7824 */ /* 0x000fe200010e063b */
[----:B0-----:R-:W-:Y:S01]  /*6b880*/  IADD3 R24, P4, PT, R4, R2, RZ ;  /* 0x0000000204187210 */ /* 0x001fe20007f9e0ff */
        /* <DEDUP_REMOVED lines=13> */
[C---:B------:R-:W-:Y:S01]  /*6b960*/  IMAD.X R29, R5.reuse, 0x1, R53, P2 ;  /* 0x00000001051d7824 */ /* 0x040fe200010e0635 */
[C---:B0-----:R-:W-:Y:S01]  /*6b970*/  IADD3 R24, P4, PT, R4.reuse, R56, RZ ;  /* 0x0000003804187210 */ /* 0x041fe20007f9e0ff */
[----:B------:R0:W-:Y:S02]  /*6b980*/  STL.64 [R1+0xac0], R16 ;  /* 0x000ac01001007387 */ /* 0x0001e40000100a00 */
[C---:B------:R-:W-:Y:S01]  /*6b990*/  IMAD.X R35, R5.reuse, 0x1, R55, P3 ;  /* 0x0000000105237824 */ /* 0x040fe200018e0637 */
[----:B--2---:R-:W-:Y:S01]  /*6b9a0*/  IADD3 R18, P0, PT, R4, R58, RZ ;  /* 0x0000003a04127210 */ /* 0x004fe20007f1e0ff */
[C---:B------:R-:W-:Y:S01]  /*6b9b0*/  IMAD.X R25, R5.reuse, 0x1, R57, P4 ;  /* 0x0000000105197824 */ /* 0x040fe200020e0639 */
[----:B------:R-:W-:Y:S01]  /*6b9c0*/  SHF.R.S32.HI R21, RZ, 0x1f, R8 ;  /* 0x0000001fff157819 */ /* 0x000fe20000011408 */
[----:B------:R2:W-:Y:S01]  /*6b9d0*/  STL.64 [R1+0xab8], R28 ;  /* 0x000ab81c01007387 */ /* 0x0005e20000100a00 */
[----:B------:R-:W-:Y:S01]  /*6b9e0*/  IADD3 R38, P3, PT, R8, R48, RZ ;  /* 0x0000003008267210 */ /* 0x000fe20007f7e0ff */
[----:B------:R-:W-:Y:S01]  /*6b9f0*/  IMAD.X R19, R5, 0x1, R59, P0 ;  /* 0x0000000105137824 */ /* 0x000fe200000e063b */
[----:B0-----:R-:W-:Y:S01]  /*6ba00*/  IADD3 R16, P1, PT, R4, R60, RZ ;  /* 0x0000003c04107210 */ /* 0x001fe20007f3e0ff */
[----:B------:R0:W-:Y:S02]  /*6ba10*/  STL.64 [R1+0xac8], R24 ;  /* 0x000ac81801007387 */ /* 0x0001e40000100a00 */
[----:B------:R-:W-:-:S02]  /*6ba20*/  IMAD.X R39, R21, 0x1, R49, P3 ;  /* 0x0000000115277824 */ /* 0x000fc400018e0631 */
[----:B------:R-:W-:Y:S01]  /*6ba30*/  STL.64 [R1+0xad0], R34 ;  /* 0x000ad02201007387 */ /* 0x000fe20000100a00 */
[C---:B--2---:R-:W-:Y:S01]  /*6ba40*/  IADD3 R28, P2, PT, R8.reuse, R2, RZ ;  /* 0x00000002081c7210 */ /* 0x044fe20007f5e0ff */
[----:B------:R-:W-:Y:S02]  /*6ba50*/  IMAD.X R17, R5, 0x1, R61, P1 ;  /* 0x0000000105117824 */ /* 0x000fe400008e063d */
[----:B------:R2:W-:Y:S01]  /*6ba60*/  STL.64 [R1+0xae8], R18 ;  /* 0x000ae81201007387 */ /* 0x0005e20000100a00 */
[C---:B0-----:R-:W-:Y:S01]  /*6ba70*/  IADD3 R24, P4, PT, R8.reuse, R50, RZ ;  /* 0x0000003208187210 */ /* 0x041fe20007f9e0ff */
[C---:B------:R-:W-:Y:S02]  /*6ba80*/  IMAD.X R29, R21.reuse, 0x1, R3, P2 ;  /* 0x00000001151d7824 */ /* 0x040fe400010e0603 */
[----:B------:R0:W-:Y:S02]  /*6ba90*/  STL.64 [R1+0xad8], R16 ;  /* 0x000ad81001007387 */ /* 0x0001e40000100a00 */
[----:B------:R-:W-:Y:S01]  /*6baa0*/  IMAD.X R25, R21, 0x1, R51, P4 ;  /* 0x0000000115197824 */ /* 0x000fe200020e0633 */
[C---:B--2---:R-:W-:Y:S01]  /*6bab0*/  IADD3 R18, P0, PT, R8.reuse, R52, RZ ;  /* 0x0000003408127210 */ /* 0x044fe20007f1e0ff */
[----:B------:R-:W-:Y:S01]  /*6bac0*/  STL.64 [R1+0x2ac0], R38 ;  /* 0x002ac02601007387 */ /* 0x000fe20000100a00 */
[----:B------:R-:W-:-:S02]  /*6bad0*/  IADD3 R34, P2, PT, R8, R56, RZ ;  /* 0x0000003808227210 */ /* 0x000fc40007f5e0ff */
[----:B0-----:R-:W-:Y:S01]  /*6bae0*/  IADD3 R16, P1, PT, R8, R54, RZ ;  /* 0x0000003608107210 */ /* 0x001fe20007f3e0ff */
[----:B------:R0:W-:Y:S01]  /*6baf0*/  STL.64 [R1+0xaf8], R28 ;  /* 0x000af81c01007387 */ /* 0x0001e20000100a00 */
[C---:B------:R-:W-:Y:S01]  /*6bb00*/  IMAD.X R19, R21.reuse, 0x1, R53, P0 ;  /* 0x0000000115137824 */ /* 0x040fe200000e0635 */
[----:B------:R-:W-:Y:S02]  /*6bb10*/  SHF.R.S32.HI R20, RZ, 0x1f, R40 ;  /* 0x0000001fff147819 */ /* 0x000fe40000011428 */
[----:B------:R2:W-:Y:S01]  /*6bb20*/  STL.64 [R1+0xb10], R24 ;  /* 0x000b101801007387 */ /* 0x0005e20000100a00 */
[----:B------:R-:W-:-:S03]  /*6bb30*/  IMAD.X R17, R21, 0x1, R55, P1 ;  /* 0x0000000115117824 */ /* 0x000fc600008e0637 */
[----:B------:R3:W-:Y:S01]  /*6bb40*/  STL.64 [R1+0xb08], R18 ;  /* 0x000b081201007387 */ /* 0x0007e20000100a00 */
[C---:B0-----:R-:W-:Y:S02]  /*6bb50*/  IADD3 R28, P3, PT, R8.reuse, R58, RZ ;  /* 0x0000003a081c7210 */ /* 0x041fe40007f7e0ff */
[----:B------:R-:W-:Y:S02]  /*6bb60*/  IADD3 R8, P4, PT, R8, R60, RZ ;  /* 0x0000003c08087210 */ /* 0x000fe40007f9e0ff */
[C---:B--2---:R-:W-:Y:S01]  /*6bb70*/  IADD3 R24, P0, PT, R40.reuse, R2, RZ ;  /* 0x0000000228187210 */ /* 0x044fe20007f1e0ff */
[C---:B------:R-:W-:Y:S02]  /*6bb80*/  IMAD.X R29, R21.reuse, 0x1, R59, P3 ;  /* 0x00000001151d7824 */ /* 0x040fe400018e063b */
[C---:B------:R-:W-:Y:S01]  /*6bb90*/  IMAD.X R9, R21.reuse, 0x1, R61, P4 ;  /* 0x0000000115097824 */ /* 0x040fe200020e063d */
[----:B---3--:R-:W-:Y:S01]  /*6bba0*/  IADD3 R18, P1, PT, R40, R48, RZ ;  /* 0x0000003028127210 */ /* 0x008fe20007f3e0ff */
        /* <DEDUP_REMOVED lines=13> */
[C---:B0-----:R-:W-:Y:S01]  /*6bc80*/  IADD3 R24, P0, PT, R40.reuse, R56, RZ ;  /* 0x0000003828187210 */ /* 0x041fe20007f1e0ff */
[----:B------:R-:W-:Y:S02]  /*6bc90*/  VIADD R4, R40, UR47 ;  /* 0x0000002f28047c36 */ /* 0x000fe40008000000 */
[----:B------:R-:W-:Y:S01]  /*6bca0*/  IMAD.X R9, R20, 0x1, R55, P4 ;  /* 0x0000000114097824 */ /* 0x000fe200020e0637 */
[----:B------:R0:W-:Y:S01]  /*6bcb0*/  STL.64 [R1+0xb40], R16 ;  /* 0x000b401001007387 */ /* 0x0001e20000100a00 */
[----:B--2---:R-:W-:Y:S01]  /*6bcc0*/  IADD3 R18, P1, PT, R40, R58, RZ ;  /* 0x0000003a28127210 */ /* 0x004fe20007f3e0ff */
[----:B------:R-:W-:-:S02]  /*6bcd0*/  IMAD.X R25, R20, 0x1, R57, P0 ;  /* 0x0000000114197824 */ /* 0x000fc400000e0639 */
[----:B------:R2:W-:Y:S01]  /*6bce0*/  STL.64 [R1+0xb58], R28 ;  /* 0x000b581c01007387 */ /* 0x0005e20000100a00 */
[----:B------:R-:W-:Y:S01]  /*6bcf0*/  SHF.R.S32.HI R21, RZ, 0x1f, R4 ;  /* 0x0000001fff157819 */ /* 0x000fe20000011404 */
[----:B------:R-:W-:Y:S02]  /*6bd00*/  IMAD.X R19, R20, 0x1, R59, P1 ;  /* 0x0000000114137824 */ /* 0x000fe400008e063b */
[----:B------:R3:W-:Y:S01]  /*6bd10*/  STL.64 [R1+0xb68], R8 ;  /* 0x000b680801007387 */ /* 0x0007e20000100a00 */
[----:B0-----:R-:W-:-:S03]  /*6bd20*/  IADD3 R16, P2, PT, R40, R60, RZ ;  /* 0x0000003c28107210 */ /* 0x001fc60007f5e0ff */
[----:B------:R0:W-:Y:S01]  /*6bd30*/  STL.64 [R1+0xb60], R24 ;  /* 0x000b601801007387 */ /* 0x0001e20000100a00 */
[----:B--2---:R-:W-:Y:S01]  /*6bd40*/  IADD3 R28, P3, PT, R4, R2, RZ ;  /* 0x00000002041c7210 */ /* 0x004fe20007f7e0ff */
[----:B------:R-:W-:Y:S01]  /*6bd50*/  IMAD.X R17, R20, 0x1, R61, P2 ;  /* 0x0000000114117824 */ /* 0x000fe200010e063d */
[C---:B---3--:R-:W-:Y:S01]  /*6bd60*/  IADD3 R8, P4, PT, R4.reuse, R48, RZ ;  /* 0x0000003004087210 */ /* 0x048fe20007f9e0ff */
[----:B------:R2:W-:Y:S02]  /*6bd70*/  STL.64 [R1+0xb98], R18 ;  /* 0x000b981201007387 */ /* 0x0005e40000100a00 */
[C---:B------:R-:W-:Y:S01]  /*6bd80*/  IMAD.X R29, R21.reuse, 0x1, R3, P3 ;  /* 0x00000001151d7824 */ /* 0x040fe200018e0603 */
[C---:B0-----:R-:W-:Y:S01]  /*6bd90*/  IADD3 R24, P0, PT, R4.reuse, R50, RZ ;  /* 0x0000003204187210 */ /* 0x041fe20007f1e0ff */
[----:B------:R-:W-:Y:S01]  /*6bda0*/  IMAD.X R9, R21, 0x1, R49, P4 ;  /* 0x0000000115097824 */ /* 0x000fe200020e0631 */
[----:B------:R0:W-:Y:S01]  /*6bdb0*/  STL.64 [R1+0xb80], R16 ;  /* 0x000b801001007387 */ /* 0x0001e20000100a00 */
[----:B------:R-:W-:-:S02]  /*6bdc0*/  VIADD R5, R4, UR62 ;  /* 0x0000003e04057c36 */ /* 0x000fc40008000000 */
[----:B------:R-:W-:Y:S01]  /*6bdd0*/  IMAD.X R25, R21, 0x1, R51, P0 ;  /* 0x0000000115197824 */ /* 0x000fe200000e0633 */
[C---:B--2---:R-:W-:Y:S01]  /*6bde0*/  IADD3 R18, P1, PT, R4.reuse, R52, RZ ;  /* 0x0000003404127210 */ /* 0x044fe20007f3e0ff */
[----:B------:R2:W-:Y:S01]  /*6bdf0*/  STL.64 [R1+0xb78], R28 ;  /* 0x000b781c01007387 */ /* 0x0005e20000100a00 */
[----:B0-----:R-:W-:-:S03]  /*6be00*/  IADD3 R16, P2, PT, R4, R54, RZ ;  /* 0x0000003604107210 */ /* 0x001fc60007f5e0ff */
[C---:B------:R-:W-:Y:S01]  /*6be10*/  IMAD.X R19, R21.reuse, 0x1, R53, P1 ;  /* 0x0000000115137824 */ /* 0x040fe200008e0635 */
[----:B------:R0:W-:Y:S01]  /*6be20*/  STL.64 [R1+0xb70], R8 ;  /* 0x000b700801007387 */ /* 0x0001e20000100a00 */
[----:B------:R-:W-:Y:S01]  /*6be30*/  SHF.R.S32.HI R20, RZ, 0x1f, R5 ;  /* 0x0000001fff147819 */ /* 0x000fe20000011405 */
[----:B------:R-:W-:Y:S01]  /*6be40*/  IMAD.X R17, R21, 0x1, R55, P2 ;  /* 0x0000000115117824 */ /* 0x000fe200010e0637 */
[C---:B--2---:R-:W-:Y:S01]  /*6be50*/  IADD3 R28, P3, PT, R4.reuse, R56, RZ ;  /* 0x00000038041c7210 */ /* 0x044fe20007f7e0ff */
[----:B------:R2:W-:Y:S01]  /*6be60*/  STL.64 [R1+0xb90], R24 ;  /* 0x000b901801007387 */ /* 0x0005e20000100a00 */
[----:B0-----:R-:W-:-:S03]  /*6be70*/  IADD3 R8, P4, PT, R4, R58, RZ ;  /* 0x0000003a04087210 */ /* 0x001fc60007f9e0ff */
[----:B------:R0:W-:Y:S01]  /*6be80*/  STL.64 [R1+0xb88], R18 ;  /* 0x000b881201007387 */ /* 0x0001e20000100a00 */
[C---:B------:R-:W-:Y:S02]  /*6be90*/  IMAD.X R29, R21.reuse, 0x1, R57, P3 ;  /* 0x00000001151d7824 */ /* 0x040fe400018e0639 */
[----:B------:R-:W-:Y:S01]  /*6bea0*/  IMAD.X R9, R21, 0x1, R59, P4 ;  /* 0x0000000115097824 */ /* 0x000fe200020e063b */
[----:B--2---:R-:W-:Y:S01]  /*6beb0*/  IADD3 R24, P0, PT, R4, R60, RZ ;  /* 0x0000003c04187210 */ /* 0x004fe20007f1e0ff */
[----:B------:R2:W-:Y:S01]  /*6bec0*/  STL.64 [R1+0xba8], R16 ;  /* 0x000ba81001007387 */ /* 0x0005e20000100a00 */
[----:B0-----:R-:W-:-:S03]  /*6bed0*/  IADD3 R18, P1, PT, R5, R2, RZ ;  /* 0x0000000205127210 */ /* 0x001fc60007f3e0ff */
[----:B------:R-:W-:Y:S01]  /*6bee0*/  IMAD.X R25, R21, 0x1, R61, P0 ;  /* 0x0000000115197824 */ /* 0x000fe200000e063d */
[----:B------:R0:W-:Y:S01]  /*6bef0*/  STL.64 [R1+0xba0], R28 ;  /* 0x000ba01c01007387 */ /* 0x0001e20000100a00 */
[----:B------:R-:W-:Y:S01]  /*6bf00*/  IMAD.X R19, R20, 0x1, R3, P1 ;  /* 0x0000000114137824 */ /* 0x000fe200008e0603 */
[C---:B--2---:R-:W-:Y:S02]  /*6bf10*/  IADD3 R16, P2, PT, R5.reuse, R48, RZ ;  /* 0x0000003005107210 */ /* 0x044fe40007f5e0ff */
[----:B------:R2:W-:Y:S01]  /*6bf20*/  STL.64 [R1+0xbc8], R8 ;  /* 0x000bc80801007387 */ /* 0x0005e20000100a00 */
[----:B0-----:R-:W-:-:S03]  /*6bf30*/  IADD3 R28, P3, PT, R5, R50, RZ ;  /* 0x00000032051c7210 */ /* 0x001fc60007f7e0ff */
[----:B------:R0:W-:Y:S01]  /*6bf40*/  STL.64 [R1+0xbc0], R24 ;  /* 0x000bc01801007387 */ /* 0x0001e20000100a00 */
[C---:B------:R-:W-:Y:S01]  /*6bf50*/  IMAD.X R17, R20.reuse, 0x1, R49, P2 ;  /* 0x0000000114117824 */ /* 0x040fe200010e0631 */
[C---:B--2---:R-:W-:Y:S02]  /*6bf60*/  IADD3 R8, P4, PT, R5.reuse, R52, RZ ;  /* 0x0000003405087210 */ /* 0x044fe40007f9e0ff */
[----:B------:R2:W-:Y:S01]  /*6bf70*/  STL.64 [R1+0xbb8], R18 ;  /* 0x000bb81201007387 */ /* 0x0005e20000100a00 */
[C---:B------:R-:W-:Y:S02]  /*6bf80*/  IMAD.X R29, R20.reuse, 0x1, R51, P3 ;  /* 0x00000001141d7824 */ /* 0x040fe400018e0633 */
[C---:B------:R-:W-:Y:S01]  /*6bf90*/  VIADD R4, R5.reuse, UR40 ;  /* 0x0000002805047c36 */ /* 0x040fe20008000000 */
[C---:B0-----:R-:W-:Y:S01]  /*6bfa0*/  IADD3 R24, P0, PT, R5.reuse, R54, RZ ;  /* 0x0000003605187210 */ /* 0x041fe20007f1e0ff */
[----:B------:R-:W-:Y:S01]  /*6bfb0*/  IMAD.X R9, R20, 0x1, R53, P4 ;  /* 0x0000000114097824 */ /* 0x000fe200020e0635 */
[----:B------:R0:W-:Y:S01]  /*6bfc0*/  STL.64 [R1+0xbe0], R16 ;  /* 0x000be01001007387 */ /* 0x0001e20000100a00 */
[----:B--2---:R-:W-:-:S02]  /*6bfd0*/  IADD3 R18, P1, PT, R5, R56, RZ ;  /* 0x0000003805127210 */ /* 0x004fc40007f3e0ff */
[C---:B------:R-:W-:Y:S01]  /*6bfe0*/  IMAD.X R25, R20.reuse, 0x1, R55, P0 ;  /* 0x0000000114197824 */ /* 0x040fe200000e0637 */
[----:B------:R2:W-:Y:S01]  /*6bff0*/  STL.64 [R1+0xbd8], R28 ;  /* 0x000bd81c01007387 */ /* 0x0005e20000100a00 */
[----:B------:R-:W-:Y:S01]  /*6c000*/  SHF.R.S32.HI R21, RZ, 0x1f, R4 ;  /* 0x0000001fff157819 */ /* 0x000fe20000011404 */
[----:B------:R-:W-:Y:S02]  /*6c010*/  IMAD.X R19, R20, 0x1, R57, P1 ;  /* 0x0000000114137824 */ /* 0x000fe400008e0639 */
[----:B------:R3:W-:Y:S01]  /*6c020*/  STL.64 [R1+0xbd0], R8 ;  /* 0x000bd00801007387 */ /* 0x0007e20000100a00 */
[----:B0-----:R-:W-:-:S03]  /*6c030*/  IADD3 R16, P2, PT, R5, R58, RZ ;  /* 0x0000003a05107210 */ /* 0x001fc60007f5e0ff */
[----:B------:R0:W-:Y:S02]  /*6c040*/  STL.64 [R1+0xc00], R24 ;  /* 0x000c001801007387 */ /* 0x0001e40000100a00 */
[----:B------:R-:W-:Y:S01]  /*6c050*/  IMAD.X R17, R20, 0x1, R59, P2 ;  /* 0x0000000114117824 */ /* 0x000fe200010e063b */
[----:B--2---:R-:W-:Y:S01]  /*6c060*/  IADD3 R28, P3, PT, R5, R60, RZ ;  /* 0x0000003c051c7210 */ /* 0x004fe20007f7e0ff */
[----:B------:R2:W-:Y:S01]  /*6c070*/  STL.64 [R1+0xbf8], R18 ;  /* 0x000bf81201007387 */ /* 0x0005e20000100a00 */
[----:B---3--:R-:W-:-:S03]  /*6c080*/  IADD3 R8, P4, PT, R4, R2, RZ ;  /* 0x0000000204087210 */ /* 0x008fc60007f9e0ff */
[----:B------:R3:W-:Y:S01]  /*6c090*/  STL.64 [R1+0xbf0], R16 ;  /* 0x000bf01001007387 */ /* 0x0007e20000100a00 */
[----:B------:R-:W-:Y:S02]  /*6c0a0*/  IMAD.X R29, R20, 0x1, R61, P3 ;  /* 0x00000001141d7824 */ /* 0x000fe400018e063d */
[C---:B------:R-:W-:Y:S01]  /*6c0b0*/  IMAD.X R9, R21.reuse, 0x1, R3, P4 ;  /* 0x0000000115097824 */ /* 0x040fe200020e0603 */
[C---:B0-----:R-:W-:Y:S02]  /*6c0c0*/  IADD3 R24, P0, PT, R4.reuse, R48, RZ ;  /* 0x0000003004187210 */ /* 0x041fe40007f1e0ff */
[C---:B--2---:R-:W-:Y:S02]  /*6c0d0*/  IADD3 R18, P1, PT, R4.reuse, R50, RZ ;  /* 0x0000003204127210 */ /* 0x044fe40007f3e0ff */
[----:B------:R0:W-:Y:S01]  /*6c0e0*/  STL.64 [R1+0xc10], R8 ;  /* 0x000c100801007387 */ /* 0x0001e20000100a00 */
[C---:B---3--:R-:W-:Y:S02]  /*6c0f0*/  IADD3 R16, P2, PT, R4.reuse, R52, RZ ;  /* 0x0000003404107210 */ /* 0x048fe40007f5e0ff */
[C---:B------:R-:W-:Y:S01]  /*6c100*/  IMAD.X R19, R21.reuse, 0x1, R51, P1 ;  /* 0x0000000115137824 */ /* 0x040fe200008e0633 */
[----:B------:R2:W-:Y:S01]  /*6c110*/  STL.64 [R1+0xbe8], R28 ;  /* 0x000be81c01007387 */ /* 0x0005e20000100a00 */
[C---:B------:R-:W-:Y:S01]  /*6c120*/  IMAD.X R25, R21.reuse, 0x1, R49, P0 ;  /* 0x0000000115197824 */ /* 0x040fe200000e0631 */
[C---:B------:R-:W-:Y:S01]  /*6c130*/  IADD3 R40, P3, PT, R4.reuse, R54, RZ ;  /* 0x0000003604287210 */ /* 0x040fe20007f7e0ff */
[----:B------:R-:W-:Y:S01]  /*6c140*/  IMAD.X R17, R21, 0x1, R53, P2 ;  /* 0x0000000115117824 */ /* 0x000fe200010e0635 */
[----:B------:R3:W-:Y:S01]  /*6c150*/  STL.64 [R1+0xc20], R18 ;  /* 0x000c201201007387 */ /* 0x0007e20000100a00 */
[C---:B0-----:R-:W-:Y:S01]  /*6c160*/  IADD3 R8, P4, PT, R4.reuse, R56, RZ ;  /* 0x0000003804087210 */ /* 0x041fe20007f9e0ff */
[----:B------:R-:W-:-:S02]  /*6c170*/  VIADD R5, R4, UR32 ;  /* 0x0000002004057c36 */ /* 0x000fc40008000000 */
[----:B------:R0:W-:Y:S01]  /*6c180*/  STL.64 [R1+0xc08], R24 ;  /* 0x000c081801007387 */ /* 0x0001e20000100a00 */
[C---:B--2---:R-:W-:Y:S01]  /*6c190*/  IADD3 R28, P0, PT, R4.reuse, R58, RZ ;  /* 0x0000003a041c7210 */ /* 0x044fe20007f1e0ff */
[C---:B------:R-:W-:Y:S01]  /*6c1a0*/  IMAD.X R9, R21.reuse, 0x1, R57, P4 ;  /* 0x0000000115097824 */ /* 0x040fe200020e0639 */
[----:B---3--:R-:W-:Y:S01]  /*6c1b0*/  IADD3 R18, P1, PT, R4, R60, RZ ;  /* 0x0000003c04127210 */ /* 0x008fe20007f3e0ff */
[----:B------:R2:W-:Y:S01]  /*6c1c0*/  STL.64 [R1+0xc18], R16 ;  /* 0x000c181001007387 */ /* 0x0005e20000100a00 */
[----:B------:R-:W-:Y:S01]  /*6c1d0*/  SHF.R.S32.HI R20, RZ, 0x1f, R5 ;  /* 0x0000001fff147819 */ /* 0x000fe20000011405 */
[C---:B------:R-:W-:Y:S02]  /*6c1e0*/  IMAD.X R41, R21.reuse, 0x1, R55, P3 ;  /* 0x0000000115297824 */ /* 0x040fe400018e0637 */
[----:B------:R-:W-:Y:S01]  /*6c1f0*/  IMAD.X R29, R21, 0x1, R59, P0 ;  /* 0x00000001151d7824 */ /* 0x000fe200000e063b */
[----:B0-----:R-:W-:Y:S01]  /*6c200*/  IADD3 R24, P3, PT, R5, R48, RZ ;  /* 0x0000003005187210 */ /* 0x001fe20007f7e0ff */
[----:B------:R-:W-:Y:S01]  /*6c210*/  IMAD.X R19, R21, 0x1, R61, P1 ;  /* 0x0000000115137824 */ /* 0x000fe200008e063d */
[----:B------:R0:W-:Y:S01]  /*6c220*/  STL.64 [R1+0xc40], R8 ;  /* 0x000c400801007387 */ /* 0x0001e20000100a00 */
[----:B--2---:R-:W-:-:S03]  /*6c230*/  IADD3 R16, P2, PT, R5, R2, RZ ;  /* 0x0000000205107210 */ /* 0x004fc60007f5e0ff */
[----:B------:R2:W-:Y:S01]  /*6c240*/  STL.64 [R1+0xc38], R28 ;  /* 0x000c381c01007387 */ /* 0x0005e20000100a00 */
[C---:B------:R-:W-:Y:S02]  /*6c250*/  IMAD.X R25, R20.reuse, 0x1, R49, P3 ;  /* 0x0000000114197824 */ /* 0x040fe400018e0631 */
[----:B------:R-:W-:Y:S01]  /*6c260*/  IMAD.X R17, R20, 0x1, R3, P2 ;  /* 0x0000000114117824 */ /* 0x000fe200010e0603 */
[C---:B0-----:R-:W-:Y:S01]  /*6c270*/  IADD3 R8, P4, PT, R5.reuse, R50, RZ ;  /* 0x0000003205087210 */ /* 0x041fe20007f9e0ff */
[----:B------:R0:W-:Y:S01]  /*6c280*/  STL.64 [R1+0xc50], R18 ;  /* 0x000c501201007387 */ /* 0x0001e20000100a00 */
[----:B--2---:R-:W-:-:S03]  /*6c290*/  IADD3 R28, P0, PT, R5, R52, RZ ;  /* 0x00000034051c7210 */ /* 0x004fc60007f1e0ff */
[----:B------:R-:W-:Y:S01]  /*6c2a0*/  IMAD.X R9, R20, 0x1, R51, P4 ;  /* 0x0000000114097824 */ /* 0x000fe200020e0633 */
[----:B------:R2:W-:Y:S01]  /*6c2b0*/  STL.64 [R1+0xc48], R16 ;  /* 0x000c481001007387 */ /* 0x0005e20000100a00 */
[----:B0-----:R-:W-:-:S03]  /*6c2c0*/  IADD3 R18, P1, PT, R5, R54, RZ ;  /* 0x0000003605127210 */ /* 0x001fc60007f3e0ff */
[----:B------:R0:W-:Y:S01]  /*6c2d0*/  STL.64 [R1+0xc60], R24 ;  /* 0x000c601801007387 */ /* 0x0001e20000100a00 */
[C---:B------:R-:W-:Y:S02]  /*6c2e0*/  IMAD.X R29, R20.reuse, 0x1, R53, P0 ;  /* 0x00000001141d7824 */ /* 0x040fe400000e0635 */
[C---:B------:R-:W-:Y:S01]  /*6c2f0*/  VIADD R4, R5.reuse, UR30 ;  /* 0x0000001e05047c36 */ /* 0x040fe20008000000 */
[----:B------:R3:W-:Y:S01]  /*6c300*/  STL.64 [R1+0xc58], R8 ;  /* 0x000c580801007387 */ /* 0x0007e20000100a00 */
[C---:B------:R-:W-:Y:S01]  /*6c310*/  IMAD.X R19, R20.reuse, 0x1, R55, P1 ;  /* 0x0000000114137824 */ /* 0x040fe200008e0637 */
[C---:B--2---:R-:W-:Y:S01]  /*6c320*/  IADD3 R16, P2, PT, R5.reuse, R56, RZ ;  /* 0x0000003805107210 */ /* 0x044fe20007f5e0ff */
[----:B------:R-:W2:Y:S01]  /*6c330*/  LDCU UR30, c[0x0][0x398] ;  /* 0x00007300ff1e77ac */ /* 0x000ea20008000800 */
[----:B------:R1:W-:Y:S01]  /*6c340*/  STL.64 [R1+0xc78], R28 ;  /* 0x000c781c01007387 */ /* 0x0003e20000100a00 */
[C---:B0-----:R-:W-:Y:S02]  /*6c350*/  IADD3 R24, P3, PT, R5.reuse, R58, RZ ;  /* 0x0000003a05187210 */ /* 0x041fe40007f7e0ff */
[C---:B------:R-:W-:Y:S01]  /*6c360*/  IMAD.X R17, R20.reuse, 0x1, R57, P2 ;  /* 0x0000000114117824 */ /* 0x040fe200010e0639 */
[----:B---3--:R-:W-:Y:S01]  /*6c370*/  IADD3 R8, P4, PT, R5, R60, RZ ;  /* 0x0000003c05087210 */ /* 0x008fe20007f9e0ff */
[----:B------:R0:W-:Y:S01]  /*6c380*/  STL.64 [R1+0xc70], R18 ;  /* 0x000c701201007387 */ /* 0x0001e20000100a00 */
[----:B------:R-:W-:Y:S01]  /*6c390*/  SHF.R.S32.HI R21, RZ, 0x1f, R4 ;  /* 0x0000001fff157819 */ /* 0x000fe20000011404 */
[----:B------:R-:W-:Y:S01]  /*6c3a0*/  IMAD.X R25, R20, 0x1, R59, P3 ;  /* 0x0000000114197824 */ /* 0x000fe200018e063b */
[----:B-1----:R-:W-:Y:S01]  /*6c3b0*/  IADD3 R28, P0, PT, R4, R2, RZ ;  /* 0x00000002041c7210 */ /* 0x002fe20007f1e0ff */
[----:B------:R-:W-:Y:S01]  /*6c3c0*/  IMAD.X R9, R20, 0x1, R61, P4 ;  /* 0x0000000114097824 */ /* 0x000fe200020e063d */
[----:B------:R1:W-:Y:S03]  /*6c3d0*/  STL.64 [R1+0xc88], R16 ;  /* 0x000c881001007387 */ /* 0x0003e60000100a00 */
[----:B------:R-:W-:Y:S01]  /*6c3e0*/  IMAD.X R29, R21, 0x1, R3, P0 ;  /* 0x00000001151d7824 */ /* 0x000fe200000e0603 */
[C---:B0-----:R-:W-:Y:S01]  /*6c3f0*/  IADD3 R18, P1, PT, R4.reuse, R48, RZ ;  /* 0x0000003004127210 */ /* 0x041fe20007f3e0ff */
[----:B------:R0:W-:Y:S01]  /*6c400*/  STL.64 [R1+0xc80], R24 ;  /* 0x000c801801007387 */ /* 0x0001e20000100a00 */
[----:B-1----:R-:W-:-:S03]  /*6c410*/  IADD3 R16, P2, PT, R4, R50, RZ ;  /* 0x0000003204107210 */ /* 0x002fc60007f5e0ff */
[----:B------:R-:W-:Y:S01]  /*6c420*/  IMAD.X R19, R21, 0x1, R49, P1 ;  /* 0x0000000115137824 */ /* 0x000fe200008e0631 */
[----:B------:R1:W-:Y:S01]  /*6c430*/  STL.64 [R1+0xc98], R8 ;  /* 0x000c980801007387 */ /* 0x0003e20000100a00 */
[----:B0-----:R-:W-:-:S03]  /*6c440*/  IADD3 R24, P3, PT, R4, R52, RZ ;  /* 0x0000003404187210 */ /* 0x001fc60007f7e0ff */
[----:B------:R0:W-:Y:S01]  /*6c450*/  STL.64 [R1+0xc90], R28 ;  /* 0x000c901c01007387 */ /* 0x0001e20000100a00 */
[C---:B------:R-:W-:Y:S01]  /*6c460*/  IMAD.X R17, R21.reuse, 0x1, R51, P2 ;  /* 0x0000000115117824 */ /* 0x040fe200010e0633 */
[C---:B-1----:R-:W-:Y:S02]  /*6c470*/  IADD3 R8, P4, PT, R4.reuse, R54, RZ ;  /* 0x0000003604087210 */ /* 0x042fe40007f9e0ff */
[----:B------:R1:W-:Y:S01]  /*6c480*/  STL.64 [R1+0xca8], R18 ;  /* 0x000ca81201007387 */ /* 0x0003e20000100a00 */
[C---:B------:R-:W-:Y:S02]  /*6c490*/  IMAD.X R25, R21.reuse, 0x1, R53, P3 ;  /* 0x0000000115197824 */ /* 0x040fe400018e0635 */
[C---:B------:R-:W-:Y:S01]  /*6c4a0*/  VIADD R5, R4.reuse, UR28 ;  /* 0x0000001c04057c36 */ /* 0x040fe20008000000 */
[C---:B0-----:R-:W-:Y:S01]  /*6c4b0*/  IADD3 R28, P0, PT, R4.reuse, R56, RZ ;  /* 0x00000038041c7210 */ /* 0x041fe20007f1e0ff */
[----:B------:R-:W-:Y:S01]  /*6c4c0*/  IMAD.X R9, R21, 0x1, R55, P4 ;  /* 0x0000000115097824 */ /* 0x000fe200020e0637 */
[----:B------:R0:W-:Y:S01]  /*6c4d0*/  STL.64 [R1+0xca0], R16 ;  /* 0x000ca01001007387 */ /* 0x0001e20000100a00 */
[----:B-1----:R-:W-:-:S03]  /*6c4e0*/  IADD3 R18, P1, PT, R4, R58, RZ ;  /* 0x0000003a04127210 */ /* 0x002fc60007f3e0ff */
[----:B------:R1:W-:Y:S01]  /*6c4f0*/  STL.64 [R1+0xcb0], R24 ;  /* 0x000cb01801007387 */ /* 0x0003e20000100a00 */
[C---:B------:R-:W-:Y:S01]  /*6c500*/  IMAD.X R29, R21.reuse, 0x1, R57, P0 ;  /* 0x00000001151d7824 */ /* 0x040fe200000e0639 */
[----:B------:R-:W-:Y:S01]  /*6c510*/  SHF.R.S32.HI R20, RZ, 0x1f, R5 ;  /* 0x0000001fff147819 */ /* 0x000fe20000011405 */
[----:B------:R-:W3:Y:S01]  /*6c520*/  LDCU UR28, c[0x0][0x398] ;  /* 0x00007300ff1c77ac */ /* 0x000ee20008000800 */
[----:B------:R-:W-:Y:S01]  /*6c530*/  IMAD.X R19, R21, 0x1, R59, P1 ;  /* 0x0000000115137824 */ /* 0x000fe200008e063b */
[----:B------:R2:W-:Y:S01]  /*6c540*/  STL.64 [R1+0xcc0], R8 ;  /* 0x000cc00801007387 */ /* 0x0005e20000100a00 */
[----:B0-----:R-:W-:Y:S02]  /*6c550*/  IADD3 R16, P2, PT, R4, R60, RZ ;  /* 0x0000003c04107210 */ /* 0x001fe40007f5e0ff */
[----:B-1----:R-:W-:Y:S01]  /*6c560*/  IADD3 R24, P3, PT, R5, R2, RZ ;  /* 0x0000000205187210 */ /* 0x002fe20007f7e0ff */
[----:B------:R0:W-:Y:S02]  /*6c570*/  STL.64 [R1+0xcb8], R28 ;  /* 0x000cb81c01007387 */ /* 0x0001e40000100a00 */
[----:B------:R-:W-:Y:S01]  /*6c580*/  IMAD.X R17, R21, 0x1, R61, P2 ;  /* 0x0000000115117824 */ /* 0x000fe200010e063d */
[----:B--2---:R-:W-:Y:S01]  /*6c590*/  IADD3 R8, P4, PT, R5, R48, RZ ;  /* 0x0000003005087210 */ /* 0x004fe20007f9e0ff */
[----:B------:R1:W-:Y:S01]  /*6c5a0*/  STL.64 [R1+0xcd8], R18 ;  /* 0x000cd81201007387 */ /* 0x0003e20000100a00 */
[----:B------:R-:W-:-:S03]  /*6c5b0*/  IMAD.X R25, R20, 0x1, R3, P3 ;  /* 0x0000000114197824 */ /* 0x000fc600018e0603 */
[----:B------:R-:W-:Y:S01]  /*6c5c0*/  IMAD.X R9, R20, 0x1, R49, P4 ;  /* 0x0000000114097824 */ /* 0x000fe200020e0631 */
[C---:B0-----:R-:W-:Y:S01]  /*6c5d0*/  IADD3 R28, P0, PT, R5.reuse, R50, RZ ;  /* 0x00000032051c7210 */ /* 0x041fe20007f1e0ff */
[----:B------:R0:W-:Y:S01]  /*6c5e0*/  STL.64 [R1+0xcc8], R16 ;  /* 0x000cc81001007387 */ /* 0x0001e20000100a00 */
[----:B-1----:R-:W-:-:S03]  /*6c5f0*/  IADD3 R18, P1, PT, R5, R52, RZ ;  /* 0x0000003405127210 */ /* 0x002fc60007f3e0ff */
[----:B------:R1:W-:Y:S01]  /*6c600*/  STL.64 [R1+0xce8], R24 ;  /* 0x000ce81801007387 */ /* 0x0003e20000100a00 */
[C---:B------:R-:W-:Y:S02]  /*6c610*/  IMAD.X R29, R20.reuse, 0x1, R51, P0 ;  /* 0x00000001141d7824 */ /* 0x040fe400000e0633 */
[C---:B------:R-:W-:Y:S01]  /*6c620*/  VIADD R4, R5.reuse, UR34 ;  /* 0x0000002205047c36 */ /* 0x040fe20008000000 */
[----:B------:R2:W-:Y:S01]  /*6c630*/  STL.64 [R1+0xce0], R8 ;  /* 0x000ce00801007387 */ /* 0x0005e20000100a00 */
[C---:B------:R-:W-:Y:S01]  /*6c640*/  IMAD.X R19, R20.reuse, 0x1, R53, P1 ;  /* 0x0000000114137824 */ /* 0x040fe200008e0635 */
[C---:B0-----:R-:W-:Y:S02]  /*6c650*/  IADD3 R16, P2, PT, R5.reuse, R54, RZ ;  /* 0x0000003605107210 */ /* 0x041fe40007f5e0ff */
[----:B------:R-:W-:Y:S01]  /*6c660*/  STL.64 [R1+0xcf8], R28 ;  /* 0x000cf81c01007387 */ /* 0x000fe20000100a00 */
[C---:B-1----:R-:W-:Y:S02]  /*6c670*/  IADD3 R24, P3, PT, R5.reuse, R56, RZ ;  /* 0x0000003805187210 */ /* 0x042fe40007f7e0ff */
[C---:B------:R-:W-:Y:S01]  /*6c680*/  IMAD.X R17, R20.reuse, 0x1, R55, P2 ;  /* 0x0000000114117824 */ /* 0x040fe200010e0637 */
[----:B--2---:R-:W-:Y:S01]  /*6c690*/  IADD3 R8, P4, PT, R5, R58, RZ ;  /* 0x0000003a05087210 */ /* 0x004fe20007f9e0ff */
[----:B------:R0:W-:Y:S01]  /*6c6a0*/  STL.64 [R1+0xcf0], R18 ;  /* 0x000cf01201007387 */ /* 0x0001e20000100a00 */
[----:B------:R-:W-:Y:S01]  /*6c6b0*/  IMAD.X R25, R20, 0x1, R57, P3 ;  /* 0x0000000114197824 */ /* 0x000fe200018e0639 */
[----:B------:R-:W-:-:S02]  /*6c6c0*/  SHF.R.S32.HI R21, RZ, 0x1f, R4 ;  /* 0x0000001fff157819 */ /* 0x000fc40000011404 */
[----:B------:R-:W-:Y:S01]  /*6c6d0*/  IMAD.X R9, R20, 0x1, R59, P4 ;  /* 0x0000000114097824 */ /* 0x000fe200020e063b */
[----:B------:R-:W-:Y:S01]  /*6c6e0*/  IADD3 R36, P0, PT, R5, R60, RZ ;  /* 0x0000003c05247210 */ /* 0x000fe20007f1e0ff */
[----:B------:R1:W-:Y:S01]  /*6c6f0*/  STL.64 [R1+0xd08], R16 ;  /* 0x000d081001007387 */ /* 0x0003e20000100a00 */
[----:B0-----:R-:W-:-:S03]  /*6c700*/  IADD3 R18, P1, PT, R4, R2, RZ ;  /* 0x0000000204127210 */ /* 0x001fc60007f3e0ff */
[----:B------:R0:W-:Y:S01]  /*6c710*/  STL.64 [R1+0xd00], R24 ;  /* 0x000d001801007387 */ /* 0x0001e20000100a00 */
[----:B------:R-:W-:Y:S02]  /*6c720*/  IMAD.X R37, R20, 0x1, R61, P0 ;  /* 0x0000000114257824 */ /* 0x000fe400000e063d */
[----:B------:R-:W-:Y:S01]  /*6c730*/  IMAD.X R19, R21, 0x1, R3, P1 ;  /* 0x0000000115137824 */ /* 0x000fe200008e0603 */
[C---:B-1----:R-:W-:Y:S01]  /*6c740*/  IADD3 R16, P2, PT, R4.reuse, R48, RZ ;  /* 0x0000003004107210 */ /* 0x042fe20007f5e0ff */
[----:B------:R1:W-:Y:S01]  /*6c750*/  STL.64 [R1+0xd18], R8 ;  /* 0x000d180801007387 */ /* 0x0003e20000100a00 */
[----:B0-----:R-:W-:-:S03]  /*6c760*/  IADD3 R24, P3, PT, R4, R50, RZ ;  /* 0x0000003204187210 */ /* 0x001fc60007f7e0ff */
[C---:B------:R-:W-:Y:S01]  /*6c770*/  IMAD.X R17, R21.reuse, 0x1, R49, P2 ;  /* 0x0000000115117824 */ /* 0x040fe200010e0631 */
[----:B------:R0:W-:Y:S01]  /*6c780*/  STL.64 [R1+0xd28], R18 ;  /* 0x000d281201007387 */ /* 0x0001e20000100a00 */
[C---:B-1----:R-:W-:Y:S01]  /*6c790*/  IADD3 R8, P4, PT, R4.reuse, R52, RZ ;  /* 0x0000003404087210 */ /* 0x042fe20007f9e0ff */
[C---:B------:R-:W-:Y:S02]  /*6c7a0*/  IMAD.X R25, R21.reuse, 0x1, R51, P3 ;  /* 0x0000000115197824 */ /* 0x040fe400018e0633 */
[----:B------:R-:W-:Y:S01]  /*6c7b0*/  STL.64 [R1+0xd10], R36 ;  /* 0x000d102401007387 */ /* 0x000fe20000100a00 */
[C---:B------:R-:W-:Y:S02]  /*6c7c0*/  VIADD R5, R4.reuse, UR36 ;  /* 0x0000002404057c36 */ /* 0x040fe40008000000 */
[----:B------:R-:W-:Y:S01]  /*6c7d0*/  IMAD.X R9, R21, 0x1, R53, P4 ;  /* 0x0000000115097824 */ /* 0x000fe200020e0635 */
[C---:B0-----:R-:W-:Y:S01]  /*6c7e0*/  IADD3 R18, P1, PT, R4.reuse, R56, RZ ;  /* 0x0000003804127210 */ /* 0x041fe20007f3e0ff */
[----:B------:R-:W-:Y:S01]  /*6c7f0*/  IMAD.MOV.U32 R28, RZ, RZ, R42 ;  /* 0x000000ffff1c7224 */ /* 0x000fe200078e002a */
[----:B------:R0:W-:Y:S01]  /*6c800*/  STL.64 [R1+0xd20], R16 ;  /* 0x000d201001007387 */ /* 0x0001e20000100a00 */
[----:B------:R-:W-:-:S02]  /*6c810*/  IADD3 R42, P0, PT, R4, R54, RZ ;  /* 0x00000036042a7210 */ /* 0x000fc40007f1e0ff */
[C---:B------:R-:W-:Y:S01]  /*6c820*/  IMAD.X R19, R21.reuse, 0x1, R57, P1 ;  /* 0x0000000115137824 */ /* 0x040fe200008e0639 */
[----:B------:R1:W-:Y:S01]  /*6c830*/  STL.64 [R1+0xd38], R24 ;  /* 0x000d381801007387 */ /* 0x0003e20000100a00 */
[----:B------:R-:W-:Y:S01]  /*6c840*/  SHF.R.S32.HI R20, RZ, 0x1f, R5 ;  /* 0x0000001fff147819 */ /* 0x000fe20000011405 */
[----:B------:R-:W-:Y:S02]  /*6c850*/  IMAD.MOV.U32 R29, RZ, RZ, R43 ;  /* 0x000000ffff1d7224 */ /* 0x000fe400078e002b */
[----:B------:R2:W-:Y:S01]  /*6c860*/  STL.64 [R1+0xd30], R8 ;  /* 0x000d300801007387 */ /* 0x0005e20000100a00 */
[C---:B0-----:R-:W-:Y:S02]  /*6c870*/  IADD3 R16, P2, PT, R4.reuse, R58, RZ ;  /* 0x0000003a04107210 */ /* 0x041fe40007f5e0ff */
[----:B-1----:R-:W-:Y:S01]  /*6c880*/  IADD3 R24, P3, PT, R4, R60, RZ ;  /* 0x0000003c04187210 */ /* 0x002fe20007f7e0ff */
[----:B------:R-:W-:Y:S01]  /*6c890*/  IMAD.X R43, R21, 0x1, R55, P0 ;  /* 0x00000001152b7824 */ /* 0x000fe200000e0637 */
[----:B--2---:R-:W-:Y:S01]  /*6c8a0*/  IADD3 R8, P4, PT, R5, R2, RZ ;  /* 0x0000000205087210 */ /* 0x004fe20007f9e0ff */
[----:B------:R-:W-:Y:S01]  /*6c8b0*/  IMAD.X R17, R21, 0x1, R59, P2 ;  /* 0x0000000115117824 */ /* 0x000fe200010e063b */
[----:B------:R-:W-:Y:S01]  /*6c8c0*/  IADD3 R36, P0, PT, R5, R48, RZ ;  /* 0x0000003005247210 */ /* 0x000fe20007f1e0ff */
[----:B------:R0:W-:Y:S01]  /*6c8d0*/  STL.64 [R1+0xd50], R18 ;  /* 0x000d501201007387 */ /* 0x0001e20000100a00 */
[----:B------:R-:W-:-:S02]  /*6c8e0*/  IMAD.X R25, R21, 0x1, R61, P3 ;  /* 0x0000000115197824 */ /* 0x000fc400018e063d */
[C---:B------:R-:W-:Y:S01]  /*6c8f0*/  IMAD.X R9, R20.reuse, 0x1, R3, P4 ;  /* 0x0000000114097824 */ /* 0x040fe200020e0603 */
[----:B------:R1:W-:Y:S01]  /*6c900*/  STL.64 [R1+0xd48], R16 ;  /* 0x000d481001007387 */ /* 0x0003e20000100a00 */
[----:B------:R-:W-:-:S03]  /*6c910*/  IMAD.X R37, R20, 0x1, R49, P0 ;  /* 0x0000000114257824 */ /* 0x000fc600000e0631 */
[----:B------:R2:W-:Y:S01]  /*6c920*/  STL.64 [R1+0xd60], R24 ;  /* 0x000d601801007387 */ /* 0x0005e20000100a00 */
[----:B0-----:R-:W-:-:S03]  /*6c930*/  IADD3 R18, P1, PT, R5, R50, RZ ;  /* 0x0000003205127210 */ /* 0x001fc60007f3e0ff */
[----:B------:R0:W-:Y:S01]  /*6c940*/  STL.64 [R1+0xd58], R8 ;  /* 0x000d580801007387 */ /* 0x0001e20000100a00 */
[C---:B-1----:R-:W-:Y:S01]  /*6c950*/  IADD3 R16, P2, PT, R5.reuse, R52, RZ ;  /* 0x0000003405107210 */ /* 0x042fe20007f5e0ff */
[C---:B------:R-:W-:Y:S02]  /*6c960*/  IMAD.X R19, R20.reuse, 0x1, R51, P1 ;  /* 0x0000000114137824 */ /* 0x040fe400008e0633 */
[----:B--2---:R-:W-:Y:S01]  /*6c970*/  IMAD.MOV.U32 R24, RZ, RZ, R12 ;  /* 0x000000ffff187224 */ /* 0x004fe200078e000c */
[C---:B------:R-:W-:Y:S01]  /*6c980*/  IADD3 R12, P3, PT, R5.reuse, R54, RZ ;  /* 0x00000036050c7210 */ /* 0x040fe20007f7e0ff */
[----:B------:R1:W-:Y:S01]  /*6c990*/  STL.64 [R1+0xd78], R36 ;  /* 0x000d782401007387 */ /* 0x0003e20000100a00 */
[----:B0-----:R-:W-:Y:S01]  /*6c9a0*/  IADD3 R8, P4, PT, R5, R56, RZ ;  /* 0x0000003805087210 */ /* 0x001fe20007f9e0ff */
[----:B------:R-:W-:Y:S02]  /*6c9b0*/  IMAD.MOV.U32 R25, RZ, RZ, R13 ;  /* 0x000000ffff197224 */ /* 0x000fe400078e000d */
[----:B------:R0:W-:Y:S01]  /*6c9c0*/  STL.64 [R1+0xd70], R18 ;  /* 0x000d701201007387 */ /* 0x0001e20000100a00 */
[----:B------:R-:W-:-:S02]  /*6c9d0*/  IMAD.X R17, R20, 0x1, R53, P2 ;  /* 0x0000000114117824 */ /* 0x000fc400010e0635 */
[C---:B------:R-:W-:Y:S02]  /*6c9e0*/  VIADD R4, R5.reuse, UR38 ;  /* 0x0000002605047c36 */ /* 0x040fe40008000000 */
[C---:B------:R-:W-:Y:S01]  /*6c9f0*/  IMAD.X R13, R20.reuse, 0x1, R55, P3 ;  /* 0x00000001140d7824 */ /* 0x040fe200018e0637 */
[C---:B-1----:R-:W-:Y:S01]  /*6ca00*/  IADD3 R36, P0, PT, R5.reuse, R58, RZ ;  /* 0x0000003a05247210 */ /* 0x042fe20007f1e0ff */
[C---:B------:R-:W-:Y:S01]  /*6ca10*/  IMAD.X R9, R20.reuse, 0x1, R57, P4 ;  /* 0x0000000114097824 */ /* 0x040fe200020e0639 */
[----:B0-----:R-:W-:Y:S01]  /*6ca20*/  IADD3 R18, P1, PT, R5, R60, RZ ;  /* 0x0000003c05127210 */ /* 0x001fe20007f3e0ff */
[----:B------:R0:W-:Y:S02]  /*6ca30*/  STL.64 [R1+0xd80], R16 ;  /* 0x000d801001007387 */ /* 0x0001e40000100a00 */
[C---:B------:R-:W-:Y:S01]  /*6ca40*/  IMAD.X R37, R20.reuse, 0x1, R59, P0 ;  /* 0x0000000114257824 */ /* 0x040fe200000e063b */
[----:B------:R-:W-:Y:S01]  /*6ca50*/  SHF.R.S32.HI R21, RZ, 0x1f, R4 ;  /* 0x0000001fff157819 */ /* 0x000fe20000011404 */
[----:B------:R1:W-:Y:S01]  /*6ca60*/  STL.64 [R1+0xd90], R12 ;  /* 0x000d900c01007387 */ /* 0x0003e20000100a00 */
[----:B------:R-:W-:-:S03]  /*6ca70*/  IMAD.X R19, R20, 0x1, R61, P1 ;  /* 0x0000000114137824 */ /* 0x000fc600008e063d */
[----:B------:R2:W-:Y:S01]  /*6ca80*/  STL.64 [R1+0xd88], R8 ;  /* 0x000d880801007387 */ /* 0x0005e20000100a00 */
[----:B0-----:R-:W-:-:S03]  /*6ca90*/  IADD3 R16, P2, PT, R4, R2, RZ ;  /* 0x0000000204107210 */ /* 0x001fc60007f5e0ff */
[----:B------:R0:W-:Y:S01]  /*6caa0*/  STL.64 [R1+0xd98], R36 ;  /* 0x000d982401007387 */ /* 0x0001e20000100a00 */
[----:B-1----:R-:W-:-:S03]  /*6cab0*/  IADD3 R12, P3, PT, R4, R48, RZ ;  /* 0x00000030040c7210 */ /* 0x002fc60007f7e0ff */
[----:B------:R1:W-:Y:S01]  /*6cac0*/  STL.64 [R1+0xda8], R18 ;  /* 0x000da81201007387 */ /* 0x0003e20000100a00 */
[C---:B--2---:R-:W-:Y:S01]  /*6cad0*/  IADD3 R8, P4, PT, R4.reuse, R50, RZ ;  /* 0x0000003204087210 */ /* 0x044fe20007f9e0ff */
[C---:B------:R-:W-:Y:S02]  /*6cae0*/  IMAD.X R17, R21.reuse, 0x1, R3, P2 ;  /* 0x0000000115117824 */ /* 0x040fe400010e0603 */
[C---:B------:R-:W-:Y:S01]  /*6caf0*/  IMAD.X R13, R21.reuse, 0x1, R49, P3 ;  /* 0x00000001150d7824 */ /* 0x040fe200018e0631 */
[C---:B0-----:R-:W-:Y:S01]  /*6cb00*/  IADD3 R36, P0, PT, R4.reuse, R52, RZ ;  /* 0x0000003404247210 */ /* 0x041fe20007f1e0ff */
[C---:B------:R-:W-:Y:S01]  /*6cb10*/  IMAD.X R9, R21.reuse, 0x1, R51, P4 ;  /* 0x0000000115097824 */ /* 0x040fe200020e0633 */
[----:B-1----:R-:W-:Y:S01]  /*6cb20*/  IADD3 R18, P1, PT, R4, R54, RZ ;  /* 0x0000003604127210 */ /* 0x002fe20007f3e0ff */
[----:B------:R0:W-:Y:S02]  /*6cb30*/  STL.64 [R1+0xda0], R16 ;  /* 0x000da01001007387 */ /* 0x0001e40000100a00 */
[----:B------:R-:W-:-:S02]  /*6cb40*/  IMAD.X R37, R21, 0x1, R53, P0 ;  /* 0x0000000115257824 */ /* 0x000fc400000e0635 */
[----:B------:R-:W-:Y:S01]  /*6cb50*/  VIADD R5, R4, UR44 ;  /* 0x0000002c04057c36 */ /* 0x000fe20008000000 */
[----:B------:R1:W-:Y:S01]  /*6cb60*/  STL.64 [R1+0xdc8], R12 ;  /* 0x000dc80c01007387 */ /* 0x0003e20000100a00 */
[----:B------:R-:W-:-:S03]  /*6cb70*/  IMAD.X R19, R21, 0x1, R55, P1 ;  /* 0x0000000115137824 */ /* 0x000fc600008e0637 */
[----:B------:R2:W-:Y:S01]  /*6cb80*/  STL.64 [R1+0xdc0], R8 ;  /* 0x000dc00801007387 */ /* 0x0005e20000100a00 */
[----:B0-----:R-:W-:-:S03]  /*6cb90*/  IADD3 R16, P2, PT, R4, R56, RZ ;  /* 0x0000003804107210 */ /* 0x001fc60007f5e0ff */
[----:B------:R0:W-:Y:S01]  /*6cba0*/  STL.64 [R1+0xdb8], R36 ;  /* 0x000db82401007387 */ /* 0x0001e20000100a00 */
[----:B-1----:R-:W-:-:S03]  /*6cbb0*/  IADD3 R12, P3, PT, R4, R58, RZ ;  /* 0x0000003a040c7210 */ /* 0x002fc60007f7e0ff */
[----:B------:R1:W-:Y:S01]  /*6cbc0*/  STL.64 [R1+0xde8], R18 ;  /* 0x000de81201007387 */ /* 0x0003e20000100a00 */
[----:B--2---:R-:W-:Y:S01]  /*6cbd0*/  IADD3 R8, P4, PT, R4, R60, RZ ;  /* 0x0000003c04087210 */ /* 0x004fe20007f9e0ff */
[C---:B------:R-:W-:Y:S01]  /*6cbe0*/  IMAD.X R17, R21.reuse, 0x1, R57, P2 ;  /* 0x0000000115117824 */ /* 0x040fe200010e0639 */
[----:B------:R-:W-:Y:S01]  /*6cbf0*/  SHF.R.S32.HI R20, RZ, 0x1f, R5 ;  /* 0x0000001fff147819 */ /* 0x000fe20000011405 */
[----:B------:R-:W-:Y:S01]  /*6cc00*/  IMAD.X R13, R21, 0x1, R59, P3 ;  /* 0x00000001150d7824 */ /* 0x000fe200018e063b */
[----:B0-----:R-:W-:Y:S01]  /*6cc10*/  IADD3 R36, P0, PT, R5, R2, RZ ;  /* 0x0000000205247210 */ /* 0x001fe20007f1e0ff */
[----:B------:R-:W-:Y:S01]  /*6cc20*/  IMAD.X R9, R21, 0x1, R61, P4 ;  /* 0x0000000115097824 */ /* 0x000fe200020e063d */
[----:B-1----:R-:W-:Y:S01]  /*6cc30*/  IADD3 R18, P1, PT, R5, R48, RZ ;  /* 0x0000003005127210 */ /* 0x002fe20007f3e0ff */
[----:B------:R0:W-:Y:S02]  /*6cc40*/  STL.64 [R1+0xde0], R16 ;  /* 0x000de01001007387 */ /* 0x0001e40000100a00 */
[----:B------:R-:W-:-:S02]  /*6cc50*/  IMAD.X R37, R20, 0x1, R3, P0 ;  /* 0x0000000114257824 */ /* 0x000fc400000e0603 */
        /* <DEDUP_REMOVED lines=12> */
[C---:B-1----:R-:W-:Y:S01]  /*6cd20*/  IADD3 R18, P1, PT, R5.reuse, R58, RZ ;  /* 0x0000003a05127210 */ /* 0x042fe20007f3e0ff */
[----:B------:R-:W-:Y:S01]  /*6cd30*/  VIADD R4, R5, UR4 ;  /* 0x0000000405047c36 */ /* 0x000fe20008000000 */
[----:B------:R0:W-:Y:S01]  /*6cd40*/  STL.64 [R1+0xe08], R16 ;  /* 0x000e081001007387 */ /* 0x0001e20000100a00 */
[C---:B------:R-:W-:Y:S01]  /*6cd50*/  IMAD.X R37, R20.reuse, 0x1, R57, P0 ;  /* 0x0000000114257824 */ /* 0x040fe200000e0639 */
[----:B------:R-:W1:Y:S01]  /*6cd60*/  LDCU UR4, c[0x0][0x398] ;  /* 0x00007300ff0477ac */ /* 0x000e620008000800 */
[----:B------:R-:W-:Y:S01]  /*6cd70*/  IMAD.X R19, R20, 0x1, R59, P1 ;  /* 0x0000000114137824 */ /* 0x000fe200008e063b */
[----:B------:R2:W-:Y:S01]  /*6cd80*/  STL.64 [R1+0xe00], R12 ;  /* 0x000e000c01007387 */ /* 0x0005e20000100a00 */
[----:B------:R-:W-:-:S03]  /*6cd90*/  SHF.R.S32.HI R21, RZ, 0x1f, R4 ;  /* 0x0000001fff157819 */ /* 0x000fc60000011404 */
[----:B------:R1:W-:Y:S01]  /*6cda0*/  STL.64 [R1+0xe38], R8 ;  /* 0x000e380801007387 */ /* 0x0003e20000100a00 */
[C---:B------:R-:W-:Y:S02]  /*6cdb0*/  IADD3 R38, P0, PT, R4.reuse, R50, RZ ;  /* 0x0000003204267210 */ /* 0x040fe40007f1e0ff */
[----:B0-----:R-:W-:Y:S01]  /*6cdc0*/  IADD3 R16, P2, PT, R5, R60, RZ ;  /* 0x0000003c05107210 */ /* 0x001fe20007f5e0ff */
[----:B------:R0:W-:Y:S01]  /*6cdd0*/  STL.64 [R1+0xe30], R36 ;  /* 0x000e302401007387 */ /* 0x0001e20000100a00 */
[----:B--2---:R-:W-:-:S03]  /*6cde0*/  IADD3 R12, P3, PT, R4, R2, RZ ;  /* 0x00000002040c7210 */ /* 0x004fc60007f7e0ff */
[----:B------:R-:W-:Y:S01]  /*6cdf0*/  IMAD.X R17, R20, 0x1, R61, P2 ;  /* 0x0000000114117824 */ /* 0x000fe200010e063d */
[C---:B-1----:R-:W-:Y:S01]  /*6ce00*/  IADD3 R8, P4, PT, R4.reuse, R48, RZ ;  /* 0x0000003004087210 */ /* 0x042fe20007f9e0ff */
[----:B------:R1:W-:Y:S01]  /*6ce10*/  STL.64 [R1+0xe28], R18 ;  /* 0x000e281201007387 */ /* 0x0003e20000100a00 */
[C---:B------:R-:W-:Y:S01]  /*6ce20*/  IMAD.X R39, R21.reuse, 0x1, R51, P0 ;  /* 0x0000000115277824 */ /* 0x040fe200000e0633 */
[C---:B0-----:R-:W-:Y:S02]  /*6ce30*/  IADD3 R36, P1, PT, R4.reuse, R52, RZ ;  /* 0x0000003404247210 */ /* 0x041fe40007f3e0ff */
[C---:B------:R-:W-:Y:S01]  /*6ce40*/  IMAD.X R9, R21.reuse, 0x1, R49, P4 ;  /* 0x0000000115097824 */ /* 0x040fe200020e0631 */
[----:B------:R0:W-:Y:S01]  /*6ce50*/  STL.64 [R1+0xe20], R16 ;  /* 0x000e201001007387 */ /* 0x0001e20000100a00 */
[C---:B------:R-:W-:Y:S01]  /*6ce60*/  VIADD R5, R4.reuse, UR5 ;  /* 0x0000000504057c36 */ /* 0x040fe20008000000 */
[----:B-1----:R-:W-:Y:S01]  /*6ce70*/  IADD3 R18, P2, PT, R4, R54, RZ ;  /* 0x0000003604127210 */ /* 0x002fe20007f5e0ff */
[----:B------:R-:W-:-:S02]  /*6ce80*/  IMAD.X R13, R21, 0x1, R3, P3 ;  /* 0x00000001150d7824 */ /* 0x000fc400018e0603 */
[C---:B------:R-:W-:Y:S01]  /*6ce90*/  IMAD.X R37, R21.reuse, 0x1, R53, P1 ;  /* 0x0000000115257824 */ /* 0x040fe200008e0635 */
[----:B------:R1:W-:Y:S01]  /*6cea0*/  STL.64 [R1+0xe48], R8 ;  /* 0x000e480801007387 */ /* 0x0003e20000100a00 */
[C---:B------:R-:W-:Y:S01]  /*6ceb0*/  IMAD.X R19, R21.reuse, 0x1, R55, P2 ;  /* 0x0000000115137824 */ /* 0x040fe200010e0637 */
[C---:B0-----:R-:W-:Y:S01]  /*6cec0*/  IADD3 R16, P3, PT, R4.reuse, R56, RZ ;  /* 0x0000003804107210 */ /* 0x041fe20007f7e0ff */
[----:B------:R-:W-:Y:S01]  /*6ced0*/  IMAD.MOV.U32 R46, RZ, RZ, R24 ;  /* 0x000000ffff2e7224 */ /* 0x000fe200078e0018 */
[C---:B------:R-:W-:Y:S01]  /*6cee0*/  IADD3 R44, P0, PT, R4.reuse, R60, RZ ;  /* 0x0000003c042c7210 */ /* 0x040fe20007f1e0ff */
[----:B------:R0:W-:Y:S01]  /*6cef0*/  STL.64 [R1+0xe40], R38 ;  /* 0x000e402601007387 */ /* 0x0001e20000100a00 */
[----:B------:R-:W-:Y:S01]  /*6cf00*/  SHF.R.S32.HI R20, RZ, 0x1f, R5 ;  /* 0x0000001fff147819 */ /* 0x000fe20000011405 */
[C---:B------:R-:W-:Y:S01]  /*6cf10*/  IMAD.X R17, R21.reuse, 0x1, R57, P3 ;  /* 0x0000000115117824 */ /* 0x040fe200018e0639 */
[----:B------:R-:W2:Y:S01]  /*6cf20*/  LDCU UR5, c[0x0][0x398] ;  /* 0x00007300ff0577ac */ /* 0x000ea20008000800 */
[----:B------:R3:W-:Y:S01]  /*6cf30*/  STL.64 [R1+0xe58], R36 ;  /* 0x000e582401007387 */ /* 0x0007e20000100a00 */
[----:B------:R-:W-:Y:S01]  /*6cf40*/  IMAD.X R45, R21, 0x1, R61, P0 ;  /* 0x00000001152d7824 */ /* 0x000fe200000e063d */
[----:B-1----:R-:W-:-:S02]  /*6cf50*/  IADD3 R8, P4, PT, R4, R58, RZ ;  /* 0x0000003a04087210 */ /* 0x002fc40007f9e0ff */
[----:B------:R1:W-:Y:S01]  /*6cf60*/  STL.64 [R1+0xe50], R18 ;  /* 0x000e501201007387 */ /* 0x0003e20000100a00 */
[C---:B0-----:R-:W-:Y:S02]  /*6cf70*/  IADD3 R38, P1, PT, R5.reuse, R2, RZ ;  /* 0x0000000205267210 */ /* 0x041fe40007f3e0ff */
[----:B---3--:R-:W-:-:S03]  /*6cf80*/  IADD3 R36, P2, PT, R5, R48, RZ ;  /* 0x0000003005247210 */ /* 0x008fc60007f5e0ff */
[C---:B------:R-:W-:Y:S01]  /*6cf90*/  IMAD.X R39, R20.reuse, 0x1, R3, P1 ;  /* 0x0000000114277824 */ /* 0x040fe200008e0603 */
[----:B-1----:R-:W-:Y:S01]  /*6cfa0*/  IADD3 R18, P3, PT, R5, R50, RZ ;  /* 0x0000003205127210 */ /* 0x002fe20007f7e0ff */
[C---:B------:R-:W-:Y:S01]  /*6cfb0*/  IMAD.X R37, R20.reuse, 0x1, R49, P2 ;  /* 0x0000000114257824 */ /* 0x040fe200010e0631 */
[----:B------:R0:W-:Y:S01]  /*6cfc0*/  STL.64 [R1+0xe68], R16 ;  /* 0x000e681001007387 */ /* 0x0001e20000100a00 */
[----:B------:R-:W-:Y:S02]  /*6cfd0*/  IMAD.X R9, R21, 0x1, R59, P4 ;  /* 0x0000000115097824 */ /* 0x000fe400020e063b */
[----:B------:R-:W-:Y:S01]  /*6cfe0*/  IMAD.X R19, R20, 0x1, R51, P3 ;  /* 0x0000000114137824 */ /* 0x000fe200018e0633 */
[----:B------:R1:W-:Y:S04]  /*6cff0*/  STL.64 [R1+0xe70], R44 ;  /* 0x000e702c01007387 */ /* 0x0003e80000100a00 */
[----:B------:R3:W-:Y:S01]  /*6d000*/  STL.64 [R1+0xe88], R38 ;  /* 0x000e882601007387 */ /* 0x0007e20000100a00 */
[----:B0-----:R-:W-:-:S03]  /*6d010*/  IADD3 R16, P4, PT, R5, R52, RZ ;  /* 0x0000003405107210 */ /* 0x001fc60007f9e0ff */
[----:B------:R0:W-:Y:S01]  /*6d020*/  STL.64 [R1+0xe80], R36 ;  /* 0x000e802401007387 */ /* 0x0001e20000100a00 */
[----:B-1----:R-:W-:-:S03]  /*6d030*/  IADD3 R44, P0, PT, R5, R54, RZ ;  /* 0x00000036052c7210 */ /* 0x002fc60007f1e0ff */
[----:B------:R1:W-:Y:S01]  /*6d040*/  STL.64 [R1+0xe90], R18 ;  /* 0x000e901201007387 */ /* 0x0003e20000100a00 */
[C---:B---3--:R-:W-:Y:S01]  /*6d050*/  IADD3 R38, P1, PT, R5.reuse, R56, RZ ;  /* 0x0000003805267210 */ /* 0x048fe20007f3e0ff */
[C---:B------:R-:W-:Y:S02]  /*6d060*/  IMAD.X R17, R20.reuse, 0x1, R53, P4 ;  /* 0x0000000114117824 */ /* 0x040fe400020e0635 */
[C---:B------:R-:W-:Y:S01]  /*6d070*/  VIADD R4, R5.reuse, UR46 ;  /* 0x0000002e05047c36 */ /* 0x040fe20008000000 */
[C---:B0-----:R-:W-:Y:S01]  /*6d080*/  IADD3 R36, P2, PT, R5.reuse, R58, RZ ;  /* 0x0000003a05247210 */ /* 0x041fe20007f5e0ff */
[C---:B------:R-:W-:Y:S01]  /*6d090*/  IMAD.X R45, R20.reuse, 0x1, R55, P0 ;  /* 0x00000001142d7824 */ /* 0x040fe200000e0637 */
[----:B-1----:R-:W-:Y:S01]  /*6d0a0*/  IADD3 R18, P3, PT, R5, R60, RZ ;  /* 0x0000003c05127210 */ /* 0x002fe20007f7e0ff */
[C---:B------:R-:W-:Y:S01]  /*6d0b0*/  IMAD.X R39, R20.reuse, 0x1, R57, P1 ;  /* 0x0000000114277824 */ /* 0x040fe200008e0639 */
[----:B------:R0:W-:Y:S01]  /*6d0c0*/  STL.64 [R1+0xea0], R16 ;  /* 0x000ea01001007387 */ /* 0x0001e20000100a00 */
[C---:B------:R-:W-:Y:S01]  /*6d0d0*/  IMAD.X R37, R20.reuse, 0x1, R59, P2 ;  /* 0x0000000114257824 */ /* 0x040fe200010e063b */
[----:B------:R-:W-:Y:S01]  /*6d0e0*/  SHF.R.S32.HI R21, RZ, 0x1f, R4 ;  /* 0x0000001fff157819 */ /* 0x000fe20000011404 */
        /* <DEDUP_REMOVED lines=9> */
[C---:B------:R-:W-:Y:S01]  /*6d180*/  IMAD.X R45, R21.reuse, 0x1, R49, P0 ;  /* 0x00000001152d7824 */ /* 0x040fe200000e0631 */
[C---:B0-----:R-:W-:Y:S01]  /*6d190*/  IADD3 R36, P2, PT, R4.reuse, R52, RZ ;  /* 0x0000003404247210 */ /* 0x041fe20007f5e0ff */
[----:B------:R-:W-:Y:S01]  /*6d1a0*/  IMAD.X R39, R21, 0x1, R51, P1 ;  /* 0x0000000115277824 */ /* 0x000fe200008e0633 */
[----:B-1----:R-:W-:-:S03]  /*6d1b0*/  IADD3 R18, P3, PT, R4, R54, RZ ;  /* 0x0000003604127210 */ /* 0x002fc60007f7e0ff */
[C---:B------:R-:W-:Y:S01]  /*6d1c0*/  IMAD.X R37, R21.reuse, 0x1, R53, P2 ;  /* 0x0000000115257824 */ /* 0x040fe200010e0635 */
[----:B------:R0:W-:Y:S01]  /*6d1d0*/  STL.64 [R1+0xec8], R16 ;  /* 0x000ec81001007387 */ /* 0x0001e20000100a00 */
[C---:B------:R-:W-:Y:S02]  /*6d1e0*/  VIADD R5, R4.reuse, UR45 ;  /* 0x0000002d04057c36 */ /* 0x040fe40008000000 */
[----:B------:R-:W-:Y:S01]  /*6d1f0*/  IMAD.X R19, R21, 0x1, R55, P3 ;  /* 0x0000000115137824 */ /* 0x000fe200018e0637 */
[----:B------:R1:W-:Y:S04]  /*6d200*/  STL.64 [R1+0xed0], R44 ;  /* 0x000ed02c01007387 */ /* 0x0003e80000100a00 */
[----:B------:R3:W-:Y:S01]  /*6d210*/  STL.64 [R1+0xed8], R38 ;  /* 0x000ed82601007387 */ /* 0x0007e20000100a00 */
[----:B0-----:R-:W-:-:S03]  /*6d220*/  IADD3 R16, P4, PT, R4, R56, RZ ;  /* 0x0000003804107210 */ /* 0x001fc60007f9e0ff */
[----:B------:R0:W-:Y:S01]  /*6d230*/  STL.64 [R1+0xee8], R36 ;  /* 0x000ee82401007387 */ /* 0x0001e20000100a00 */
[----:B-1----:R-:W-:-:S03]  /*6d240*/  IADD3 R44, P0, PT, R4, R58, RZ ;  /* 0x0000003a042c7210 */ /* 0x002fc60007f1e0ff */
[----:B------:R1:W-:Y:S01]  /*6d250*/  STL.64 [R1+0xee0], R18 ;  /* 0x000ee01201007387 */ /* 0x0003e20000100a00 */
[----:B------:R-:W-:Y:S02]  /*6d260*/  SHF.R.S32.HI R20, RZ, 0x1f, R5 ;  /* 0x0000001fff147819 */ /* 0x000fe40000011405 */
[----:B---3--:R-:W-:Y:S01]  /*6d270*/  IADD3 R38, P1, PT, R4, R60, RZ ;  /* 0x0000003c04267210 */ /* 0x008fe20007f3e0ff */
[C---:B------:R-:W-:Y:S02]  /*6d280*/  IMAD.X R17, R21.reuse, 0x1, R57, P4 ;  /* 0x0000000115117824 */ /* 0x040fe400020e0639 */
[----:B------:R-:W-:Y:S01]  /*6d290*/  IMAD.X R45, R21, 0x1, R59, P0 ;  /* 0x00000001152d7824 */ /* 0x000fe200000e063b */
[----:B0-----:R-:W-:Y:S01]  /*6d2a0*/  IADD3 R36, P2, PT, R5, R2, RZ ;  /* 0x0000000205247210 */ /* 0x001fe20007f5e0ff */
        /* <DEDUP_REMOVED lines=15> */
[C---:B------:R-:W-:Y:S01]  /*6d3a0*/  VIADD R4, R5.reuse, UR6 ;  /* 0x0000000605047c36 */ /* 0x040fe20008000000 */
[----:B-1----:R-:W-:Y:S01]  /*6d3b0*/  IADD3 R18, P3, PT, R5, R58, RZ ;  /* 0x0000003a05127210 */ /* 0x002fe20007f7e0ff */
[C---:B------:R-:W-:Y:S01]  /*6d3c0*/  IMAD.X R39, R20.reuse, 0x1, R55, P1 ;  /* 0x0000000114277824 */ /* 0x040fe200008e0637 */
[----:B------:R0:W-:Y:S01]  /*6d3d0*/  STL.64 [R1+0xf18], R16 ;  /* 0x000f181001007387 */ /* 0x0001e20000100a00 */
[C---:B------:R-:W-:Y:S01]  /*6d3e0*/  IMAD.X R37, R20.reuse, 0x1, R57, P2 ;  /* 0x0000000114257824 */ /* 0x040fe200010e0639 */
[----:B------:R-:W1:Y:S01]  /*6d3f0*/  LDCU UR6, c[0x0][0x398] ;  /* 0x00007300ff0677ac */ /* 0x000e620008000800 */
[----:B------:R-:W-:Y:S01]  /*6d400*/  IMAD.X R19, R20, 0x1, R59, P3 ;  /* 0x0000000114137824 */ /* 0x000fe200018e063b */
[----:B------:R3:W-:Y:S01]  /*6d410*/  STL.64 [R1+0xf28], R44 ;  /* 0x000f282c01007387 */ /* 0x0007e20000100a00 */
[----:B------:R-:W-:-:S03]  /*6d420*/  SHF.R.S32.HI R22, RZ, 0x1f, R4 ;  /* 0x0000001fff167819 */ /* 0x000fc60000011404 */
[----:B------:R1:W-:Y:S01]  /*6d430*/  STL.64 [R1+0xf20], R38 ;  /* 0x000f202601007387 */ /* 0x0003e20000100a00 */
[----:B0-----:R-:W-:-:S03]  /*6d440*/  IADD3 R16, P4, PT, R5, R60, RZ ;  /* 0x0000003c05107210 */ /* 0x001fc60007f9e0ff */
[----:B------:R0:W-:Y:S01]  /*6d450*/  STL.64 [R1+0xf30], R36 ;  /* 0x000f302401007387 */ /* 0x0001e20000100a00 */
[----:B---3--:R-:W-:-:S03]  /*6d460*/  IADD3 R44, P0, PT, R4, R2, RZ ;  /* 0x00000002042c7210 */ /* 0x008fc60007f1e0ff */
[----:B------:R3:W-:Y:S01]  /*6d470*/  STL.64 [R1+0xf48], R18 ;  /* 0x000f481201007387 */ /* 0x0007e20000100a00 */
[----:B-1----:R-:W-:Y:S01]  /*6d480*/  IADD3 R38, P1, PT, R4, R48, RZ ;  /* 0x0000003004267210 */ /* 0x002fe20007f3e0ff */
[----:B------:R-:W-:Y:S02]  /*6d490*/  IMAD.X R17, R20, 0x1, R61, P4 ;  /* 0x0000000114117824 */ /* 0x000fe400020e063d */
[----:B------:R-:W-:Y:S01]  /*6d4a0*/  IMAD.X R45, R22, 0x1, R3, P0 ;  /* 0x00000001162d7824 */ /* 0x000fe200000e0603 */
[----:B0-----:R-:W-:Y:S01]  /*6d4b0*/  IADD3 R36, P2, PT, R4, R50, RZ ;  /* 0x0000003204247210 */ /* 0x001fe20007f5e0ff */
[----:B------:R-:W-:Y:S01]  /*6d4c0*/  IMAD.X R39, R22, 0x1, R49, P1 ;  /* 0x0000000116277824 */ /* 0x000fe200008e0631 */
[----:B---3--:R-:W-:-:S03]  /*6d4d0*/  IADD3 R18, P3, PT, R4, R52, RZ ;  /* 0x0000003404127210 */ /* 0x008fc60007f7e0ff */
[----:B------:R-:W-:Y:S01]  /*6d4e0*/  IMAD.X R37, R22, 0x1, R51, P2 ;  /* 0x0000000116257824 */ /* 0x000fe200010e0633 */
[----:B------:R0:W-:Y:S01]  /*6d4f0*/  STL.64 [R1+0xf40], R16 ;  /* 0x000f401001007387 */ /* 0x0001e20000100a00 */
[----:B------:R-:W-:Y:S01]  /*6d500*/  VIADD R5, R4, UR7 ;  /* 0x0000000704057c36 */ /* 0x000fe20008000000 */
[----:B------:R-:W1:Y:S01]  /*6d510*/  LDCU UR7, c[0x0][0x398] ;  /* 0x00007300ff0777ac */ /* 0x000e620008000800 */
[----:B------:R-:W-:Y:S01]  /*6d520*/  IMAD.X R19, R22, 0x1, R53, P3 ;  /* 0x0000000116137824 */ /* 0x000fe200018e0635 */
[----:B------:R3:W-:Y:S04]  /*6d530*/  STL.64 [R1+0xf38], R44 ;  /* 0x000f382c01007387 */ /* 0x0007e80000100a00 */
[----:B------:R1:W-:Y:S01]  /*6d540*/  STL.64 [R1+0xf58], R38 ;  /* 0x000f582601007387 */ /* 0x0003e20000100a00 */
[----:B0-----:R-:W-:-:S03]  /*6d550*/  IADD3 R16, P4, PT, R4, R54, RZ ;  /* 0x0000003604107210 */ /* 0x001fc60007f9e0ff */
[----:B------:R0:W-:Y:S01]  /*6d560*/  STL.64 [R1+0xf60], R36 ;  /* 0x000f602401007387 */ /* 0x0001e20000100a00 */
[----:B---3--:R-:W-:-:S03]  /*6d570*/  IADD3 R44, P0, PT, R4, R56, RZ ;  /* 0x00000038042c7210 */ /* 0x008fc60007f1e0ff */
[----:B------:R3:W-:Y:S01]  /*6d580*/  STL.64 [R1+0xf50], R18 ;  /* 0x000f501201007387 */ /* 0x0007e20000100a00 */
[----:B-1----:R-:W-:Y:S01]  /*6d590*/  IADD3 R38, P1, PT, R4, R58, RZ ;  /* 0x0000003a04267210 */ /* 0x002fe20007f3e0ff */
[C---:B------:R-:W-:Y:S01]  /*6d5a0*/  IMAD.X R17, R22.reuse, 0x1, R55, P4 ;  /* 0x0000000116117824 */ /* 0x040fe200020e0637 */
[----:B------:R-:W-:Y:S01]  /*6d5b0*/  SHF.R.S32.HI R21, RZ, 0x1f, R5 ;  /* 0x0000001fff157819 */ /* 0x000fe20000011405 */
[----:B------:R-:W-:Y:S01]  /*6d5c0*/  IMAD.X R45, R22, 0x1, R57, P0 ;  /* 0x00000001162d7824 */ /* 0x000fe200000e0639 */
[----:B0-----:R-:W-:Y:S01]  /*6d5d0*/  IADD3 R36, P2, PT, R4, R60, RZ ;  /* 0x0000003c04247210 */ /* 0x001fe20007f5e0ff */
[----:B------:R-:W-:Y:S01]  /*6d5e0*/  IMAD.X R39, R22, 0x1, R59, P1 ;  /* 0x0000000116277824 */ /* 0x000fe200008e063b */
[----:B---3--:R-:W-:-:S03]  /*6d5f0*/  IADD3 R18, P3, PT, R5, R2, RZ ;  /* 0x0000000205127210 */ /* 0x008fc60007f7e0ff */
[----:B------:R-:W-:Y:S01]  /*6d600*/  IMAD.X R37, R22, 0x1, R61, P2 ;  /* 0x0000000116257824 */ /* 0x000fe200010e063d */
[----:B------:R0:W-:Y:S01]  /*6d610*/  STL.64 [R1+0xf90], R16 ;  /* 0x000f901001007387 */ /* 0x0001e20000100a00 */
[----:B------:R-:W-:-:S03]  /*6d620*/  IMAD.X R19, R21, 0x1, R3, P3 ;  /* 0x0000000115137824 */ /* 0x000fc600018e0603 */
[----:B------:R1:W-:Y:S04]  /*6d630*/  STL.64 [R1+0xf88], R44 ;  /* 0x000f882c01007387 */ /* 0x0003e80000100a00 */
[----:B------:R3:W-:Y:S01]  /*6d640*/  STL.64 [R1+0xf80], R38 ;  /* 0x000f802601007387 */ /* 0x0007e20000100a00 */
[----:B0-----:R-:W-:-:S03]  /*6d650*/  IADD3 R16, P4, PT, R5, R48, RZ ;  /* 0x0000003005107210 */ /* 0x001fc60007f9e0ff */
[----:B------:R-:W2:Y:S01]  /*6d660*/  LDL.LU R22, [R1+0x13e8] ;  /* 0x0013e80001167983 */ /* 0x000ea20000300800 */
[----:B-1----:R-:W-:-:S03]  /*6d670*/  IADD3 R44, P0, PT, R5, R50, RZ ;  /* 0x00000032052c7210 */ /* 0x002fc60007f1e0ff */
[----:B------:R0:W-:Y:S01]  /*6d680*/  STL.64 [R1+0xf78], R36 ;  /* 0x000f782401007387 */ /* 0x0001e20000100a00 */
[----:B------:R-:W-:Y:S01]  /*6d690*/  IMAD.X R17, R21, 0x1, R49, P4 ;  /* 0x0000000115117824 */ /* 0x000fe200020e0631 */
[----:B---3--:R-:W-:Y:S02]  /*6d6a0*/  IADD3 R38, P1, PT, R5, R52, RZ ;  /* 0x0000003405267210 */ /* 0x008fe40007f3e0ff */
[----:B------:R1:W-:Y:S01]  /*6d6b0*/  STL.64 [R1+0xf98], R18 ;  /* 0x000f981201007387 */ /* 0x0003e20000100a00 */
[----:B------:R-:W-:Y:S02]  /*6d6c0*/  IMAD.X R45, R21, 0x1, R51, P0 ;  /* 0x00000001152d7824 */ /* 0x000fe400000e0633 */
[C---:B------:R-:W-:Y:S01]  /*6d6d0*/  VIADD R4, R5.reuse, UR8 ;  /* 0x0000000805047c36 */ /* 0x040fe20008000000 */
[----:B0-----:R-:W-:Y:S01]  /*6d6e0*/  IADD3 R36, P2, PT, R5, R54, RZ ;  /* 0x0000003605247210 */ /* 0x001fe20007f5e0ff */
[----:B------:R-:W-:Y:S01]  /*6d6f0*/  IMAD.X R39, R21, 0x1, R53, P1 ;  /* 0x0000000115277824 */ /* 0x000fe200008e0635 */
[----:B-1----:R-:W-:-:S03]  /*6d700*/  IADD3 R18, P3, PT, R5, R56, RZ ;  /* 0x0000003805127210 */ /* 0x002fc60007f7e0ff */
[C---:B------:R-:W-:Y:S01]  /*6d710*/  IMAD.X R37, R21.reuse, 0x1, R55, P2 ;  /* 0x0000000115257824 */ /* 0x040fe200010e0637 */
[----:B------:R0:W-:Y:S01]  /*6d720*/  STL.64 [R1+0xf70], R16 ;  /* 0x000f701001007387 */ /* 0x0001e20000100a00 */
[----:B------:R-:W-:Y:S01]  /*6d730*/  IMAD.MOV.U32 R47, RZ, RZ, R25 ;  /* 0x000000ffff2f7224 */ /* 0x000fe200078e0019 */
        /* <DEDUP_REMOVED lines=9> */
[C---:B------:R-:W-:Y:S01]  /*6d7d0*/  IMAD.X R17, R21.reuse, 0x1, R59, P4 ;  /* 0x0000000115117824 */ /* 0x040fe200020e063b */
[C---:B-1----:R-:W-:Y:S01]  /*6d7e0*/  IADD3 R38, P1, PT, R4.reuse, R2, RZ ;  /* 0x0000000204267210 */ /* 0x042fe20007f3e0ff */
[----:B------:R-:W-:Y:S01]  /*6d7f0*/  IMAD.X R45, R21, 0x1, R61, P0 ;  /* 0x00000001152d7824 */ /* 0x000fe200000e063d */
[----:B0-----:R-:W-:-:S03]  /*6d800*/  IADD3 R36, P2, PT, R4, R48, RZ ;  /* 0x0000003004247210 */ /* 0x001fc60007f5e0ff */
[----:B------:R-:W-:Y:S01]  /*6d810*/  IMAD.X R39, R20, 0x1, R3, P1 ;  /* 0x0000000114277824 */ /* 0x000fe200008e0603 */
[----:B---3--:R-:W-:Y:S01]  /*6d820*/  IADD3 R18, P3, PT, R4, R50, RZ ;  /* 0x0000003204127210 */ /* 0x008fe20007f7e0ff */
[C---:B------:R-:W-:Y:S01]  /*6d830*/  IMAD.X R37, R20.reuse, 0x1, R49, P2 ;  /* 0x0000000114257824 */ /* 0x040fe200010e0631 */
[----:B------:R0:W-:Y:S03]  /*6d840*/  STL.64 [R1+0xdb0], R16 ;  /* 0x000db01001007387 */ /* 0x0001e60000100a00 */
[----:B------:R-:W-:Y:S01]  /*6d850*/  IMAD.X R19, R20, 0x1, R51, P3 ;  /* 0x0000000114137824 */ /* 0x000fe200018e0633 */
[----:B------:R-:W2:Y:S04]  /*6d860*/  LDL.LU R21, [R1+0x13ec] ;  /* 0x0013ec0001157983 */ /* 0x000ea80000300800 */
[----:B------:R1:W-:Y:S01]  /*6d870*/  STL.64 [R1+0xd68], R44 ;  /* 0x000d682c01007387 */ /* 0x0003e20000100a00 */
[----:B0-----:R-:W-:-:S03]  /*6d880*/  IADD3 R16, P4, PT, R4, R52, RZ ;  /* 0x0000003404107210 */ /* 0x001fc60007f9e0ff */
[----:B------:R0:W-:Y:S01]  /*6d890*/  STL.64 [R1+0xcd0], R38 ;  /* 0x000cd02601007387 */ /* 0x0001e20000100a00 */
[C---:B------:R-:W-:Y:S01]  /*6d8a0*/  VIADD R5, R4.reuse, UR9 ;  /* 0x0000000904057c36 */ /* 0x040fe20008000000 */
[----:B------:R-:W3:Y:S02]  /*6d8b0*/  LDCU UR9, c[0x0][0x398] ;  /* 0x00007300ff0977ac */ /* 0x000ee40008000800 */
[----:B------:R4:W-:Y:S01]  /*6d8c0*/  STL.64 [R1+0xc68], R36 ;  /* 0x000c682401007387 */ /* 0x0009e20000100a00 */
[----:B-1----:R-:W-:-:S03]  /*6d8d0*/  IADD3 R44, P0, PT, R4, R54, RZ ;  /* 0x00000036042c7210 */ /* 0x002fc60007f1e0ff */
[----:B------:R1:W-:Y:S01]  /*6d8e0*/  STL.64 [R1+0xc30], R18 ;  /* 0x000c301201007387 */ /* 0x0003e20000100a00 */
[----:B------:R-:W-:Y:S01]  /*6d8f0*/  IMAD.X R17, R20, 0x1, R53, P4 ;  /* 0x0000000114117824 */ /* 0x000fe200020e0635 */
[----:B0-----:R-:W-:Y:S01]  /*6d900*/  IADD3 R38, P1, PT, R4, R56, RZ ;  /* 0x0000003804267210 */ /* 0x001fe20007f3e0ff */
[----:B------:R-:W-:Y:S01]  /*6d910*/  IMAD.X R45, R20, 0x1, R55, P0 ;  /* 0x00000001142d7824 */ /* 0x000fe200000e0637 */
[----:B----4-:R-:W-:-:S03]  /*6d920*/  IADD3 R36, P2, PT, R4, R58, RZ ;  /* 0x0000003a04247210 */ /* 0x010fc60007f5e0ff */
[----:B------:R-:W-:Y:S01]  /*6d930*/  IMAD.X R39, R20, 0x1, R57, P1 ;  /* 0x0000000114277824 */ /* 0x000fe200008e0639 */
[----:B-1----:R-:W-:Y:S01]  /*6d940*/  IADD3 R18, P3, PT, R4, R60, RZ ;  /* 0x0000003c04127210 */ /* 0x002fe20007f7e0ff */
[C---:B------:R-:W-:Y:S01]  /*6d950*/  IMAD.X R37, R20.reuse, 0x1, R59, P2 ;  /* 0x0000000114257824 */ /* 0x040fe200010e063b */
[----:B------:R0:W-:Y:S01]  /*6d960*/  STL.64 [R1+0xbb0], R16 ;  /* 0x000bb01001007387 */ /* 0x0001e20000100a00 */
[C---:B------:R-:W-:Y:S02]  /*6d970*/  IADD3 R52, P2, PT, R5.reuse, R52, RZ ;  /* 0x0000003405347210 */ /* 0x040fe40007f5e0ff */
[----:B------:R-:W-:Y:S01]  /*6d980*/  IMAD.X R19, R20, 0x1, R61, P3 ;  /* 0x0000000114137824 */ /* 0x000fe200018e063d */
[----:B------:R-:W-:Y:S04]  /*6d990*/  STL.64 [R1+0xb50], R44 ;  /* 0x000b502c01007387 */ /* 0x000fe80000100a00 */
[----:B------:R-:W-:Y:S01]  /*6d9a0*/  STL.64 [R1+0xb00], R38 ;  /* 0x000b002601007387 */ /* 0x000fe20000100a00 */
[----:B0-----:R-:W-:-:S02]  /*6d9b0*/  IADD3 R16, P4, PT, R5, R2, RZ ;  /* 0x0000000205107210 */ /* 0x001fc40007f9e0ff */
[----:B------:R-:W-:Y:S01]  /*6d9c0*/  SHF.R.S32.HI R2, RZ, 0x1f, R5 ;  /* 0x0000001fff027819 */ /* 0x000fe20000011405 */
[----:B------:R-:W-:Y:S04]  /*6d9d0*/  STL.64 [R1+0xae0], R36 ;  /* 0x000ae02401007387 */ /* 0x000fe80000100a00 */
[----:B------:R0:W-:Y:S01]  /*6d9e0*/  STL.64 [R1+0x1a8], R18 ;  /* 0x0001a81201007387 */ /* 0x0001e20000100a00 */
[----:B------:R-:W-:Y:S01]  /*6d9f0*/  IMAD.X R53, R2, 0x1, R53, P2 ;  /* 0x0000000102357824 */ /* 0x000fe200010e0635 */
[----:B------:R-:W-:Y:S01]  /*6da00*/  ISETP.LT.AND P2, PT, R26, UR59, !P5 ;  /* 0x0000003b1a007c0c */ /* 0x000fe2000ef41270 */
[----:B------:R-:W-:Y:S01]  /*6da10*/  IMAD.X R17, R2, 0x1, R3, P4 ;  /* 0x0000000102117824 */ /* 0x000fe200020e0603 */
[----:B0-----:R-:W4:Y:S04]  /*6da20*/  LDL.LU R19, [R1+0x4c] ;  /* 0x00004c0001137983 */ /* 0x001f280000300800 */
[----:B------:R-:W3:Y:S01]  /*6da30*/  LDL.LU.64 R24, [R1+0xaa0] ;  /* 0x000aa00001187983 */ /* 0x000ee20000300a00 */
[----:B------:R-:W-:-:S02]  /*6da40*/  IMAD.MOV.U32 R44, RZ, RZ, R28 ;  /* 0x000000ffff2c7224 */ /* 0x000fc400078e001c */
[----:B------:R-:W-:Y:S01]  /*6da50*/  IMAD.MOV.U32 R45, RZ, RZ, R29 ;  /* 0x000000ffff2d7224 */ /* 0x000fe200078e001d */
[----:B------:R0:W-:Y:S04]  /*6da60*/  STL.64 [R1+0x1a0], R16 ;  /* 0x0001a01001007387 */ /* 0x0001e80000100a00 */
[----:B------:R-:W4:Y:S04]  /*6da70*/  LDL.LU.64 R28, [R1+0xa98] ;  /* 0x000a9800011c7983 */ /* 0x000f280000300a00 */
[----:B------:R-:W4:Y:S04]  /*6da80*/  LDL.LU.64 R38, [R1+0xa20] ;  /* 0x000a200001267983 */ /* 0x000f280000300a00 */
[----:B------:R1:W-:Y:S04]  /*6da90*/  @P2 STG.E.U8 desc[UR42][R46.64], R6 ;  /* 0x000000062e002986 */ /* 0x0003e8000c10112a */
[----:B0-----:R-:W4:Y:S04]  /*6daa0*/  LDL.LU.64 R16, [R1+0xa90] ;  /* 0x000a900001107983 */ /* 0x001f280000300a00 */
[----:B-1----:R-:W4:Y:S01]  /*6dab0*/  LDL.LU.64 R46, [R1+0xa88] ;  /* 0x000a8800012e7983 */ /* 0x002f220000300a00 */
[----:B------:R-:W-:-:S02]  /*6dac0*/  IADD3 R48, P0, PT, R5, R48, RZ ;  /* 0x0000003005307210 */ /* 0x000fc40007f1e0ff */
[C---:B------:R-:W-:Y:S01]  /*6dad0*/  IADD3 R50, P1, PT, R5.reuse, R50, RZ ;  /* 0x0000003205327210 */ /* 0x040fe20007f3e0ff */
[----:B------:R-:W4:Y:S01]  /*6dae0*/  LDL.LU.64 R36, [R1+0xa80] ;  /* 0x000a800001247983 */ /* 0x000f220000300a00 */
[C---:B------:R-:W-:Y:S01]  /*6daf0*/  IADD3 R54, P3, PT, R5.reuse, R54, RZ ;  /* 0x0000003605367210 */ /* 0x040fe20007f7e0ff */
[C---:B------:R-:W-:Y:S01]  /*6db00*/  IMAD.X R49, R2.reuse, 0x1, R49, P0 ;  /* 0x0000000102317824 */ /* 0x040fe200000e0631 */
[C---:B------:R-:W-:Y:S01]  /*6db10*/  IADD3 R56, P4, PT, R5.reuse, R56, RZ ;  /* 0x0000003805387210 */ /* 0x040fe20007f9e0ff */
[C---:B------:R-:W-:Y:S01]  /*6db20*/  IMAD.X R51, R2.reuse, 0x1, R51, P1 ;  /* 0x0000000102337824 */ /* 0x040fe200008e0633 */
[C---:B------:R-:W-:Y:S02]  /*6db30*/  IADD3 R58, P0, PT, R5.reuse, R58, RZ ;  /* 0x0000003a053a7210 */ /* 0x040fe40007f1e0ff */
[----:B------:R-:W-:Y:S01]  /*6db40*/  IADD3 R60, P1, PT, R5, R60, RZ ;  /* 0x0000003c053c7210 */ /* 0x000fe20007f3e0ff */
[C---:B------:R-:W-:Y:S02]  /*6db50*/  IMAD.X R55, R2.reuse, 0x1, R55, P3 ;  /* 0x0000000102377824 */ /* 0x040fe400018e0637 */
[----:B------:R-:W-:-:S02]  /*6db60*/  IMAD.X R57, R2, 0x1, R57, P4 ;  /* 0x0000000102397824 */ /* 0x000fc400020e0639 */
[C---:B------:R-:W-:Y:S02]  /*6db70*/  IMAD.X R59, R2.reuse, 0x1, R59, P0 ;  /* 0x00000001023b7824 */ /* 0x040fe400000e063b */
[----:B------:R-:W-:Y:S02]  /*6db80*/  IMAD.X R61, R2, 0x1, R61, P1 ;  /* 0x00000001023d7824 */ /* 0x000fe400008e063d */
[----:B------:R-:W-:Y:S01]  /*6db90*/  VIADD R2, R14, 0x3f ;  /* 0x0000003f0e027836 */ /* 0x000fe20000000000 */
[----:B------:R-:W-:-:S04]  /*6dba0*/  ISETP.LT.AND P4, PT, R23, UR60, !P5 ;  /* 0x0000003c17007c0c */ /* 0x000fc8000ef81270 */
[----:B------:R-:W-:Y:S01]  /*6dbb0*/  ISETP.GE.AND P0, PT, R2, UR53, PT ;  /* 0x0000003502007c0c */ /* 0x000fe2000bf06270 */
[----:B------:R-:W-:Y:S01]  /*6dbc0*/  VIADD R2, R14, 0x36 ;  /* 0x000000360e027836 */ /* 0x000fe20000000000 */
[----:B------:R-:W-:Y:S01]  /*6dbd0*/  ISETP.LT.AND P3, PT, R10, UR4, !P5 ;  /* 0x000000040a007c0c */ /* 0x000fe2000ef61270 */
[----:B------:R-:W0:Y:S03]  /*6dbe0*/  LDCU UR4, c[0x0][0x39c] ;  /* 0x00007380ff0477ac */ /* 0x000e260008000800 */
[----:B------:R-:W-:Y:S01]  /*6dbf0*/  ISETP.GE.AND P1, PT, R2, UR41, PT ;  /* 0x0000002902007c0c */ /* 0x000fe2000bf26270 */
[----:B------:R-:W-:Y:S01]  /*6dc00*/  VIADD R2, R14, 0x6 ;  /* 0x000000060e027836 */ /* 0x000fe20000000000 */
[----:B------:R-:W-:-:S04]  /*6dc10*/  PRMT R3, R7, 0x7770, RZ ;  /* 0x0000777007037816 */ /* 0x000fc800000000ff */
[----:B------:R-:W-:Y:S02]  /*6dc20*/  ISETP.GE.AND P6, PT, R2, UR52, PT ;  /* 0x0000003402007c0c */ /* 0x000fe4000bfc6270 */
[----:B------:R-:W-:Y:S01]  /*6dc30*/  PRMT R2, R7, 0x7771, RZ ;  /* 0x0000777107027816 */ /* 0x000fe200000000ff */
[----:B------:R1:W-:Y:S01]  /*6dc40*/  @P4 STG.E.U8 desc[UR42][R44.64], R3 ;  /* 0x000000032c004986 */ /* 0x0003e2000c10112a */
[----:B------:R-:W-:Y:S01]  /*6dc50*/  ISETP.LT.AND P4, PT, R11, UR8, !P6 ;  /* 0x000000080b007c0c */ /* 0x000fe2000f781270 */
[----:B------:R-:W0:Y:S01]  /*6dc60*/  LDCU UR8, c[0x0][0x398] ;  /* 0x00007300ff0877ac */ /* 0x000e220008000800 */
[----:B-1----:R-:W-:Y:S01]  /*6dc70*/  PRMT R3, R7, 0x7772, RZ ;  /* 0x0000777207037816 */ /* 0x002fe200000000ff */
[----:B------:R-:W4:Y:S01]  /*6dc80*/  LDL.LU.64 R44, [R1+0xa78] ;  /* 0x000a7800012c7983 */ /* 0x000f220000300a00 */
[----:B--2---:R-:W-:Y:S01]  /*6dc90*/  ISETP.LT.AND P2, PT, R21, UR5, !P5 ;  /* 0x0000000515007c0c */ /* 0x004fe2000ef41270 */
[----:B------:R-:W1:Y:S01]  /*6dca0*/  LDCU UR5, c[0x0][0x398] ;  /* 0x00007300ff0577ac */ /* 0x000e620008000800 */
[----:B------:R-:W-:Y:S01]  /*6dcb0*/  ISETP.LT.AND P5, PT, R22, UR6, !P5 ;  /* 0x0000000616007c0c */ /* 0x000fe2000efa1270 */
[----:B------:R-:W2:Y:S01]  /*6dcc0*/  LDCU UR6, c[0x0][0x398] ;  /* 0x00007300ff0677ac */ /* 0x000ea20008000800 */
[----:B---3--:R3:W-:Y:S01]  /*6dcd0*/  @P3 STG.E.U8 desc[UR42][R24.64], R2 ;  /* 0x0000000218003986 */ /* 0x0087e2000c10112a */
[----:B------:R-:W-:Y:S01]  /*6dce0*/  ISETP.LT.AND P3, PT, R15, UR7, !P6 ;  /* 0x000000070f007c0c */ /* 0x000fe2000f761270 */
[----:B------:R-:W0:Y:S01]  /*6dcf0*/  LDCU UR7, c[0x0][0x398] ;  /* 0x00007300ff0777ac */ /* 0x000e220008000800 */
[----:B----4-:R-:W-:-:S02]  /*6dd00*/  PRMT R4, R19, 0x7770, RZ ;  /* 0x0000777013047816 */ /* 0x010fc400000000ff */
[C---:B------:R-:W-:Y:S02]  /*6dd10*/  PRMT R5, R19.reuse, 0x7771, RZ ;  /* 0x0000777113057816 */ /* 0x040fe400000000ff */
[----:B------:R-:W-:Y:S02]  /*6dd20*/  PRMT R20, R19, 0x7773, RZ ;  /* 0x0000777313147816 */ /* 0x000fe400000000ff */
[----:B------:R4:W-:Y:S01]  /*6dd30*/  @P2 STG.E.U8 desc[UR42][R28.64], R3 ;  /* 0x000000031c002986 */ /* 0x0009e2000c10112a */
[----:B---3--:R-:W-:-:S03]  /*6dd40*/  PRMT R2, R7, 0x7773, RZ ;  /* 0x0000777307027816 */ /* 0x008fc600000000ff */
[----:B------:R-:W3:Y:S01]  /*6dd50*/  LDL.LU.64 R24, [R1+0xa70] ;  /* 0x000a700001187983 */ /* 0x000ee20000300a00 */
[----:B------:R-:W-:-:S03]  /*6dd60*/  PRMT R6, R19, 0x7772, RZ ;  /* 0x0000777213067816 */ /* 0x000fc600000000ff */
[----:B------:R-:W3:Y:S04]  /*6dd70*/  LDL.LU.64 R18, [R1+0xa68] ;  /* 0x000a680001127983 */ /* 0x000ee80000300a00 */
[----:B------:R-:W-:Y:S04]  /*6dd80*/  @P5 STG.E.U8 desc[UR42][R38.64], R2 ;  /* 0x0000000226005986 */ /* 0x000fe8000c10112a */
[----:B------:R-:W3:Y:S04]  /*6dd90*/  LDL.LU R7, [R1+0x2b98] ;  /* 0x002b980001077983 */ /* 0x000ee80000300800 */
[----:B------:R0:W-:Y:S04]  /*6dda0*/  @P3 STG.E.U8 desc[UR42][R16.64], R4 ;  /* 0x0000000410003986 */ /* 0x0001e8000c10112a */
[----:B----4-:R-:W4:Y:S04]  /*6ddb0*/  LDL.LU.64 R28, [R1+0x2b90] ;  /* 0x002b9000011c7983 */ /* 0x010f280000300a00 */
[----:B------:R2:W-:Y:S01]  /*6ddc0*/  @P4 STG.E.U8 desc[UR42][R46.64], R5 ;  /* 0x000000052e004986 */ /* 0x0005e2000c10112a */
[----:B-1----:R-:W-:-:S02]  /*6ddd0*/  ISETP.LT.AND P4, PT, R23, UR5, !P6 ;  /* 0x0000000517007c0c */ /* 0x002fc4000f781270 */
[----:B------:R-:W-:Y:S01]  /*6dde0*/  ISETP.LT.AND P2, PT, R27, UR9, !P6 ;  /* 0x000000091b007c0c */ /* 0x000fe2000f741270 */
[----:B0-----:R-:W3:Y:S01]  /*6ddf0*/  LDL.LU.64 R16, [R1+0xa60] ;  /* 0x000a600001107983 */ /* 0x001ee20000300a00 */
[----:B------:R-:W-:Y:S01]  /*6de00*/  ISETP.LT.AND P5, PT, R26, UR28, !P6 ;  /* 0x0000001c1a007c0c */ /* 0x000fe2000f7a1270 */
[----:B------:R-:W-:Y:S01]  /*6de10*/  VIADD R2, R14, 0x7 ;  /* 0x000000070e027836 */ /* 0x000fe20000000000 */
[----:B--2---:R-:W-:Y:S01]  /*6de20*/  ISETP.LT.AND P3, PT, R10, UR6, !P6 ;  /* 0x000000060a007c0c */ /* 0x004fe2000f761270 */
[----:B------:R-:W2:Y:S01]  /*6de30*/  LDL.LU R23, [R1+0x2b88] ;  /* 0x002b880001177983 */ /* 0x000ea20000300800 */
[----:B------:R-:W0:Y:S03]  /*6de40*/  LDCU UR5, c[0x0][0x398] ;  /* 0x00007300ff0577ac */ /* 0x000e260008000800 */
[----:B------:R-:W3:Y:S01]  /*6de50*/  LDL.LU.64 R46, [R1+0xa08] ;  /* 0x000a0800012e7983 */ /* 0x000ee20000300a00 */
[----:B------:R-:W1:Y:S03]  /*6de60*/  LDCU UR6, c[0x0][0x398] ;  /* 0x00007300ff0677ac */ /* 0x000e660008000800 */
[----:B------:R-:W-:Y:S01]  /*6de70*/  @P2 STG.E.U8 desc[UR42][R36.64], R6 ;  /* 0x0000000624002986 */ /* 0x000fe2000c10112a */
[----:B------:R-:W0:Y:S01]  /*6de80*/  LDCU UR9, c[0x0][0x398] ;  /* 0x00007300ff0977ac */ /* 0x000e220008000800 */
[----:B------:R-:W0:Y:S02]  /*6de90*/  LDCU UR28, c[0x0][0x398] ;  /* 0x00007300ff1c77ac */ /* 0x000e240008000800 */
[----:B------:R0:W-:Y:S04]  /*6dea0*/  @P5 STG.E.U8 desc[UR42][R44.64], R20 ;  /* 0x000000142c005986 */ /* 0x0001e8000c10112a */
[----:B0-----:R-:W4:Y:S04]  /*6deb0*/  LDL.LU.64 R44, [R1+0xa58] ;  /* 0x000a5800012c7983 */ /* 0x001f280000300a00 */
[----:B------:R-:W4:Y:S01]  /*6dec0*/  LDL.LU R20, [R1+0x13f0] ;  /* 0x0013f00001147983 */ /* 0x000f220000300800 */
[----:B--2---:R-:W-:-:S05]  /*6ded0*/  PRMT R3, R23, 0x7770, RZ ;  /* 0x0000777017037816 */ /* 0x004fca00000000ff */
[----:B---3--:R0:W-:Y:S04]  /*6dee0*/  @P4 STG.E.U8 desc[UR42][R24.64], R3 ;  /* 0x0000000318004986 */ /* 0x0081e8000c10112a */
[----:B0-----:R-:W2:Y:S01]  /*6def0*/  LDL.LU.64 R24, [R1+0xa50] ;  /* 0x000a500001187983 */ /* 0x001ea20000300a00 */
[----:B------:R-:W-:Y:S01]  /*6df00*/  ISETP.LT.AND P5, PT, R21, UR7, !P6 ;  /* 0x0000000715007c0c */ /* 0x000fe2000f7a1270 */
[----:B------:R-:W0:Y:S01]  /*6df10*/  LDCU UR7, c[0x0][0x398] ;  /* 0x00007300ff0777ac */ /* 0x000e220008000800 */
[----:B------:R-:W-:Y:S01]  /*6df20*/  ISETP.LT.AND P6, PT, R22, UR8, !P6 ;  /* 0x0000000816007c0c */ /* 0x000fe2000f7c1270 */
[----:B------:R-:W3:Y:S01]  /*6df30*/  LDL.LU.64 R4, [R1+0xa48] ;  /* 0x000a480001047983 */ /* 0x000ee20000300a00 */
[----:B------:R-:W-:Y:S01]  /*6df40*/  ISETP.GE.AND P2, PT, R2, UR61, PT ;  /* 0x0000003d02007c0c */ /* 0x000fe2000bf46270 */
[----:B------:R-:W0:Y:S01]  /*6df50*/  LDCU UR8, c[0x0][0x398] ;  /* 0x00007300ff0877ac */ /* 0x000e220008000800 */
[C---:B------:R-:W-:Y:S01]  /*6df60*/  PRMT R2, R23.reuse, 0x7771, RZ ;  /* 0x0000777117027816 */ /* 0x040fe200000000ff */
[----:B------:R-:W3:Y:S01]  /*6df70*/  LDL.LU.64 R36, [R1+0xa40] ;  /* 0x000a400001247983 */ /* 0x000ee20000300a00 */
[----:B------:R-:W-:-:S02]  /*6df80*/  PRMT R3, R23, 0x7772, RZ ;  /* 0x0000777217037816 */ /* 0x000fc400000000ff */
[----:B------:R-:W-:Y:S01]  /*6df90*/  PRMT R23, R23, 0x7773, RZ ;  /* 0x0000777317177816 */ /* 0x000fe200000000ff */
[----:B------:R0:W-:Y:S04]  /*6dfa0*/  @P3 STG.E.U8 desc[UR42][R18.64], R2 ;  /* 0x0000000212003986 */ /* 0x0001e8000c10112a */
[----:B------:R-:W3:Y:S04]  /*6dfb0*/  LDL.LU R39, [R1+0x9c] ;  /* 0x00009c0001277983 */ /* 0x000ee80000300800 */
[----:B------:R1:W-:Y:S04]  /*6dfc0*/  @P5 STG.E.U8 desc[UR42][R16.64], R3 ;  /* 0x0000000310005986 */ /* 0x0003e8000c10112a */
[----:B0-----:R-:W3:Y:S04]  /*6dfd0*/  LDL.LU.64 R18, [R1+0xa38] ;  /* 0x000a380001127983 */ /* 0x001ee80000300a00 */
[----:B------:R0:W-:Y:S04]  /*6dfe0*/  @P6 STG.E.U8 desc[UR42][R46.64], R23 ;  /* 0x000000172e006986 */ /* 0x0001e8000c10112a */
[----:B-1----:R-:W3:Y:S01]  /*6dff0*/  LDL.LU.64 R16, [R1+0xa30] ;  /* 0x000a300001107983 */ /* 0x002ee20000300a00 */
[----:B------:R-:W-:Y:S01]  /*6e000*/  ISETP.LT.AND P4, PT, R15, UR5, !P2 ;  /* 0x000000050f007c0c */ /* 0x000fe2000d781270 */
[----:B------:R-:W-:Y:S01]  /*6e010*/  VIADD R2, R14, 0x8 ;  /* 0x000000080e027836 */ /* 0x000fe20000000000 */
[----:B------:R-:W-:Y:S01]  /*6e020*/  ISETP.LT.AND P5, PT, R11, UR6, !P2 ;  /* 0x000000060b007c0c */ /* 0x000fe2000d7a1270 */
[----:B------:R-:W1:Y:S01]  /*6e030*/  LDCU UR5, c[0x0][0x398] ;  /* 0x00007300ff0577ac */ /* 0x000e620008000800 */
[----:B0-----:R-:W3:Y:S02]  /*6e040*/  LDL.LU R23, [R1+0x13f4] ;  /* 0x0013f40001177983 */ /* 0x001ee40000300800 */
[----:B------:R-:W-:Y:S01]  /*6e050*/  ISETP.GE.AND P3, PT, R2, UR77, PT ;  /* 0x0000004d02007c0c */ /* 0x000fe2000bf66270 */
[----:B------:R-:W0:Y:S01]  /*6e060*/  LDCU UR6, c[0x0][0x398] ;  /* 0x00007300ff0677ac */ /* 0x000e220008000800 */
[C---:B------:R-:W-:Y:S01]  /*6e070*/  PRMT R2, R7.reuse, 0x7770, RZ ;  /* 0x0000777007027816 */ /* 0x040fe200000000ff */
[----:B------:R-:W3:Y:S04]  /*6e080*/  LDL.LU.64 R46, [R1+0xa28] ;  /* 0x000a2800012e7983 */ /* 0x000ee80000300a00 */
[----:B----4-:R4:W-:Y:S04]  /*6e090*/  @P4 STG.E.U8 desc[UR42][R44.64], R2 ;  /* 0x000000022c004986 */ /* 0x0109e8000c10112a */
[----:B----4-:R-:W4:Y:S01]  /*6e0a0*/  LDL.LU.64 R44, [R1+0x9f8] ;  /* 0x0009f800012c7983 */ /* 0x010f220000300a00 */
[----:B------:R-:W-:-:S03]  /*6e0b0*/  PRMT R2, R7, 0x7771, RZ ;  /* 0x0000777107027816 */ /* 0x000fc600000000ff */
[----:B------:R-:W4:Y:S04]  /*6e0c0*/  LDL.LU R10, [R1+0x130] ;  /* 0x00013000010a7983 */ /* 0x000f280000300800 */
[----:B--2---:R2:W-:Y:S04]  /*6e0d0*/  @P5 STG.E.U8 desc[UR42][R24.64], R2 ;  /* 0x0000000218005986 */ /* 0x0045e8000c10112a */
[----:B--2---:R-:W2:Y:S01]  /*6e0e0*/  LDL.LU.64 R24, [R1+0x9f0] ;  /* 0x0009f00001187983 */ /* 0x004ea20000300a00 */
[----:B------:R-:W-:Y:S01]  /*6e0f0*/  ISETP.LT.AND P6, PT, R27, UR9, !P2 ;  /* 0x000000091b007c0c */ /* 0x000fe2000d7c1270 */
[----:B------:R-:W0:Y:S01]  /*6e100*/  LDCU UR9, c[0x0][0x398] ;  /* 0x00007300ff0977ac */ /* 0x000e220008000800 */
[----:B------:R-:W-:-:S02]  /*6e110*/  ISETP.LT.AND P4, PT, R26, UR7, !P2 ;  /* 0x000000071a007c0c */ /* 0x000fc4000d781270 */
[C---:B------:R-:W-:Y:S01]  /*6e120*/  PRMT R3, R7.reuse, 0x7773, RZ ;  /* 0x0000777307037816 */ /* 0x040fe200000000ff */
[----:B------:R-:W0:Y:S01]  /*6e130*/  LDCU UR7, c[0x0][0x398] ;  /* 0x00007300ff0777ac */ /* 0x000e220008000800 */
[----:B------:R-:W-:-:S07]  /*6e140*/  PRMT R7, R7, 0x7772, RZ ;  /* 0x0000777207077816 */ /* 0x000fce00000000ff */
[----:B---3--:R3:W-:Y:S01]  /*6e150*/  @P6 STG.E.U8 desc[UR42][R4.64], R7 ;  /* 0x0000000704006986 */ /* 0x0087e2000c10112a */
[----:B-1----:R-:W-:Y:S01]  /*6e160*/  ISETP.LT.AND P6, PT, R20, UR5, !P2 ;  /* 0x0000000514007c0c */ /* 0x002fe2000d7c1270 */
[----:B------:R-:W1:Y:S02]  /*6e170*/  LDCU UR5, c[0x0][0x398] ;  /* 0x00007300ff0577ac */ /* 0x000e640008000800 */
[----:B------:R0:W-:Y:S01]  /*6e180*/  @P4 STG.E.U8 desc[UR42][R36.64], R3 ;  /* 0x0000000324004986 */ /* 0x0001e2000c10112a */
[----:B------:R-:W-:Y:S01]  /*6e190*/  ISETP.LT.AND P4, PT, R21, UR28, !P2 ;  /* 0x0000001c15007c0c */ /* 0x000fe2000d781270 */
[----:B------:R-:W1:Y:S01]  /*6e1a0*/  LDCU UR28, c[0x0][0x398] ;  /* 0x00007300ff1c77ac */ /* 0x000e620008000800 */
[----:B------:R-:W-:Y:S01]  /*6e1b0*/  ISETP.LT.AND P5, PT, R23, UR8, !P2 ;  /* 0x0000000817007c0c */ /* 0x000fe2000d7a1270 */
[----:B---3--:R-:W3:Y:S01]  /*6e1c0*/  LDL.LU.64 R6, [R1+0x9d8] ;  /* 0x0009d80001067983 */ /* 0x008ee20000300a00 */
[C---:B------:R-:W-:Y:S01]  /*6e1d0*/  PRMT R5, R39.reuse, 0x7770, RZ ;  /* 0x0000777027057816 */ /* 0x040fe200000000ff */
[----:B------:R-:W1:Y:S01]  /*6e1e0*/  LDCU UR8, c[0x0][0x398] ;  /* 0x00007300ff0877ac */ /* 0x000e620008000800 */
[----:B0-----:R-:W-:Y:S01]  /*6e1f0*/  ISETP.LT.AND P2, PT, R22, UR6, !P2 ;  /* 0x0000000616007c0c */ /* 0x001fe2000d741270 */
[----:B------:R-:W3:Y:S01]  /*6e200*/  LDL.LU.64 R36, [R1+0x9c0] ;  /* 0x0009c00001247983 */ /* 0x000ee20000300a00 */
[C---:B------:R-:W-:Y:S01]  /*6e210*/  PRMT R4, R39.reuse, 0x7771, RZ ;  /* 0x0000777127047816 */ /* 0x040fe200000000ff */
[----:B------:R-:W0:Y:S01]  /*6e220*/  LDCU UR6, c[0x0][0x398] ;  /* 0x00007300ff0677ac */ /* 0x000e220008000800 */
[----:B------:R-:W-:-:S05]  /*6e230*/  PRMT R3, R39, 0x7772, RZ ;  /* 0x0000777227037816 */ /* 0x000fca00000000ff */
[----:B------:R-:W-:Y:S01]  /*6e240*/  @P5 STG.E.U8 desc[UR42][R18.64], R5 ;  /* 0x0000000512005986 */ /* 0x000fe2000c10112a */
[----:B------:R-:W-:Y:S01]  /*6e250*/  ISETP.LT.AND P5, PT, R15, UR7, !P3 ;  /* 0x000000070f007c0c */ /* 0x000fe2000dfa1270 */
[----:B------:R-:W0:Y:S02]  /*6e260*/  LDCU UR7, c[0x0][0x398] ;  /* 0x00007300ff0777ac */ /* 0x000e240008000800 */
[----:B------:R-:W-:Y:S01]  /*6e270*/  @P6 STG.E.U8 desc[UR42][R16.64], R4 ;  /* 0x0000000410006986 */ /* 0x000fe2000c10112a */
[----:B------:R-:W-:Y:S01]  /*6e280*/  ISETP.LT.AND P6, PT, R11, UR9, !P3 ;  /* 0x000000090b007c0c */ /* 0x000fe2000dfc1270 */
[----:B------:R-:W0:Y:S01]  /*6e290*/  LDCU UR9, c[0x0][0x398] ;  /* 0x00007300ff0977ac */ /* 0x000e220008000800 */
[----:B------:R-:W-:Y:S01]  /*6e2a0*/  PRMT R2, R39, 0x7773, RZ ;  /* 0x0000777327027816 */ /* 0x000fe200000000ff */
[----:B------:R1:W-:Y:S04]  /*6e2b0*/  @P4 STG.E.U8 desc[UR42][R46.64], R3 ;  /* 0x000000032e004986 */ /* 0x0003e8000c10112a */
[----:B----4-:R4:W-:Y:S04]  /*6e2c0*/  @P2 STG.E.U8 desc[UR42][R44.64], R2 ;  /* 0x000000022c002986 */ /* 0x0109e8000c10112a */
[----:B------:R-:W3:Y:S01]  /*6e2d0*/  LDL.LU.64 R38, [R1+0x9b0] ;  /* 0x0009b00001267983 */ /* 0x000ee20000300a00 */
[----:B-1----:R-:W-:-:S03]  /*6e2e0*/  PRMT R3, R10, 0x7770, RZ ;  /* 0x000077700a037816 */ /* 0x002fc600000000ff */
[----:B------:R-:W3:Y:S01]  /*6e2f0*/  LDL.LU.64 R16, [R1+0x9a8] ;  /* 0x0009a80001107983 */ /* 0x000ee20000300a00 */
[----:B----4-:R-:W-:-:S03]  /*6e300*/  PRMT R2, R10, 0x7771, RZ ;  /* 0x000077710a027816 */ /* 0x010fc600000000ff */
[----:B------:R-:W4:Y:S04]  /*6e310*/  LDL.LU.64 R46, [R1+0x9a0] ;  /* 0x0009a000012e7983 */ /* 0x000f280000300a00 */
[----:B------:R-:W4:Y:S04]  /*6e320*/  LDL.LU R19, [R1+0x30] ;  /* 0x0000300001137983 */ /* 0x000f280000300800 */
[----:B--2---:R-:W-:Y:S04]  /*6e330*/  @P5 STG.E.U8 desc[UR42][R24.64], R3 ;  /* 0x0000000318005986 */ /* 0x004fe8000c10112a */
[----:B------:R1:W-:Y:S04]  /*6e340*/  @P6 STG.E.U8 desc[UR42][R28.64], R2 ;  /* 0x000000021c006986 */ /* 0x0003e8000c10112a */
[----:B-1----:R-:W2:Y:S04]  /*6e350*/  LDL.LU.64 R28, [R1+0x2b80] ;  /* 0x002b8000011c7983 */ /* 0x002ea80000300a00 */
[----:B------:R-:W4:Y:S01]  /*6e360*/  LDL.LU.64 R44, [R1+0x998] ;  /* 0x00099800012c7983 */ /* 0x000f220000300a00 */
[----:B------:R-:W-:Y:S01]  /*6e370*/  ISETP.LT.AND P2, PT, R27, UR8, !P3 ;  /* 0x000000081b007c0c */ /* 0x000fe2000df41270 */
[----:B------:R-:W1:Y:S01]  /*6e380*/  LDCU UR8, c[0x0][0x398] ;  /* 0x00007300ff0877ac */ /* 0x000e620008000800 */
[----:B------:R-:W-:Y:S01]  /*6e390*/  ISETP.LT.AND P4, PT, R26, UR5, !P3 ;  /* 0x000000051a007c0c */ /* 0x000fe2000df81270 */
[----:B------:R-:W4:Y:S01]  /*6e3a0*/  LDL.LU.64 R24, [R1+0x990] ;  /* 0x0009900001187983 */ /* 0x000f220000300a00 */
[----:B------:R-:W-:Y:S01]  /*6e3b0*/  PRMT R3, R10, 0x7772, RZ ;  /* 0x000077720a037816 */ /* 0x000fe200000000ff */
[----:B------:R-:W1:Y:S01]  /*6e3c0*/  LDCU UR5, c[0x0][0x398] ;  /* 0x00007300ff0577ac */ /* 0x000e620008000800 */
[----:B0-----:R-:W-:-:S02]  /*6e3d0*/  ISETP.LT.AND P6, PT, R23, UR6, !P3 ;  /* 0x0000000617007c0c */ /* 0x001fc4000dfc1270 */
[----:B------:R-:W-:Y:S01]  /*6e3e0*/  PRMT R2, R10, 0x7773, RZ ;  /* 0x000077730a027816 */ /* 0x000fe200000000ff */
[----:B------:R-:W0:Y:S04]  /*6e3f0*/  LDCU UR6, c[0x0][0x398] ;  /* 0x00007300ff0677ac */ /* 0x000e280008000800 */
[----:B---3--:R-:W-:Y:S04]  /*6e400*/  @P2 STG.E.U8 desc[UR42][R6.64], R3 ;  /* 0x0000000306002986 */ /* 0x008fe8000c10112a */
[----:B------:R3:W-:Y:S01]  /*6e410*/  @P4 STG.E.U8 desc[UR42][R36.64], R2 ;  /* 0x0000000224004986 */ /* 0x0007e2000c10112a */
[----:B------:R-:W-:Y:S01]  /*6e420*/  ISETP.LT.AND P4, PT, R20, UR7, !P3 ;  /* 0x0000000714007c0c */ /* 0x000fe2000df81270 */
[----:B------:R-:W0:Y:S01]  /*6e430*/  LDCU UR7, c[0x0][0x398] ;  /* 0x00007300ff0777ac */ /* 0x000e220008000800 */
[----:B------:R-:W-:Y:S01]  /*6e440*/  ISETP.LT.AND P5, PT, R21, UR9, !P3 ;  /* 0x0000000915007c0c */ /* 0x000fe2000dfa1270 */
[----:B---3--:R-:W3:Y:S01]  /*6e450*/  LDL.LU.64 R36, [R1+0x988] ;  /* 0x0009880001247983 */ /* 0x008ee20000300a00 */
[----:B------:R-:W-:Y:S01]  /*6e460*/  VIADD R2, R14, 0x9 ;  /* 0x000000090e027836 */ /* 0x000fe20000000000 */
[----:B------:R-:W0:Y:S02]  /*6e470*/  LDCU UR9, c[0x0][0x398] ;  /* 0x00007300ff0977ac */ /* 0x000e240008000800 */
[----:B------:R-:W3:Y:S02]  /*6e480*/  LDL.LU.64 R6, [R1+0x980] ;  /* 0x0009800001067983 */ /* 0x000ee40000300a00 */
[----:B------:R-:W-:-:S02]  /*6e490*/  ISETP.GE.AND P2, PT, R2, UR76, PT ;  /* 0x0000004c02007c0c */ /* 0x000fc4000bf46270 */
[----:B-1----:R-:W-:Y:S01]  /*6e4a0*/  ISETP.LT.AND P3, PT, R22, UR5, !P3 ;  /* 0x0000000516007c0c */ /* 0x002fe2000df61270 */
[----:B------:R-:W1:Y:S01]  /*6e4b0*/  LDCU UR5, c[0x0][0x398] ;  /* 0x00007300ff0577ac */ /* 0x000e620008000800 */
[----:B--2---:R-:W-:-:S05]  /*6e4c0*/  PRMT R3, R28, 0x7770, RZ ;  /* 0x000077701c037816 */ /* 0x004fca00000000ff */
[----:B------:R2:W-:Y:S01]  /*6e4d0*/  @P6 STG.E.U8 desc[UR42][R38.64], R3 ;  /* 0x0000000326006986 */ /* 0x0005e2000c10112a */
[C---:B------:R-:W-:Y:S02]  /*6e4e0*/  PRMT R2, R28.reuse, 0x7772, RZ ;  /* 0x000077721c027816 */ /* 0x040fe400000000ff */
[----:B--2---:R-:W-:-:S05]  /*6e4f0*/  PRMT R3, R28, 0x7771, RZ ;  /* 0x000077711c037816 */ /* 0x004fca00000000ff */
[----:B------:R2:W-:Y:S04]  /*6e500*/  @P4 STG.E.U8 desc[UR42][R16.64], R3 ;  /* 0x0000000310004986 */ /* 0x0005e8000c10112a */
[----:B----4-:R4:W-:Y:S04]  /*6e510*/  @P5 STG.E.U8 desc[UR42][R46.64], R2 ;  /* 0x000000022e005986 */ /* 0x0109e8000c10112a */
[----:B--2---:R-:W2:Y:S04]  /*6e520*/  LDL.LU.64 R16, [R1+0x978] ;  /* 0x0009780001107983 */ /* 0x004ea80000300a00 */
[----:B----4-:R-:W4:Y:S01]  /*6e530*/  LDL.LU.64 R46, [R1+0x960] ;  /* 0x00096000012e7983 */ /* 0x010f220000300a00 */
[----:B------:R-:W-:-:S05]  /*6e540*/  PRMT R28, R28, 0x7773, RZ ;  /* 0x000077731c1c7816 */ /* 0x000fca00000000ff */
[----:B------:R0:W-:Y:S04]  /*6e550*/  @P3 STG.E.U8 desc[UR42][R44.64], R28 ;  /* 0x0000001c2c003986 */ /* 0x0001e8000c10112a */
[----:B0-----:R-:W4:Y:S01]  /*6e560*/  LDL.LU.64 R44, [R1+0x958] ;  /* 0x00095800012c7983 */ /* 0x001f220000300a00 */
[----:B------:R-:W-:Y:S01]  /*6e570*/  ISETP.LT.AND P6, PT, R15, UR8, !P2 ;  /* 0x000000080f007c0c */ /* 0x000fe2000d7c1270 */
[----:B------:R-:W0:Y:S01]  /*6e580*/  LDCU UR8, c[0x0][0x398] ;  /* 0x00007300ff0877ac */ /* 0x000e220008000800 */
[----:B------:R-:W-:Y:S02]  /*6e590*/  ISETP.LT.AND P5, PT, R11, UR6, !P2 ;  /* 0x000000060b007c0c */ /* 0x000fe4000d7a1270 */
[----:B------:R-:W-:Y:S01]  /*6e5a0*/  PRMT R2, R19, 0x7770, RZ ;  /* 0x0000777013027816 */ /* 0x000fe200000000ff */
[----:B------:R-:W0:Y:S01]  /*6e5b0*/  LDCU UR6, c[0x0][0x398] ;  /* 0x00007300ff0677ac */ /* 0x000e220008000800 */
[----:B------:R-:W-:-:S02]  /*6e5c0*/  ISETP.LT.AND P4, PT, R27, UR28, !P2 ;  /* 0x0000001c1b007c0c */ /* 0x000fc4000d781270 */
[----:B------:R-:W-:Y:S01]  /*6e5d0*/  PRMT R3, R19, 0x7771, RZ ;  /* 0x0000777113037816 */ /* 0x000fe200000000ff */
[----:B------:R-:W0:Y:S01]  /*6e5e0*/  LDCU UR28, c[0x0][0x398] ;  /* 0x00007300ff1c77ac */ /* 0x000e220008000800 */
[----:B------:R-:W-:-:S03]  /*6e5f0*/  ISETP.LT.AND P3, PT, R26, UR7, !P2 ;  /* 0x000000071a007c0c */ /* 0x000fc6000d761270 */
[----:B------:R1:W-:Y:S01]  /*6e600*/  @P6 STG.E.U8 desc[UR42][R24.64], R2 ;  /* 0x0000000218006986 */ /* 0x0003e2000c10112a */
[----:B------:R-:W-:Y:S01]  /*6e610*/  ISETP.LT.AND P6, PT, R23, UR9, !P2 ;  /* 0x0000000917007c0c */ /* 0x000fe2000d7c1270 */
[----:B------:R-:W0:Y:S02]  /*6e620*/  LDCU UR7, c[0x0][0x398] ;  /* 0x00007300ff0777ac */ /* 0x000e240008000800 */
[----:B---3--:R3:W-:Y:S01]  /*6e630*/  @P5 STG.E.U8 desc[UR42][R36.64], R3 ;  /* 0x0000000324005986 */ /* 0x0087e2000c10112a */
[----:B------:R-:W-:Y:S01]  /*6e640*/  VIADD R4, R14, 0xa ;  /* 0x0000000a0e047836 */ /* 0x000fe20000000000 */
[----:B------:R-:W0:Y:S02]  /*6e650*/  LDCU UR9, c[0x0][0x398] ;  /* 0x00007300ff0977ac */ /* 0x000e240008000800 */
[----:B-1----:R-:W4:Y:S04]  /*6e660*/  LDL.LU.64 R24, [R1+0x950] ;  /* 0x0009500001187983 */ /* 0x002f280000300a00 */
[----:B------:R-:W4:Y:S01]  /*6e670*/  LDL.LU R10, [R1+0x134] ;  /* 0x00013400010a7983 */ /* 0x000f220000300800 */
[----:B------:R-:W-:-:S03]  /*6e680*/  PRMT R2, R19, 0x7772, RZ ;  /* 0x0000777213027816 */ /* 0x000fc600000000ff */
[----:B------:R-:W4:Y:S01]  /*6e690*/  LDL.LU.64 R38, [R1+0x948] ;  /* 0x0009480001267983 */ /* 0x000f220000300a00 */
[----:B---3--:R-:W-:-:S03]  /*6e6a0*/  PRMT R3, R19, 0x7773, RZ ;  /* 0x0000777313037816 */ /* 0x008fc600000000ff */
[----:B------:R-:W3:Y:S04]  /*6e6b0*/  LDL.LU.64 R36, [R1+0x940] ;  /* 0x0009400001247983 */ /* 0x000ee80000300a00 */
[----:B------:R1:W-:Y:S04]  /*6e6c0*/  @P4 STG.E.U8 desc[UR42][R6.64], R2 ;  /* 0x0000000206004986 */ /* 0x0003e8000c10112a */
[----:B------:R-:W3:Y:S01]  /*6e6d0*/  LDL.LU.64 R18, [R1+0x938] ;  /* 0x0009380001127983 */ /* 0x000ee20000300a00 */
[C---:B-1----:R-:W-:Y:S02]  /*6e6e0*/  PRMT R2, R29.reuse, 0x7770, RZ ;  /* 0x000077701d027816 */ /* 0x042fe400000000ff */
[----:B------:R-:W-:Y:S01]  /*6e6f0*/  ISETP.LT.AND P4, PT, R20, UR5, !P2 ;  /* 0x0000000514007c0c */ /* 0x000fe2000d781270 */
[----:B------:R-:W1:Y:S01]  /*6e700*/  LDCU UR5, c[0x0][0x398] ;  /* 0x00007300ff0577ac */ /* 0x000e620008000800 */
[----:B--2---:R2:W-:Y:S04]  /*6e710*/  @P3 STG.E.U8 desc[UR42][R16.64], R3 ;  /* 0x0000000310003986 */ /* 0x0045e8000c10112a */
[----:B----4-:R4:W-:Y:S04]  /*6e720*/  @P6 STG.E.U8 desc[UR42][R46.64], R2 ;  /* 0x000000022e006986 */ /* 0x0109e8000c10112a */
[----:B--2---:R-:W2:Y:S04]  /*6e730*/  LDL.LU.64 R16, [R1+0x930] ;  /* 0x0009300001107983 */ /* 0x004ea80000300a00 */
[----:B----4-:R-:W4:Y:S01]  /*6e740*/  LDL.LU.64 R46, [R1+0x928] ;  /* 0x00092800012e7983 */ /* 0x010f220000300a00 */
[----:B------:R-:W-:-:S02]  /*6e750*/  PRMT R3, R29, 0x7771, RZ ;  /* 0x000077711d037816 */ /* 0x000fc400000000ff */
[----:B------:R-:W-:-:S03]  /*6e760*/  PRMT R2, R29, 0x7772, RZ ;  /* 0x000077721d027816 */ /* 0x000fc600000000ff */
[----:B------:R0:W-:Y:S02]  /*6e770*/  @P4 STG.E.U8 desc[UR42][R44.64], R3 ;  /* 0x000000032c004986 */ /* 0x0001e4000c10112a */
[----:B0-----:R-:W-:Y:S02]  /*6e780*/  PRMT R3, R29, 0x7773, RZ ;  /* 0x000077731d037816 */ /* 0x001fe400000000ff */
[----:B------:R-:W4:Y:S04]  /*6e790*/  LDL.LU R29, [R1+0x2b78] ;  /* 0x002b7800011d7983 */ /* 0x000f280000300800 */
[----:B------:R-:W4:Y:S01]  /*6e7a0*/  LDL.LU.64 R44, [R1+0x910] ;  /* 0x00091000012c7983 */ /* 0x000f220000300a00 */
[----:B------:R-:W-:Y:S01]  /*6e7b0*/  ISETP.LT.AND P5, PT, R21, UR6, !P2 ;  /* 0x0000000615007c0c */ /* 0x000fe2000d7a1270 */
[----:B------:R-:W0:Y:S01]  /*6e7c0*/  LDCU UR6, c[0x0][0x398] ;  /* 0x00007300ff0677ac */ /* 0x000e220008000800 */
[----:B------:R-:W-:-:S02]  /*6e7d0*/  ISETP.GE.AND P3, PT, R4, UR75, PT ;  /* 0x0000004b04007c0c */ /* 0x000fc4000bf66270 */
[----:B------:R-:W-:Y:S01]  /*6e7e0*/  ISETP.LT.AND P2, PT, R22, UR8, !P2 ;  /* 0x0000000816007c0c */ /* 0x000fe2000d741270 */
[----:B------:R-:W0:Y:S01]  /*6e7f0*/  LDCU UR8, c[0x0][0x398] ;  /* 0x00007300ff0877ac */ /* 0x000e220008000800 */
[----:B------:R-:W-:Y:S02]  /*6e800*/  ISETP.LT.AND P6, PT, R15, UR28, !P3 ;  /* 0x0000001c0f007c0c */ /* 0x000fe4000dfc1270 */
[----:B------:R-:W-:Y:S01]  /*6e810*/  ISETP.LT.AND P4, PT, R11, UR7, !P3 ;  /* 0x000000070b007c0c */ /* 0x000fe2000df81270 */
[----:B------:R-:W0:Y:S04]  /*6e820*/  LDCU UR7, c[0x0][0x398] ;  /* 0x00007300ff0777ac */ /* 0x000e280008000800 */
[----:B------:R1:W-:Y:S01]  /*6e830*/  @P5 STG.E.U8 desc[UR42][R24.64], R2 ;  /* 0x0000000218005986 */ /* 0x0003e2000c10112a */
[----:B------:R-:W-:Y:S01]  /*6e840*/  ISETP.LT.AND P5, PT, R27, UR9, !P3 ;  /* 0x000000091b007c0c */ /* 0x000fe2000dfa1270 */
[----:B------:R-:W0:Y:S02]  /*6e850*/  LDCU UR9, c[0x0][0x398] ;  /* 0x00007300ff0977ac */ /* 0x000e240008000800 */
[----:B------:R0:W-:Y:S01]  /*6e860*/  @P2 STG.E.U8 desc[UR42][R38.64], R3 ;  /* 0x0000000326002986 */ /* 0x0001e2000c10112a */
[----:B------:R-:W2:Y:S01]  /*6e870*/  LDCU UR28, c[0x0][0x398] ;  /* 0x00007300ff1c77ac */ /* 0x000ea20008000800 */
[----:B-1----:R-:W-:-:S02]  /*6e880*/  PRMT R2, R10, 0x7770, RZ ;  /* 0x000077700a027816 */ /* 0x002fc400000000ff */
[----:B------:R-:W4:Y:S04]  /*6e890*/  LDL.LU.64 R24, [R1+0x908] ;  /* 0x0009080001187983 */ /* 0x000f280000300a00 */
[----:B---3--:R1:W-:Y:S01]  /*6e8a0*/  @P6 STG.E.U8 desc[UR42][R36.64], R2 ;  /* 0x0000000224006986 */ /* 0x0083e2000c10112a */
[----:B------:R-:W-:Y:S01]  /*6e8b0*/  ISETP.LT.AND P6, PT, R26, UR5, !P3 ;  /* 0x000000051a007c0c */ /* 0x000fe2000dfc1270 */
[----:B------:R-:W3:Y:S01]  /*6e8c0*/  LDCU UR5, c[0x0][0x398] ;  /* 0x00007300ff0577ac */ /* 0x000ee20008000800 */
[C---:B0-----:R-:W-:Y:S01]  /*6e8d0*/  PRMT R3, R10.reuse, 0x7771, RZ ;  /* 0x000077710a037816 */ /* 0x041fe200000000ff */
[----:B------:R-:W3:Y:S04]  /*6e8e0*/  LDL.LU.64 R38, [R1+0x900] ;  /* 0x0009000001267983 */ /* 0x000ee80000300a00 */
[----:B------:R0:W-:Y:S01]  /*6e8f0*/  @P4 STG.E.U8 desc[UR42][R18.64], R3 ;  /* 0x0000000312004986 */ /* 0x0001e2000c10112a */
[----:B-1----:R-:W-:-:S03]  /*6e900*/  PRMT R2, R10, 0x7772, RZ ;  /* 0x000077720a027816 */ /* 0x002fc600000000ff */
[----:B0-----:R-:W3:Y:S04]  /*6e910*/  LDL.LU.64 R18, [R1+0x8e8] ;  /* 0x0008e80001127983 */ /* 0x001ee80000300a00 */
[----:B------:R-:W3:Y:S01]  /*6e920*/  LDL.LU R36, [R1+0x34] ;  /* 0x0000340001247983 */ /* 0x000ee20000300800 */
[----:B------:R-:W-:Y:S01]  /*6e930*/  ISETP.LT.AND P4, PT, R23, UR6, !P3 ;  /* 0x0000000617007c0c */ /* 0x000fe2000df81270 */
[----:B------:R-:W-:Y:S01]  /*6e940*/  VIADD R3, R14, 0xb ;  /* 0x0000000b0e037836 */ /* 0x000fe20000000000 */
[----:B------:R-:W0:Y:S04]  /*6e950*/  LDCU UR6, c[0x0][0x398] ;  /* 0x00007300ff0677ac */ /* 0x000e280008000800 */
[----:B------:R-:W-:Y:S01]  /*6e960*/  ISETP.GE.AND P2, PT, R3, UR74, PT ;  /* 0x0000004a03007c0c */ /* 0x000fe2000bf46270 */
[----:B--2---:R1:W-:Y:S02]  /*6e970*/  @P5 STG.E.U8 desc[UR42][R16.64], R2 ;  /* 0x0000000210005986 */ /* 0x0043e4000c10112a */
[----:B-1----:R-:W-:-:S02]  /*6e980*/  PRMT R2, R10, 0x7773, RZ ;  /* 0x000077730a027816 */ /* 0x002fc400000000ff */
[----:B------:R-:W2:Y:S04]  /*6e990*/  LDL.LU.64 R16, [R1+0x8e0] ;  /* 0x0008e00001107983 */ /* 0x000ea80000300a00 */
[----:B----4-:R1:W-:Y:S04]  /*6e9a0*/  @P6 STG.E.U8 desc[UR42][R46.64], R2 ;  /* 0x000000022e006986 */ /* 0x0103e8000c10112a */
[----:B-1----:R-:W4:Y:S01]  /*6e9b0*/  LDL.LU.64 R46, [R1+0x8d8] ;  /* 0x0008d800012e7983 */ /* 0x002f220000300a00 */
[----:B------:R-:W-:-:S05]  /*6e9c0*/  PRMT R3, R29, 0x7770, RZ ;  /* 0x000077701d037816 */ /* 0x000fca00000000ff */
[----:B------:R1:W-:Y:S04]  /*6e9d0*/  @P4 STG.E.U8 desc[UR42][R44.64], R3 ;  /* 0x000000032c004986 */ /* 0x0003e8000c10112a */
[----:B-1----:R-:W4:Y:S01]  /*6e9e0*/  LDL.LU.64 R44, [R1+0x8d0] ;  /* 0x0008d000012c7983 */ /* 0x002f220000300a00 */
[----:B------:R-:W-:Y:S01]  /*6e9f0*/  ISETP.LT.AND P5, PT, R20, UR8, !P3 ;  /* 0x0000000814007c0c */ /* 0x000fe2000dfa1270 */
[----:B------:R-:W1:Y:S01]  /*6ea00*/  LDCU UR8, c[0x0][0x398] ;  /* 0x00007300ff0877ac */ /* 0x000e620008000800 */
[----:B------:R-:W-:Y:S02]  /*6ea10*/  ISETP.LT.AND P6, PT, R21, UR7, !P3 ;  /* 0x0000000715007c0c */ /* 0x000fe4000dfc1270 */
[----:B------:R-:W-:Y:S01]  /*6ea20*/  PRMT R2, R29, 0x7771, RZ ;  /* 0x000077711d027816 */ /* 0x000fe200000000ff */
[----:B------:R-:W0:Y:S01]  /*6ea30*/  LDCU UR7, c[0x0][0x398] ;  /* 0x00007300ff0777ac */ /* 0x000e220008000800 */
[----:B------:R-:W-:-:S02]  /*6ea40*/  ISETP.LT.AND P3, PT, R22, UR9, !P3 ;  /* 0x0000000916007c0c */ /* 0x000fc4000df61270 */
[----:B------:R-:W-:Y:S01]  /*6ea50*/  ISETP.LT.AND P4, PT, R11, UR28, !P2 ;  /* 0x0000001c0b007c0c */ /* 0x000fe2000d781270 */
[----:B------:R-:W0:Y:S04]  /*6ea60*/  LDCU UR9, c[0x0][0x398] ;  /* 0x00007300ff0977ac */ /* 0x000e280008000800 */
[----:B------:R1:W-:Y:S01]  /*6ea70*/  @P5 STG.E.U8 desc[UR42][R24.64], R2 ;  /* 0x0000000218005986 */ /* 0x0003e2000c10112a */
[----:B---3--:R-:W-:Y:S01]  /*6ea80*/  ISETP.LT.AND P5, PT, R15, UR5, !P2 ;  /* 0x000000050f007c0c */ /* 0x008fe2000d7a1270 */
[----:B------:R-:W3:Y:S01]  /*6ea90*/  LDCU UR5, c[0x0][0x398] ;  /* 0x00007300ff0577ac */ /* 0x000ee20008000800 */
[----:B------:R-:W0:Y:S01]  /*6eaa0*/  LDCU UR28, c[0x0][0x398] ;  /* 0x00007300ff1c77ac */ /* 0x000e220008000800 */
[----:B-1----:R-:W3:Y:S01]  /*6eab0*/  LDL.LU.64 R24, [R1+0x8c8] ;  /* 0x0008c80001187983 */ /* 0x002ee20000300a00 */
[----:B------:R-:W-:-:S03]  /*6eac0*/  PRMT R2, R29, 0x7772, RZ ;  /* 0x000077721d027816 */ /* 0x000fc600000000ff */
[----:B------:R-:W3:Y:S01]  /*6ead0*/  LDL.LU R37, [R1+0x124] ;  /* 0x0001240001257983 */ /* 0x000ee20000300800 */
[----:B------:R-:W-:-:S03]  /*6eae0*/  PRMT R29, R29, 0x7773, RZ ;  /* 0x000077731d1d7816 */ /* 0x000fc600000000ff */
[----:B------:R1:W-:Y:S01]  /*6eaf0*/  @P6 STG.E.U8 desc[UR42][R38.64], R2 ;  /* 0x0000000226006986 */ /* 0x0003e2000c10112a */
[----:B------:R-:W-:-:S03]  /*6eb00*/  PRMT R3, R36, 0x7770, RZ ;  /* 0x0000777024037816 */ /* 0x000fc600000000ff */
[----:B------:R-:W3:Y:S04]  /*6eb10*/  LDL.LU.64 R6, [R1+0x8b8] ;  /* 0x0008b80001067983 */ /* 0x000ee80000300a00 */
[----:B------:R0:W-:Y:S04]  /*6eb20*/  @P3 STG.E.U8 desc[UR42][R18.64], R29 ;  /* 0x0000001d12003986 */ /* 0x0001e8000c10112a */
[----:B-1----:R-:W3:Y:S01]  /*6eb30*/  LDL.LU.64 R38, [R1+0x8b0] ;  /* 0x0008b00001267983 */ /* 0x002ee20000300a00 */
[----:B------:R-:W-:-:S03]  /*6eb40*/  PRMT R2, R36, 0x7771, RZ ;  /* 0x0000777124027816 */ /* 0x000fc600000000ff */
[----:B0-----:R-:W3:Y:S01]  /*6eb50*/  LDL.LU.64 R18, [R1+0x8a8] ;  /* 0x0008a80001127983 */ /* 0x001ee20000300a00 */
[----:B------:R-:W-:Y:S01]  /*6eb60*/  ISETP.LT.AND P6, PT, R27, UR6, !P2 ;  /* 0x000000061b007c0c */ /* 0x000fe2000d7c1270 */
[----:B------:R-:W0:Y:S01]  /*6eb70*/  LDCU UR6, c[0x0][0x398] ;  /* 0x00007300ff0677ac */ /* 0x000e220008000800 */
[----:B------:R-:W-:Y:S01]  /*6eb80*/  PRMT R4, R36, 0x7772, RZ ;  /* 0x0000777224047816 */ /* 0x000fe200000000ff */
[----:B--2---:R1:W-:Y:S04]  /*6eb90*/  @P5 STG.E.U8 desc[UR42][R16.64], R3 ;  /* 0x0000000310005986 */ /* 0x0043e8000c10112a */
[----:B-1----:R-:W2:Y:S04]  /*6eba0*/  LDL.LU.64 R16, [R1+0x898] ;  /* 0x0008980001107983 */ /* 0x002ea80000300a00 */
[----:B----4-:R1:W-:Y:S04]  /*6ebb0*/  @P4 STG.E.U8 desc[UR42][R46.64], R2 ;  /* 0x000000022e004986 */ /* 0x0103e8000c10112a */
[----:B-1----:R-:W4:Y:S04]  /*6ebc0*/  LDL.LU.64 R46, [R1+0x890] ;  /* 0x00089000012e7983 */ /* 0x002f280000300a00 */
[----:B------:R-:W4:Y:S04]  /*6ebd0*/  LDL.LU R10, [R1+0x138] ;  /* 0x00013800010a7983 */ /* 0x000f280000300800 */
[----:B------:R1:W-:Y:S04]  /*6ebe0*/  @P6 STG.E.U8 desc[UR42][R44.64], R4 ;  /* 0x000000042c006986 */ /* 0x0003e8000c10112a */
[----:B-1----:R-:W4:Y:S01]  /*6ebf0*/  LDL.LU.64 R44, [R1+0x880] ;  /* 0x00088000012c7983 */ /* 0x002f220000300a00 */
[----:B------:R-:W-:Y:S01]  /*6ec00*/  ISETP.LT.AND P3, PT, R26, UR8, !P2 ;  /* 0x000000081a007c0c */ /* 0x000fe2000d761270 */
[----:B------:R-:W1:Y:S01]  /*6ec10*/  LDCU UR8, c[0x0][0x398] ;  /* 0x00007300ff0877ac */ /* 0x000e620008000800 */
[----:B------:R-:W-:Y:S01]  /*6ec20*/  ISETP.LT.AND P4, PT, R23, UR7, !P2 ;  /* 0x0000000717007c0c */ /* 0x000fe2000d781270 */
[----:B------:R-:W-:Y:S01]  /*6ec30*/  VIADD R3, R14, 0xc ;  /* 0x0000000c0e037836 */ /* 0x000fe20000000000 */
[----:B---3--:R-:W-:Y:S01]  /*6ec40*/  ISETP.LT.AND P5, PT, R20, UR5, !P2 ;  /* 0x0000000514007c0c */ /* 0x008fe2000d7a1270 */
[----:B------:R-:W3:Y:S01]  /*6ec50*/  LDCU UR5, c[0x0][0x398] ;  /* 0x00007300ff0577ac */ /* 0x000ee20008000800 */
[----:B------:R-:W-:-:S02]  /*6ec60*/  PRMT R2, R36, 0x7773, RZ ;  /* 0x0000777324027816 */ /* 0x000fc400000000ff */
[----:B------:R-:W-:Y:S01]  /*6ec70*/  ISETP.GE.AND P6, PT, R3, UR73, PT ;  /* 0x0000004903007c0c */ /* 0x000fe2000bfc6270 */
[----:B------:R-:W0:Y:S04]  /*6ec80*/  LDCU UR7, c[0x0][0x398] ;  /* 0x00007300ff0777ac */ /* 0x000e280008000800 */
[----:B------:R1:W-:Y:S01]  /*6ec90*/  @P3 STG.E.U8 desc[UR42][R24.64], R2 ;  /* 0x0000000218003986 */ /* 0x0003e2000c10112a */
[----:B------:R-:W-:Y:S01]  /*6eca0*/  ISETP.LT.AND P3, PT, R21, UR9, !P2 ;  /* 0x0000000915007c0c */ /* 0x000fe2000d761270 */
[----:B------:R-:W2:Y:S01]  /*6ecb0*/  LDCU UR9, c[0x0][0x398] ;  /* 0x00007300ff0977ac */ /* 0x000ea20008000800 */
[C---:B------:R-:W-:Y:S02]  /*6ecc0*/  PRMT R3, R37.reuse, 0x7770, RZ ;  /* 0x0000777025037816 */ /* 0x040fe400000000ff */
[----:B------:R-:W-:Y:S01]  /*6ecd0*/  ISETP.LT.AND P2, PT, R22, UR28, !P2 ;  /* 0x0000001c16007c0c */ /* 0x000fe2000d741270 */
[----:B------:R-:W2:Y:S01]  /*6ece0*/  LDCU UR28, c[0x0][0x398] ;  /* 0x00007300ff1c77ac */ /* 0x000ea20008000800 */
[----:B-1----:R-:W-:Y:S01]  /*6ecf0*/  PRMT R2, R37, 0x7771, RZ ;  /* 0x0000777125027816 */ /* 0x002fe200000000ff */
[----:B------:R1:W-:Y:S01]  /*6ed00*/  @P4 STG.E.U8 desc[UR42][R6.64], R3 ;  /* 0x0000000306004986 */ /* 0x0003e2000c10112a */
[----:B0-----:R-:W-:Y:S01]  /*6ed10*/  ISETP.LT.AND P4, PT, R15, UR6, !P6 ;  /* 0x000000060f007c0c */ /* 0x001fe2000f781270 */
[----:B------:R-:W0:Y:S02]  /*6ed20*/  LDCU UR6, c[0x0][0x398] ;  /* 0x00007300ff0677ac */ /* 0x000e240008000800 */
[----:B------:R-:W4:Y:S04]  /*6ed30*/  LDL.LU.64 R24, [R1+0x878] ;  /* 0x0008780001187983 */ /* 0x000f280000300a00 */
[----:B------:R0:W-:Y:S01]  /*6ed40*/  @P5 STG.E.U8 desc[UR42][R38.64], R2 ;  /* 0x0000000226005986 */ /* 0x0001e2000c10112a */
[----:B------:R-:W-:Y:S01]  /*6ed50*/  ISETP.LT.AND P5, PT, R11, UR8, !P6 ;  /* 0x000000080b007c0c */ /* 0x000fe2000f7a1270 */
[----:B------:R-:W2:Y:S01]  /*6ed60*/  LDCU UR8, c[0x0][0x398] ;  /* 0x00007300ff0877ac */ /* 0x000ea20008000800 */
[C---:B-1----:R-:W-:Y:S01]  /*6ed70*/  PRMT R3, R37.reuse, 0x7772, RZ ;  /* 0x0000777225037816 */ /* 0x042fe200000000ff */
[----:B------:R-:W4:Y:S01]  /*6ed80*/  LDL.LU.64 R6, [R1+0x870] ;  /* 0x0008700001067983 */ /* 0x000f220000300a00 */
[----:B0-----:R-:W-:-:S03]  /*6ed90*/  PRMT R2, R37, 0x7773, RZ ;  /* 0x0000777325027816 */ /* 0x001fc600000000ff */
[----:B------:R-:W-:Y:S04]  /*6eda0*/  @P3 STG.E.U8 desc[UR42][R18.64], R3 ;  /* 0x0000000312003986 */ /* 0x000fe8000c10112a */
[----:B------:R-:W4:Y:S04]  /*6edb0*/  LDL.LU.64 R38, [R1+0x868] ;  /* 0x0008680001267983 */ /* 0x000f280000300a00 */
[----:B--2---:R0:W-:Y:S01]  /*6edc0*/  @P2 STG.E.U8 desc[UR42][R16.64], R2 ;  /* 0x0000000210002986 */ /* 0x0041e2000c10112a */
[----:B---3--:R-:W-:Y:S01]  /*6edd0*/  ISETP.LT.AND P2, PT, R27, UR5, !P6 ;  /* 0x000000051b007c0c */ /* 0x008fe2000f741270 */
[----:B------:R-:W1:Y:S02]  /*6ede0*/  LDCU UR5, c[0x0][0x398] ;  /* 0x00007300ff0577ac */ /* 0x000e640008000800 */
[----:B0-----:R-:W2:Y:S01]  /*6edf0*/  LDL.LU.64 R16, [R1+0x860] ;  /* 0x0008600001107983 */ /* 0x001ea20000300a00 */
[----:B----4-:R-:W-:-:S02]  /*6ee00*/  PRMT R3, R10, 0x7770, RZ ;  /* 0x000077700a037816 */ /* 0x010fc400000000ff */
[----:B------:R-:W-:-:S03]  /*6ee10*/  PRMT R2, R10, 0x7771, RZ ;  /* 0x000077710a027816 */ /* 0x000fc600000000ff */
[----:B------:R-:W-:Y:S04]  /*6ee20*/  @P4 STG.E.U8 desc[UR42][R46.64], R3 ;  /* 0x000000032e004986 */ /* 0x000fe8000c10112a */
[----:B------:R0:W-:Y:S04]  /*6ee30*/  @P5 STG.E.U8 desc[UR42][R30.64], R2 ;  /* 0x000000021e005986 */ /* 0x0001e8000c10112a */
[----:B0-----:R-:W3:Y:S01]  /*6ee40*/  LDL.LU.64 R30, [R1+0x2b70] ;  /* 0x002b7000011e7983 */ /* 0x001ee20000300a00 */
[----:B------:R-:W-:-:S03]  /*6ee50*/  PRMT R3, R10, 0x7772, RZ ;  /* 0x000077720a037816 */ /* 0x000fc600000000ff */
[----:B------:R-:W4:Y:S04]  /*6ee60*/  LDL.LU R19, [R1+0x38] ;  /* 0x0000380001137983 */ /* 0x000f280000300800 */
[----:B------:R0:W-:Y:S04]  /*6ee70*/  @P2 STG.E.U8 desc[UR42][R44.64], R3 ;  /* 0x000000032c002986 */ /* 0x0001e8000c10112a */
[----:B0-----:R-:W2:Y:S01]  /*6ee80*/  LDL.LU.64 R44, [R1+0x848] ;  /* 0x00084800012c7983 */ /* 0x001ea20000300a00 */
[----:B------:R-:W-:Y:S01]  /*6ee90*/  ISETP.LT.AND P3, PT, R26, UR7, !P6 ;  /* 0x000000071a007c0c */ /* 0x000fe2000f761270 */
[----:B------:R-:W0:Y:S01]  /*6eea0*/  LDCU UR7, c[0x0][0x398] ;  /* 0x00007300ff0777ac */ /* 0x000e220008000800 */
[----:B------:R-:W-:Y:S01]  /*6eeb0*/  PRMT R2, R10, 0x7773, RZ ;  /* 0x000077730a027816 */ /* 0x000fe200000000ff */
[----:B------:R-:W2:Y:S01]  /*6eec0*/  LDL.LU.64 R36, [R1+0x840] ;  /* 0x0008400001247983 */ /* 0x000ea20000300a00 */
[----:B------:R-:W-:Y:S01]  /*6eed0*/  ISETP.LT.AND P4, PT, R23, UR9, !P6 ;  /* 0x0000000917007c0c */ /* 0x000fe2000f781270 */
[----:B------:R-:W0:Y:S02]  /*6eee0*/  LDCU UR9, c[0x0][0x398] ;  /* 0x00007300ff0977ac */ /* 0x000e240008000800 */
[----:B------:R-:W4:Y:S01]  /*6eef0*/  LDL.LU.64 R46, [R1+0x838] ;  /* 0x00083800012e7983 */ /* 0x000f220000300a00 */
[----:B------:R-:W-:Y:S01]  /*6ef00*/  ISETP.LT.AND P2, PT, R20, UR6, !P6 ;  /* 0x0000000614007c0c */ /* 0x000fe2000f741270 */
[----:B------:R-:W0:Y:S04]  /*6ef10*/  LDCU UR6, c[0x0][0x398] ;  /* 0x00007300ff0677ac */ /* 0x000e280008000800 */
[----:B------:R0:W-:Y:S01]  /*6ef20*/  @P3 STG.E.U8 desc[UR42][R24.64], R2 ;  /* 0x0000000218003986 */ /* 0x0001e2000c10112a */
[----:B-1----:R-:W-:Y:S01]  /*6ef30*/  ISETP.LT.AND P3, PT, R21, UR5, !P6 ;  /* 0x0000000515007c0c */ /* 0x002fe2000f761270 */
[----:B------:R-:W1:Y:S02]  /*6ef40*/  LDCU UR5, c[0x0][0x398] ;  /* 0x00007300ff0577ac */ /* 0x000e640008000800 */
[----:B0-----:R-:W4:Y:S01]  /*6ef50*/  LDL.LU.64 R24, [R1+0x830] ;  /* 0x0008300001187983 */ /* 0x001f220000300a00 */
[----:B------:R-:W-:Y:S01]  /*6ef60*/  VIADD R2, R14, 0xd ;  /* 0x0000000d0e027836 */ /* 0x000fe20000000000 */
[----:B------:R-:W-:Y:S01]  /*6ef70*/  ISETP.LT.AND P6, PT, R22, UR7, !P6 ;  /* 0x0000000716007c0c */ /* 0x000fe2000f7c1270 */
[----:B------:R-:W0:Y:S01]  /*6ef80*/  LDCU UR7, c[0x0][0x398] ;  /* 0x00007300ff0777ac */ /* 0x000e220008000800 */
[----:B------:R-:W4:Y:S02]  /*6ef90*/  LDL.LU R10, [R1+0x13c] ;  /* 0x00013c00010a7983 */ /* 0x000f240000300800 */
[----:B------:R-:W-:-:S02]  /*6efa0*/  ISETP.GE.AND P5, PT, R2, UR72, PT ;  /* 0x0000004802007c0c */ /* 0x000fc4000bfa6270 */
[C---:B---3--:R-:W-:Y:S02]  /*6efb0*/  PRMT R3, R30.reuse, 0x7770, RZ ;  /* 0x000077701e037816 */ /* 0x048fe400000000ff */
[----:B------:R-:W-:-:S03]  /*6efc0*/  PRMT R2, R30, 0x7772, RZ ;  /* 0x000077721e027816 */ /* 0x000fc600000000ff */
[----:B------:R3:W-:Y:S02]  /*6efd0*/  @P4 STG.E.U8 desc[UR42][R6.64], R3 ;  /* 0x0000000306004986 */ /* 0x0007e4000c10112a */
[C---:B---3--:R-:W-:Y:S02]  /*6efe0*/  PRMT R3, R30.reuse, 0x7771, RZ ;  /* 0x000077711e037816 */ /* 0x048fe400000000ff */
[----:B------:R-:W-:-:S03]  /*6eff0*/  PRMT R30, R30, 0x7773, RZ ;  /* 0x000077731e1e7816 */ /* 0x000fc600000000ff */
[----:B------:R-:W-:Y:S04]  /*6f000*/  @P2 STG.E.U8 desc[UR42][R38.64], R3 ;  /* 0x0000000326002986 */ /* 0x000fe8000c10112a */
[----:B--2---:R2:W-:Y:S04]  /*6f010*/  @P3 STG.E.U8 desc[UR42][R16.64], R2 ;  /* 0x0000000210003986 */ /* 0x0045e8000c10112a */
[----:B------:R3:W-:Y:S04]  /*6f020*/  @P6 STG.E.U8 desc[UR42][R44.64], R30 ;  /* 0x0000001e2c006986 */ /* 0x0007e8000c10112a */
[----:B--2---:R-:W2:Y:S04]  /*6f030*/  LDL.LU.64 R16, [R1+0x828] ;  /* 0x0008280001107983 */ /* 0x004ea80000300a00 */
[----:B------:R-:W2:Y:S04]  /*6f040*/  LDL.LU.64 R38, [R1+0x820] ;  /* 0x0008200001267983 */ /* 0x000ea80000300a00 */
[----:B---3--:R-:W3:Y:S01]  /*6f050*/  LDL.LU.64 R44, [R1+0x818] ;  /* 0x00081800012c7983 */ /* 0x008ee20000300a00 */
[----:B------:R-:W-:Y:S01]  /*6f060*/  ISETP.LT.AND P2, PT, R15, UR8, !P5 ;  /* 0x000000080f007c0c */ /* 0x000fe2000ef41270 */
[----:B------:R-:W-:Y:S01]  /*6f070*/  VIADD R3, R14, 0xe ;  /* 0x0000000e0e037836 */ /* 0x000fe20000000000 */
[----:B------:R-:W-:Y:S01]  /*6f080*/  ISETP.LT.AND P3, PT, R11, UR9, !P5 ;  /* 0x000000090b007c0c */ /* 0x000fe2000ef61270 */
[----:B------:R-:W0:Y:S01]  /*6f090*/  LDCU UR8, c[0x0][0x398] ;  /* 0x00007300ff0877ac */ /* 0x000e220008000800 */
[----:B------:R-:W-:-:S02]  /*6f0a0*/  ISETP.LT.AND P4, PT, R27, UR6, !P5 ;  /* 0x000000061b007c0c */ /* 0x000fc4000ef81270 */
[----:B----4-:R-:W-:Y:S01]  /*6f0b0*/  PRMT R2, R19, 0x7770, RZ ;  /* 0x0000777013027816 */ /* 0x010fe200000000ff */
[----:B------:R-:W4:Y:S01]  /*6f0c0*/  LDCU UR6, c[0x0][0x398] ;  /* 0x00007300ff0677ac */ /* 0x000f220008000800 */
[----:B------:R-:W-:Y:S02]  /*6f0d0*/  ISETP.GE.AND P6, PT, R3, UR71, PT ;  /* 0x0000004703007c0c */ /* 0x000fe4000bfc6270 */
[C---:B------:R-:W-:Y:S01]  /*6f0e0*/  PRMT R3, R19.reuse, 0x7771, RZ ;  /* 0x0000777113037816 */ /* 0x040fe200000000ff */
[----:B------:R-:W0:Y:S02]  /*6f0f0*/  LDCU UR9, c[0x0][0x398] ;  /* 0x00007300ff0977ac */ /* 0x000e240008000800 */
[----:B------:R1:W-:Y:S04]  /*6f100*/  @P2 STG.E.U8 desc[UR42][R36.64], R2 ;  /* 0x0000000224002986 */ /* 0x0003e8000c10112a */
[----:B------:R0:W-:Y:S01]  /*6f110*/  @P3 STG.E.U8 desc[UR42][R46.64], R3 ;  /* 0x000000032e003986 */ /* 0x0001e2000c10112a */
[----:B-1----:R-:W-:-:S03]  /*6f120*/  PRMT R2, R19, 0x7772, RZ ;  /* 0x0000777213027816 */ /* 0x002fc600000000ff */
[----:B0-----:R-:W4:Y:S01]  /*6f130*/  LDL.LU.64 R46, [R1+0x810] ;  /* 0x00081000012e7983 */ /* 0x001f220000300a00 */
[----:B------:R-:W-:Y:S01]  /*6f140*/  ISETP.LT.AND P2, PT, R26, UR5, !P5 ;  /* 0x000000051a007c0c */ /* 0x000fe2000ef41270 */
[----:B------:R-:W0:Y:S02]  /*6f150*/  LDCU UR5, c[0x0][0x398] ;  /* 0x00007300ff0577ac */ /* 0x000e240008000800 */
[----:B------:R1:W-:Y:S01]  /*6f160*/  @P4 STG.E.U8 desc[UR42][R24.64], R2 ;  /* 0x0000000218004986 */ /* 0x0003e2000c10112a */
[----:B------:R-:W-:Y:S01]  /*6f170*/  ISETP.LT.AND P4, PT, R23, UR28, !P5 ;  /* 0x0000001c17007c0c */ /* 0x000fe2000ef81270 */
[----:B------:R-:W0:Y:S01]  /*6f180*/  LDCU UR28, c[0x0][0x398] ;  /* 0x00007300ff1c77ac */ /* 0x000e220008000800 */
[----:B------:R-:W-:Y:S02]  /*6f190*/  ISETP.LT.AND P3, PT, R20, UR7, !P5 ;  /* 0x0000000714007c0c */ /* 0x000fe4000ef61270 */
[----:B------:R-:W-:Y:S01]  /*6f1a0*/  PRMT R3, R31, 0x7770, RZ ;  /* 0x000077701f037816 */ /* 0x000fe200000000ff */
[----:B------:R-:W0:Y:S01]  /*6f1b0*/  LDCU UR7, c[0x0][0x398] ;  /* 0x00007300ff0777ac */ /* 0x000e220008000800 */
[----:B-1----:R-:W4:Y:S01]  /*6f1c0*/  LDL.LU.64 R24, [R1+0x7f8] ;  /* 0x0007f80001187983 */ /* 0x002f220000300a00 */
[----:B------:R-:W-:-:S03]  /*6f1d0*/  PRMT R2, R19, 0x7773, RZ ;  /* 0x0000777313027816 */ /* 0x000fc600000000ff */
[----:B------:R-:W4:Y:S04]  /*6f1e0*/  LDL.LU.64 R36, [R1+0x7f0] ;  /* 0x0007f00001247983 */ /* 0x000f280000300a00 */
[----:B------:R-:W4:Y:S04]  /*6f1f0*/  LDL.LU.64 R18, [R1+0x7e8] ;  /* 0x0007e80001127983 */ /* 0x000f280000300a00 */
[----:B--2---:R1:W-:Y:S04]  /*6f200*/  @P2 STG.E.U8 desc[UR42][R16.64], R2 ;  /* 0x0000000210002986 */ /* 0x0043e8000c10112a */
[----:B------:R2:W-:Y:S01]  /*6f210*/  @P4 STG.E.U8 desc[UR42][R38.64], R3 ;  /* 0x0000000326004986 */ /* 0x0005e2000c10112a */
[----:B-1----:R-:W-:-:S03]  /*6f220*/  PRMT R2, R31, 0x7771, RZ ;  /* 0x000077711f027816 */ /* 0x002fc600000000ff */
[----:B------:R-:W4:Y:S04]  /*6f230*/  LDL.LU.64 R16, [R1+0x7e0] ;  /* 0x0007e00001107983 */ /* 0x000f280000300a00 */
[----:B------:R-:W4:Y:S01]  /*6f240*/  LDL.LU.64 R28, [R1+0x7d8] ;  /* 0x0007d800011c7983 */ /* 0x000f220000300a00 */
[----:B--2---:R-:W-:-:S03]  /*6f250*/  PRMT R3, R31, 0x7772, RZ ;  /* 0x000077721f037816 */ /* 0x004fc600000000ff */
[----:B---3--:R1:W-:Y:S04]  /*6f260*/  @P3 STG.E.U8 desc[UR42][R44.64], R2 ;  /* 0x000000022c003986 */ /* 0x0083e8000c10112a */
[----:B-1----:R-:W2:Y:S01]  /*6f270*/  LDL.LU.64 R44, [R1+0x7c0] ;  /* 0x0007c000012c7983 */ /* 0x002ea20000300a00 */
[----:B------:R-:W-:-:S03]  /*6f280*/  PRMT R2, R31, 0x7773, RZ ;  /* 0x000077731f027816 */ /* 0x000fc600000000ff */
[----:B------:R-:W3:Y:S04]  /*6f290*/  LDL.LU.64 R38, [R1+0x7b8] ;  /* 0x0007b80001267983 */ /* 0x000ee80000300a00 */
[----:B------:R-:W2:Y:S01]  /*6f2a0*/  LDL.LU R31, [R1+0x2b68] ;  /* 0x002b6800011f7983 */ /* 0x000ea20000300800 */
[----:B------:R-:W-:Y:S01]  /*6f2b0*/  ISETP.LT.AND P2, PT, R21, UR8, !P5 ;  /* 0x0000000815007c0c */ /* 0x000fe2000ef41270 */
[----:B------:R-:W1:Y:S01]  /*6f2c0*/  LDCU UR8, c[0x0][0x398] ;  /* 0x00007300ff0877ac */ /* 0x000e620008000800 */
[----:B----4-:R-:W-:Y:S02]  /*6f2d0*/  ISETP.LT.AND P5, PT, R22, UR6, !P5 ;  /* 0x0000000616007c0c */ /* 0x010fe4000efa1270 */
[----:B------:R-:W-:Y:S01]  /*6f2e0*/  ISETP.LT.AND P3, PT, R15, UR9, !P6 ;  /* 0x000000090f007c0c */ /* 0x000fe2000f761270 */
[----:B------:R-:W4:Y:S01]  /*6f2f0*/  LDCU UR6, c[0x0][0x398] ;  /* 0x00007300ff0677ac */ /* 0x000f220008000800 */
[----:B0-----:R-:W-:-:S02]  /*6f300*/  ISETP.LT.AND P4, PT, R11, UR5, !P6 ;  /* 0x000000050b007c0c */ /* 0x001fc4000f781270 */
[C---:B------:R-:W-:Y:S01]  /*6f310*/  PRMT R4, R10.reuse, 0x7770, RZ ;  /* 0x000077700a047816 */ /* 0x040fe200000000ff */
[----:B------:R-:W0:Y:S01]  /*6f320*/  LDCU UR9, c[0x0][0x398] ;  /* 0x00007300ff0977ac */ /* 0x000e220008000800 */
[----:B------:R-:W-:-:S03]  /*6f330*/  PRMT R5, R10, 0x7771, RZ ;  /* 0x000077710a057816 */ /* 0x000fc600000000ff */
[----:B------:R1:W-:Y:S01]  /*6f340*/  @P2 STG.E.U8 desc[UR42][R46.64], R3 ;  /* 0x000000032e002986 */ /* 0x0003e2000c10112a */
[----:B------:R-:W-:Y:S01]  /*6f350*/  PRMT R6, R10, 0x7772, RZ ;  /* 0x000077720a067816 */ /* 0x000fe200000000ff */
[----:B------:R-:W0:Y:S02]  /*6f360*/  LDCU UR5, c[0x0][0x39c] ;  /* 0x00007380ff0577ac */ /* 0x000e240008000800 */
[----:B------:R0:W-:Y:S04]  /*6f370*/  @P5 STG.E.U8 desc[UR42][R24.64], R2 ;  /* 0x0000000218005986 */ /* 0x0001e8000c10112a */
[----:B------:R0:W-:Y:S04]  /*6f380*/  @P3 STG.E.U8 desc[UR42][R36.64], R4 ;  /* 0x0000000424003986 */ /* 0x0001e8000c10112a */
[----:B-1----:R-:W3:Y:S04]  /*6f390*/  LDL.LU.64 R46, [R1+0x2b60] ;  /* 0x002b6000012e7983 */ /* 0x002ee80000300a00 */
[----:B0-----:R-:W3:Y:S04]  /*6f3a0*/  LDL.LU.64 R24, [R1+0x2b58] ;  /* 0x002b580001187983 */ /* 0x001ee80000300a00 */
[----:B------:R-:W3:Y:S04]  /*6f3b0*/  LDL.LU.64 R36, [R1+0x7b0] ;  /* 0x0007b00001247983 */ /* 0x000ee80000300a00 */
[----:B------:R0:W-:Y:S01]  /*6f3c0*/  @P4 STG.E.U8 desc[UR42][R18.64], R5 ;  /* 0x0000000512004986 */ /* 0x0001e2000c10112a */
[----:B------:R-:W-:Y:S01]  /*6f3d0*/  ISETP.LT.AND P2, PT, R27, UR7, !P6 ;  /* 0x000000071b007c0c */ /* 0x000fe2000f741270 */
[----:B------:R-:W-:-:S02]  /*6f3e0*/  VIADD R2, R14, 0xf ;  /* 0x0000000f0e027836 */ /* 0x000fc40000000000 */
[----:B0-----:R-:W3:Y:S01]  /*6f3f0*/  LDL.LU.64 R18, [R1+0x7a8] ;  /* 0x0007a80001127983 */ /* 0x001ee20000300a00 */
[----:B------:R-:W-:Y:S01]  /*6f400*/  ISETP.LT.AND P5, PT, R26, UR8, !P6 ;  /* 0x000000081a007c0c */ /* 0x000fe2000f7a1270 */
[----:B------:R-:W0:Y:S01]  /*6f410*/  LDCU UR7, c[0x0][0x398] ;  /* 0x00007300ff0777ac */ /* 0x000e220008000800 */
[----:B----4-:R-:W-:Y:S01]  /*6f420*/  ISETP.LT.AND P4, PT, R23, UR6, !P6 ;  /* 0x0000000617007c0c */ /* 0x010fe2000f781270 */
[----:B------:R-:W4:Y:S01]  /*6f430*/  LDL.LU R5, [R1+0x3c] ;  /* 0x00003c0001057983 */ /* 0x000f220000300800 */
[----:B------:R-:W-:Y:S01]  /*6f440*/  PRMT R7, R10, 0x7773, RZ ;  /* 0x000077730a077816 */ /* 0x000fe200000000ff */
[----:B------:R-:W1:Y:S01]  /*6f450*/  LDCU UR8, c[0x0][0x398] ;  /* 0x00007300ff0877ac */ /* 0x000e620008000800 */
[----:B------:R-:W-:Y:S01]  /*6f460*/  ISETP.LT.AND P3, PT, R20, UR9, !P6 ;  /* 0x0000000914007c0c */ /* 0x000fe2000f761270 */
[----:B------:R-:W0:Y:S01]  /*6f470*/  LDCU UR6, c[0x0][0x398] ;  /* 0x00007300ff0677ac */ /* 0x000e220008000800 */
[----:B------:R-:W0:Y:S01]  /*6f480*/  LDCU UR9, c[0x0][0x398] ;  /* 0x00007300ff0977ac */ /* 0x000e220008000800 */
[----:B------:R0:W-:Y:S01]  /*6f490*/  @P2 STG.E.U8 desc[UR42][R16.64], R6 ;  /* 0x0000000610002986 */ /* 0x0001e2000c10112a */
[----:B------:R-:W-:-:S03]  /*6f4a0*/  ISETP.GE.AND P2, PT, R2, UR70, PT ;  /* 0x0000004602007c0c */ /* 0x000fc6000bf46270 */
[----:B------:R-:W-:Y:S04]  /*6f4b0*/  @P5 STG.E.U8 desc[UR42][R28.64], R7 ;  /* 0x000000071c005986 */ /* 0x000fe8000c10112a */
[----:B0-----:R-:W4:Y:S01]  /*6f4c0*/  LDL.LU.64 R16, [R1+0x7a0] ;  /* 0x0007a00001107983 */ /* 0x001f220000300a00 */
[----:B--2---:R-:W-:-:S05]  /*6f4d0*/  PRMT R2, R31, 0x7770, RZ ;  /* 0x000077701f027816 */ /* 0x004fca00000000ff */
[----:B------:R0:W-:Y:S04]  /*6f4e0*/  @P4 STG.E.U8 desc[UR42][R44.64], R2 ;  /* 0x000000022c004986 */ /* 0x0001e8000c10112a */
[----:B0-----:R-:W2:Y:S01]  /*6f4f0*/  LDL.LU.64 R44, [R1+0x798] ;  /* 0x00079800012c7983 */ /* 0x001ea20000300a00 */
[----:B------:R-:W-:Y:S02]  /*6f500*/  ISETP.LT.AND P5, PT, R21, UR7, !P6 ;  /* 0x0000000715007c0c */ /* 0x000fe4000f7a1270 */
[----:B------:R-:W-:Y:S01]  /*6f510*/  PRMT R3, R31, 0x7771, RZ ;  /* 0x000077711f037816 */ /* 0x000fe200000000ff */
[----:B------:R-:W-:Y:S01]  /*6f520*/  VIADD R2, R14, 0x10 ;  /* 0x000000100e027836 */ /* 0x000fe20000000000 */
[----:B-1----:R-:W-:Y:S01]  /*6f530*/  ISETP.LT.AND P6, PT, R22, UR8, !P6 ;  /* 0x0000000816007c0c */ /* 0x002fe2000f7c1270 */
[----:B------:R-:W0:Y:S02]  /*6f540*/  LDCU UR7, c[0x0][0x398] ;  /* 0x00007300ff0777ac */ /* 0x000e240008000800 */
[----:B---3--:R1:W-:Y:S01]  /*6f550*/  @P3 STG.E.U8 desc[UR42][R38.64], R3 ;  /* 0x0000000326003986 */ /* 0x0083e2000c10112a */
[----:B------:R-:W-:Y:S01]  /*6f560*/  ISETP.LT.AND P4, PT, R15, UR6, !P2 ;  /* 0x000000060f007c0c */ /* 0x000fe2000d781270 */
[----:B------:R-:W3:Y:S01]  /*6f570*/  LDCU UR8, c[0x0][0x398] ;  /* 0x00007300ff0877ac */ /* 0x000ee20008000800 */
[C---:B-1----:R-:W-:Y:S01]  /*6f580*/  PRMT R3, R31.reuse, 0x7772, RZ ;  /* 0x000077721f037816 */ /* 0x042fe200000000ff */
[----:B------:R-:W3:Y:S01]  /*6f590*/  LDL.LU.64 R38, [R1+0x788] ;  /* 0x0007880001267983 */ /* 0x000ee20000300a00 */
[----:B------:R-:W-:Y:S01]  /*6f5a0*/  PRMT R31, R31, 0x7773, RZ ;  /* 0x000077731f1f7816 */ /* 0x000fe200000000ff */
[----:B------:R-:W1:Y:S02]  /*6f5b0*/  LDCU UR6, c[0x0][0x398] ;  /* 0x00007300ff0677ac */ /* 0x000e640008000800 */
[----:B------:R-:W-:Y:S04]  /*6f5c0*/  @P5 STG.E.U8 desc[UR42][R36.64], R3 ;  /* 0x0000000324005986 */ /* 0x000fe8000c10112a */
[----:B------:R-:W3:Y:S04]  /*6f5d0*/  LDL.LU R6, [R1+0x12c] ;  /* 0x00012c0001067983 */ /* 0x000ee80000300800 */
[----:B------:R-:W3:Y:S04]  /*6f5e0*/  LDL.LU.64 R28, [R1+0x778] ;  /* 0x00077800011c7983 */ /* 0x000ee80000300a00 */
[----:B------:R0:W-:Y:S04]  /*6f5f0*/  @P6 STG.E.U8 desc[UR42][R18.64], R31 ;  /* 0x0000001f12006986 */ /* 0x0001e8000c10112a */
[----:B0-----:R-:W3:Y:S01]  /*6f600*/  LDL.LU.64 R30, [R1+0x790] ;  /* 0x00079000011e7983 */ /* 0x001ee20000300a00 */
[----:B------:R-:W-:Y:S01]  /*6f610*/  ISETP.LT.AND P5, PT, R11, UR9, !P2 ;  /* 0x000000090b007c0c */ /* 0x000fe2000d7a1270 */
[----:B------:R-:W0:Y:S01]  /*6f620*/  LDCU UR9, c[0x0][0x398] ;  /* 0x00007300ff0977ac */ /* 0x000e220008000800 */
[----:B------:R-:W-:Y:S01]  /*6f630*/  ISETP.GE.AND P3, PT, R2, UR69, PT ;  /* 0x0000004502007c0c */ /* 0x000fe2000bf66270 */
[----:B------:R-:W3:Y:S01]  /*6f640*/  LDL.LU.64 R36, [R1+0x770] ;  /* 0x0007700001247983 */ /* 0x000ee20000300a00 */
[----:B----4-:R-:W-:-:S02]  /*6f650*/  PRMT R2, R5, 0x7770, RZ ;  /* 0x0000777005027816 */ /* 0x010fc400000000ff */
[----:B------:R-:W-:Y:S01]  /*6f660*/  PRMT R3, R5, 0x7771, RZ ;  /* 0x0000777105037816 */ /* 0x000fe200000000ff */
[----:B------:R-:W4:Y:S04]  /*6f670*/  LDL.LU.64 R18, [R1+0x768] ;  /* 0x0007680001127983 */ /* 0x000f280000300a00 */
[----:B------:R0:W-:Y:S04]  /*6f680*/  @P4 STG.E.U8 desc[UR42][R16.64], R2 ;  /* 0x0000000210004986 */ /* 0x0001e8000c10112a */
[----:B0-----:R-:W4:Y:S04]  /*6f690*/  LDL.LU.64 R16, [R1+0x750] ;  /* 0x0007500001107983 */ /* 0x001f280000300a00 */
[----:B------:R-:W4:Y:S04]  /*6f6a0*/  LDL.LU R10, [R1+0x110] ;  /* 0x00011000010a7983 */ /* 0x000f280000300800 */
[----:B--2---:R0:W-:Y:S04]  /*6f6b0*/  @P5 STG.E.U8 desc[UR42][R44.64], R3 ;  /* 0x000000032c005986 */ /* 0x0041e8000c10112a */
[----:B0-----:R-:W2:Y:S01]  /*6f6c0*/  LDL.LU.64 R44, [R1+0x748] ;  /* 0x00074800012c7983 */ /* 0x001ea20000300a00 */
[----:B------:R-:W-:Y:S01]  /*6f6d0*/  ISETP.LT.AND P6, PT, R27, UR28, !P2 ;  /* 0x0000001c1b007c0c */ /* 0x000fe2000d7c1270 */
[----:B------:R-:W0:Y:S01]  /*6f6e0*/  LDCU UR28, c[0x0][0x398] ;  /* 0x00007300ff1c77ac */ /* 0x000e220008000800 */
[----:B------:R-:W-:-:S02]  /*6f6f0*/  ISETP.LT.AND P4, PT, R26, UR7, !P2 ;  /* 0x000000071a007c0c */ /* 0x000fc4000d781270 */
[----:B------:R-:W-:Y:S01]  /*6f700*/  PRMT R2, R5, 0x7772, RZ ;  /* 0x0000777205027816 */ /* 0x000fe200000000ff */
[----:B------:R-:W0:Y:S01]  /*6f710*/  LDCU UR7, c[0x0][0x398] ;  /* 0x00007300ff0777ac */ /* 0x000e220008000800 */
[----:B---3--:R-:W-:Y:S02]  /*6f720*/  ISETP.LT.AND P5, PT, R23, UR8, !P2 ;  /* 0x0000000817007c0c */ /* 0x008fe4000d7a1270 */
[----:B------:R-:W-:Y:S01]  /*6f730*/  PRMT R4, R5, 0x7773, RZ ;  /* 0x0000777305047816 */ /* 0x000fe200000000ff */
[----:B------:R-:W3:Y:S01]  /*6f740*/  LDCU UR8, c[0x0][0x398] ;  /* 0x00007300ff0877ac */ /* 0x000ee20008000800 */
[----:B------:R-:W-:-:S03]  /*6f750*/  PRMT R3, R6, 0x7770, RZ ;  /* 0x0000777006037816 */ /* 0x000fc600000000ff */
[----:B------:R0:W-:Y:S01]  /*6f760*/  @P6 STG.E.U8 desc[UR42][R30.64], R2 ;  /* 0x000000021e006986 */ /* 0x0001e2000c10112a */
[----:B-1----:R-:W-:Y:S01]  /*6f770*/  ISETP.LT.AND P6, PT, R20, UR6, !P2 ;  /* 0x0000000614007c0c */ /* 0x002fe2000d7c1270 */
[----:B------:R-:W1:Y:S02]  /*6f780*/  LDCU UR6, c[0x0][0x398] ;  /* 0x00007300ff0677ac */ /* 0x000e640008000800 */
[----:B------:R1:W-:Y:S01]  /*6f790*/  @P4 STG.E.U8 desc[UR42][R38.64], R4 ;  /* 0x0000000426004986 */ /* 0x0003e2000c10112a */
[----:B------:R-:W-:Y:S01]  /*6f7a0*/  ISETP.LT.AND P4, PT, R21, UR30, !P2 ;  /* 0x0000001e15007c0c */ /* 0x000fe2000d781270 */
[----:B------:R-:W2:Y:S01]  /*6f7b0*/  LDCU UR30, c[0x0][0x398] ;  /* 0x00007300ff1e77ac */ /* 0x000ea20008000800 */
[----:B------:R-:W-:Y:S01]  /*6f7c0*/  ISETP.LT.AND P2, PT, R22, UR9, !P2 ;  /* 0x0000000916007c0c */ /* 0x000fe2000d741270 */
[----:B------:R-:W-:Y:S01]  /*6f7d0*/  @P5 STG.E.U8 desc[UR42][R28.64], R3 ;  /* 0x000000031c005986 */ /* 0x000fe2000c10112a */
[----:B0-----:R-:W-:-:S03]  /*6f7e0*/  PRMT R2, R6, 0x7771, RZ ;  /* 0x0000777106027816 */ /* 0x001fc600000000ff */
[----:B------:R-:W3:Y:S01]  /*6f7f0*/  LDL.LU.64 R30, [R1+0x738] ;  /* 0x00073800011e7983 */ /* 0x000ee20000300a00 */
[----:B------:R-:W-:Y:S01]  /*6f800*/  ISETP.LT.AND P5, PT, R15, UR7, !P3 ;  /* 0x000000070f007c0c */ /* 0x000fe2000dfa1270 */
[----:B------:R-:W0:Y:S02]  /*6f810*/  LDCU UR9, c[0x0][0x398] ;  /* 0x00007300ff0977ac */ /* 0x000e240008000800 */
[----:B------:R0:W-:Y:S01]  /*6f820*/  @P6 STG.E.U8 desc[UR42][R36.64], R2 ;  /* 0x0000000224006986 */ /* 0x0001e2000c10112a */
[----:B------:R-:W-:Y:S01]  /*6f830*/  ISETP.LT.AND P6, PT, R11, UR28, !P3 ;  /* 0x0000001c0b007c0c */ /* 0x000fe2000dfc1270 */
[----:B------:R-:W2:Y:S01]  /*6f840*/  LDCU UR7, c[0x0][0x398] ;  /* 0x00007300ff0777ac */ /* 0x000ea20008000800 */
[C---:B-1----:R-:W-:Y:S01]  /*6f850*/  PRMT R4, R6.reuse, 0x7772, RZ ;  /* 0x0000777206047816 */ /* 0x042fe200000000ff */
[----:B------:R-:W3:Y:S01]  /*6f860*/  LDL.LU.64 R38, [R1+0x730] ;  /* 0x0007300001267983 */ /* 0x000ee20000300a00 */
[----:B------:R-:W-:Y:S01]  /*6f870*/  PRMT R5, R6, 0x7773, RZ ;  /* 0x0000777306057816 */ /* 0x000fe200000000ff */
[----:B------:R-:W1:Y:S02]  /*6f880*/  LDCU UR28, c[0x0][0x398] ;  /* 0x00007300ff1c77ac */ /* 0x000e640008000800 */
[----:B------:R-:W3:Y:S04]  /*6f890*/  LDL.LU.64 R6, [R1+0x728] ;  /* 0x0007280001067983 */ /* 0x000ee80000300a00 */
[----:B----4-:R4:W-:Y:S04]  /*6f8a0*/  @P4 STG.E.U8 desc[UR42][R18.64], R4 ;  /* 0x0000000412004986 */ /* 0x0109e8000c10112a */
[----:B0-----:R-:W3:Y:S04]  /*6f8b0*/  LDL.LU.64 R36, [R1+0x720] ;  /* 0x0007200001247983 */ /* 0x001ee80000300a00 */
[----:B------:R-:W3:Y:S04]  /*6f8c0*/  LDL.LU.64 R28, [R1+0x718] ;  /* 0x00071800011c7983 */ /* 0x000ee80000300a00 */
[----:B----4-:R-:W4:Y:S04]  /*6f8d0*/  LDL.LU R19, [R1+0x20] ;  /* 0x0000200001137983 */ /* 0x010f280000300800 */
[----:B------:R-:W-:Y:S01]  /*6f8e0*/  @P2 STG.E.U8 desc[UR42][R16.64], R5 ;  /* 0x0000000510002986 */ /* 0x000fe2000c10112a */
[----:B------:R-:W-:-:S02]  /*6f8f0*/  PRMT R3, R10, 0x7770, RZ ;  /* 0x000077700a037816 */ /* 0x000fc400000000ff */
[----:B------:R-:W-:-:S03]  /*6f900*/  PRMT R2, R10, 0x7771, RZ ;  /* 0x000077710a027816 */ /* 0x000fc600000000ff */
[----:B--2---:R-:W-:Y:S04]  /*6f910*/  @P5 STG.E.U8 desc[UR42][R44.64], R3 ;  /* 0x000000032c005986 */ /* 0x004fe8000c10112a */
[----:B------:R0:W-:Y:S04]  /*6f920*/  @P6 STG.E.U8 desc[UR42][R24.64], R2 ;  /* 0x0000000218006986 */ /* 0x0001e8000c10112a */
[----:B0-----:R-:W2:Y:S04]  /*6f930*/  LDL.LU.64 R24, [R1+0x2b50] ;  /* 0x002b500001187983 */ /* 0x001ea80000300a00 */
[----:B------:R-:W4:Y:S04]  /*6f940*/  LDL.LU.64 R16, [R1+0x700] ;  /* 0x0007000001107983 */ /* 0x000f280000300a00 */
[----:B------:R-:W4:Y:S01]  /*6f950*/  LDL.LU.64 R44, [R1+0x6f8] ;  /* 0x0006f800012c7983 */ /* 0x000f220000300a00 */
[----:B---3--:R-:W-:Y:S01]  /*6f960*/  ISETP.LT.AND P2, PT, R27, UR8, !P3 ;  /* 0x000000081b007c0c */ /* 0x008fe2000df41270 */
[----:B------:R-:W0:Y:S01]  /*6f970*/  LDCU UR8, c[0x0][0x398] ;  /* 0x00007300ff0877ac */ /* 0x000e220008000800 */
[----:B------:R-:W-:-:S02]  /*6f980*/  ISETP.LT.AND P4, PT, R26, UR6, !P3 ;  /* 0x000000061a007c0c */ /* 0x000fc4000df81270 */
[C---:B------:R-:W-:Y:S01]  /*6f990*/  PRMT R3, R10.reuse, 0x7772, RZ ;  /* 0x000077720a037816 */ /* 0x040fe200000000ff */
[----:B------:R-:W3:Y:S01]  /*6f9a0*/  LDCU UR6, c[0x0][0x398] ;  /* 0x00007300ff0677ac */ /* 0x000ee20008000800 */
[----:B------:R-:W-:Y:S02]  /*6f9b0*/  ISETP.LT.AND P6, PT, R23, UR9, !P3 ;  /* 0x0000000917007c0c */ /* 0x000fe4000dfc1270 */
[----:B------:R-:W-:Y:S01]  /*6f9c0*/  PRMT R2, R10, 0x7773, RZ ;  /* 0x000077730a027816 */ /* 0x000fe200000000ff */
[----:B------:R-:W0:Y:S04]  /*6f9d0*/  LDCU UR9, c[0x0][0x398] ;  /* 0x00007300ff0977ac */ /* 0x000e280008000800 */
[----:B------:R-:W-:Y:S04]  /*6f9e0*/  @P2 STG.E.U8 desc[UR42][R30.64], R3 ;  /* 0x000000031e002986 */ /* 0x000fe8000c10112a */
[----:B------:R0:W-:Y:S01]  /*6f9f0*/  @P4 STG.E.U8 desc[UR42][R38.64], R2 ;  /* 0x0000000226004986 */ /* 0x0001e2000c10112a */
[----:B------:R-:W-:Y:S01]  /*6fa00*/  ISETP.LT.AND P4, PT, R20, UR7, !P3 ;  /* 0x0000000714007c0c */ /* 0x000fe2000df81270 */
[----:B------:R-:W2:Y:S02]  /*6fa10*/  LDCU UR7, c[0x0][0x398] ;  /* 0x00007300ff0777ac */ /* 0x000ea40008000800 */
[----:B0-----:R-:W4:Y:S04]  /*6fa20*/  LDL.LU.64 R38, [R1+0x6f0] ;  /* 0x0006f00001267983 */ /* 0x001f280000300a00 */
[----:B------:R-:W4:Y:S01]  /*6fa30*/  LDL.LU.64 R30, [R1+0x6e8] ;  /* 0x0006e800011e7983 */ /* 0x000f220000300a00 */
[----:B------:R-:W-:Y:S01]  /*6fa40*/  VIADD R2, R14, 0x11 ;  /* 0x000000110e027836 */ /* 0x000fe20000000000 */
[----:B-1----:R-:W-:Y:S01]  /*6fa50*/  ISETP.LT.AND P5, PT, R21, UR28, !P3 ;  /* 0x0000001c15007c0c */ /* 0x002fe2000dfa1270 */
[----:B------:R-:W0:Y:S01]  /*6fa60*/  LDCU UR28, c[0x0][0x398] ;  /* 0x00007300ff1c77ac */ /* 0x000e220008000800 */
[----:B---3--:R-:W-:-:S02]  /*6fa70*/  ISETP.LT.AND P3, PT, R22, UR6, !P3 ;  /* 0x0000000616007c0c */ /* 0x008fc4000df61270 */
[----:B------:R-:W-:Y:S01]  /*6fa80*/  ISETP.GE.AND P2, PT, R2, UR68, PT ;  /* 0x0000004402007c0c */ /* 0x000fe2000bf46270 */
[----:B------:R-:W1:Y:S01]  /*6fa90*/  LDCU UR6, c[0x0][0x398] ;  /* 0x00007300ff0677ac */ /* 0x000e620008000800 */
[----:B--2---:R-:W-:-:S05]  /*6faa0*/  PRMT R3, R24, 0x7770, RZ ;  /* 0x0000777018037816 */ /* 0x004fca00000000ff */
[----:B------:R2:W-:Y:S02]  /*6fab0*/  @P6 STG.E.U8 desc[UR42][R6.64], R3 ;  /* 0x0000000306006986 */ /* 0x0005e4000c10112a */
[----:B--2---:R-:W-:-:S05]  /*6fac0*/  PRMT R3, R24, 0x7771, RZ ;  /* 0x0000777118037816 */ /* 0x004fca00000000ff */
[----:B------:R2:W-:Y:S04]  /*6fad0*/  @P4 STG.E.U8 desc[UR42][R36.64], R3 ;  /* 0x0000000324004986 */ /* 0x0005e8000c10112a */
[----:B--2---:R-:W2:Y:S01]  /*6fae0*/  LDL.LU.64 R36, [R1+0x6e0] ;  /* 0x0006e00001247983 */ /* 0x004ea20000300a00 */
[----:B------:R-:W-:Y:S01]  /*6faf0*/  ISETP.LT.AND P6, PT, R15, UR8, !P2 ;  /* 0x000000080f007c0c */ /* 0x000fe2000d7c1270 */
[----:B------:R-:W3:Y:S01]  /*6fb00*/  LDCU UR8, c[0x0][0x398] ;  /* 0x00007300ff0877ac */ /* 0x000ee20008000800 */
[C---:B------:R-:W-:Y:S01]  /*6fb10*/  PRMT R2, R24.reuse, 0x7772, RZ ;  /* 0x0000777218027816 */ /* 0x040fe200000000ff */
[----:B------:R-:W2:Y:S01]  /*6fb20*/  LDL.LU.64 R6, [R1+0x6c0] ;  /* 0x0006c00001067983 */ /* 0x000ea20000300a00 */
[----:B------:R-:W-:-:S03]  /*6fb30*/  PRMT R24, R24, 0x7773, RZ ;  /* 0x0000777318187816 */ /* 0x000fc600000000ff */
[----:B------:R0:W-:Y:S04]  /*6fb40*/  @P5 STG.E.U8 desc[UR42][R28.64], R2 ;  /* 0x000000021c005986 */ /* 0x0001e8000c10112a */
[----:B----4-:R4:W-:Y:S01]  /*6fb50*/  @P3 STG.E.U8 desc[UR42][R16.64], R24 ;  /* 0x0000001810003986 */ /* 0x0109e2000c10112a */
[----:B0-----:R-:W-:-:S03]  /*6fb60*/  PRMT R2, R19, 0x7770, RZ ;  /* 0x0000777013027816 */ /* 0x001fc600000000ff */
[----:B----4-:R-:W4:Y:S04]  /*6fb70*/  LDL.LU.64 R16, [R1+0x6b8] ;  /* 0x0006b80001107983 */ /* 0x010f280000300a00 */
[----:B------:R0:W-:Y:S04]  /*6fb80*/  @P6 STG.E.U8 desc[UR42][R44.64], R2 ;  /* 0x000000022c006986 */ /* 0x0001e8000c10112a */
[----:B0-----:R-:W4:Y:S01]  /*6fb90*/  LDL.LU.64 R44, [R1+0x6b0] ;  /* 0x0006b000012c7983 */ /* 0x001f220000300a00 */
[----:B------:R-:W-:Y:S01]  /*6fba0*/  ISETP.LT.AND P5, PT, R11, UR9, !P2 ;  /* 0x000000090b007c0c */ /* 0x000fe2000d7a1270 */
[----:B------:R-:W0:Y:S01]  /*6fbb0*/  LDCU UR9, c[0x0][0x398] ;  /* 0x00007300ff0977ac */ /* 0x000e220008000800 */
[----:B------:R-:W-:Y:S01]  /*6fbc0*/  ISETP.LT.AND P4, PT, R27, UR30, !P2 ;  /* 0x0000001e1b007c0c */ /* 0x000fe2000d781270 */
[----:B------:R-:W4:Y:S01]  /*6fbd0*/  LDL.LU R10, [R1+0x114] ;  /* 0x00011400010a7983 */ /* 0x000f220000300800 */
[----:B------:R-:W-:Y:S01]  /*6fbe0*/  ISETP.LT.AND P3, PT, R26, UR7, !P2 ;  /* 0x000000071a007c0c */ /* 0x000fe2000d761270 */
[----:B------:R-:W0:Y:S01]  /*6fbf0*/  LDCU UR30, c[0x0][0x398] ;  /* 0x00007300ff1e77ac */ /* 0x000e220008000800 */
[C---:B------:R-:W-:Y:S01]  /*6fc00*/  PRMT R3, R19.reuse, 0x7771, RZ ;  /* 0x0000777113037816 */ /* 0x040fe200000000ff */
[----:B------:R-:W4:Y:S01]  /*6fc10*/  LDL.LU.64 R28, [R1+0x6a8] ;  /* 0x0006a800011c7983 */ /* 0x000f220000300a00 */
[C---:B------:R-:W-:Y:S01]  /*6fc20*/  PRMT R2, R19.reuse, 0x7772, RZ ;  /* 0x0000777213027816 */ /* 0x040fe200000000ff */
[----:B------:R-:W0:Y:S04]  /*6fc30*/  LDCU UR7, c[0x0][0x398] ;  /* 0x00007300ff0777ac */ /* 0x000e280008000800 */
[----:B------:R1:W-:Y:S04]  /*6fc40*/  @P5 STG.E.U8 desc[UR42][R38.64], R3 ;  /* 0x0000000326005986 */ /* 0x0003e8000c10112a */
[----:B------:R0:W-:Y:S04]  /*6fc50*/  @P4 STG.E.U8 desc[UR42][R30.64], R2 ;  /* 0x000000021e004986 */ /* 0x0001e8000c10112a */
[----:B-1----:R-:W4:Y:S01]  /*6fc60*/  LDL.LU.64 R38, [R1+0x6a0] ;  /* 0x0006a00001267983 */ /* 0x002f220000300a00 */
[----:B------:R-:W-:-:S03]  /*6fc70*/  PRMT R3, R19, 0x7773, RZ ;  /* 0x0000777313037816 */ /* 0x000fc600000000ff */
[----:B------:R-:W4:Y:S01]  /*6fc80*/  LDL.LU.64 R18, [R1+0x698] ;  /* 0x0006980001127983 */ /* 0x000f220000300a00 */
[----:B------:R-:W-:Y:S01]  /*6fc90*/  ISETP.LT.AND P6, PT, R23, UR28, !P2 ;  /* 0x0000001c17007c0c */ /* 0x000fe2000d7c1270 */
[----:B------:R-:W1:Y:S01]  /*6fca0*/  LDCU UR28, c[0x0][0x398] ;  /* 0x00007300ff1c77ac */ /* 0x000e620008000800 */
[----:B------:R-:W-:Y:S02]  /*6fcb0*/  ISETP.LT.AND P4, PT, R20, UR6, !P2 ;  /* 0x0000000614007c0c */ /* 0x000fe4000d781270 */
[----:B---3--:R-:W-:Y:S01]  /*6fcc0*/  ISETP.LT.AND P5, PT, R21, UR8, !P2 ;  /* 0x0000000815007c0c */ /* 0x008fe2000d7a1270 */
[----:B------:R-:W-:Y:S01]  /*6fcd0*/  VIADD R4, R14, 0x12 ;  /* 0x000000120e047836 */ /* 0x000fe20000000000 */
[C---:B0-----:R-:W-:Y:S01]  /*6fce0*/  PRMT R2, R25.reuse, 0x7770, RZ ;  /* 0x0000777019027816 */ /* 0x041fe200000000ff */
[----:B------:R-:W0:Y:S01]  /*6fcf0*/  LDCU UR6, c[0x0][0x398] ;  /* 0x00007300ff0677ac */ /* 0x000e220008000800 */
[----:B--2---:R2:W-:Y:S01]  /*6fd00*/  @P3 STG.E.U8 desc[UR42][R36.64], R3 ;  /* 0x0000000324003986 */ /* 0x0045e2000c10112a */
[----:B------:R-:W3:Y:S03]  /*6fd10*/  LDCU UR8, c[0x0][0x398] ;  /* 0x00007300ff0877ac */ /* 0x000ee60008000800 */
[----:B--2---:R-:W2:Y:S01]  /*6fd20*/  LDL.LU.64 R36, [R1+0x690] ;  /* 0x0006900001247983 */ /* 0x004ea20000300a00 */
[----:B------:R-:W-:-:S03]  /*6fd30*/  PRMT R3, R25, 0x7771, RZ ;  /* 0x0000777119037816 */ /* 0x000fc600000000ff */
[----:B------:R0:W-:Y:S04]  /*6fd40*/  @P6 STG.E.U8 desc[UR42][R6.64], R2 ;  /* 0x0000000206006986 */ /* 0x0001e8000c10112a */
[----:B------:R-:W2:Y:S04]  /*6fd50*/  LDL.LU.64 R30, [R1+0x688] ;  /* 0x00068800011e7983 */ /* 0x000ea80000300a00 */
[----:B----4-:R4:W-:Y:S01]  /*6fd60*/  @P4 STG.E.U8 desc[UR42][R16.64], R3 ;  /* 0x0000000310004986 */ /* 0x0109e2000c10112a */
[C---:B0-----:R-:W-:Y:S02]  /*6fd70*/  PRMT R2, R25.reuse, 0x7772, RZ ;  /* 0x0000777219027816 */ /* 0x041fe400000000ff */
[----:B----4-:R-:W-:-:S02]  /*6fd80*/  PRMT R3, R25, 0x7773, RZ ;  /* 0x0000777319037816 */ /* 0x010fc400000000ff */
[----:B------:R-:W4:Y:S04]  /*6fd90*/  LDL.LU R25, [R1+0x2b48] ;  /* 0x002b480001197983 */ /* 0x000f280000300800 */
[----:B------:R0:W-:Y:S04]  /*6fda0*/  @P5 STG.E.U8 desc[UR42][R44.64], R2 ;  /* 0x000000022c005986 */ /* 0x0001e8000c10112a */
[----:B------:R-:W4:Y:S04]  /*6fdb0*/  LDL.LU.64 R16, [R1+0x680] ;  /* 0x0006800001107983 */ /* 0x000f280000300a00 */
[----:B0-----:R-:W4:Y:S01]  /*6fdc0*/  LDL.LU.64 R44, [R1+0x678] ;  /* 0x00067800012c7983 */ /* 0x001f220000300a00 */
[----:B------:R-:W-:Y:S01]  /*6fdd0*/  ISETP.LT.AND P2, PT, R22, UR9, !P2 ;  /* 0x0000000916007c0c */ /* 0x000fe2000d741270 */
[----:B------:R-:W0:Y:S01]  /*6fde0*/  LDCU UR9, c[0x0][0x398] ;  /* 0x00007300ff0977ac */ /* 0x000e220008000800 */
[----:B------:R-:W-:Y:S01]  /*6fdf0*/  ISETP.GE.AND P3, PT, R4, UR10, PT ;  /* 0x0000000a04007c0c */ /* 0x000fe2000bf66270 */
[----:B------:R-:W4:Y:S01]  /*6fe00*/  LDL.LU.64 R6, [R1+0x670] ;  /* 0x0006700001067983 */ /* 0x000f220000300a00 */
[----:B------:R-:W-:Y:S01]  /*6fe10*/  PRMT R2, R10, 0x7770, RZ ;  /* 0x000077700a027816 */ /* 0x000fe200000000ff */
[----:B------:R-:W0:Y:S01]  /*6fe20*/  LDCU UR10, c[0x0][0x398] ;  /* 0x00007300ff0a77ac */ /* 0x000e220008000800 */
[----:B------:R-:W-:-:S02]  /*6fe30*/  ISETP.LT.AND P6, PT, R15, UR30, !P3 ;  /* 0x0000001e0f007c0c */ /* 0x000fc4000dfc1270 */
[----:B------:R-:W-:Y:S01]  /*6fe40*/  ISETP.LT.AND P4, PT, R11, UR7, !P3 ;  /* 0x000000070b007c0c */ /* 0x000fe2000df81270 */
[----:B------:R-:W0:Y:S01]  /*6fe50*/  LDCU UR7, c[0x0][0x398] ;  /* 0x00007300ff0777ac */ /* 0x000e220008000800 */
[----:B-1----:R-:W-:-:S03]  /*6fe60*/  ISETP.LT.AND P5, PT, R27, UR28, !P3 ;  /* 0x0000001c1b007c0c */ /* 0x002fc6000dfa1270 */
[----:B------:R1:W-:Y:S01]  /*6fe70*/  @P2 STG.E.U8 desc[UR42][R28.64], R3 ;  /* 0x000000031c002986 */ /* 0x0003e2000c10112a */
[----:B------:R-:W0:Y:S05]  /*6fe80*/  LDCU UR28, c[0x0][0x398] ;  /* 0x00007300ff1c77ac */ /* 0x000e2a0008000800 */
[----:B------:R0:W-:Y:S04]  /*6fe90*/  @P6 STG.E.U8 desc[UR42][R38.64], R2 ;  /* 0x0000000226006986 */ /* 0x0001e8000c10112a */
[----:B-1----:R-:W4:Y:S01]  /*6fea0*/  LDL.LU.64 R28, [R1+0x650] ;  /* 0x00065000011c7983 */ /* 0x002f220000300a00 */
[----:B------:R-:W-:-:S05]  /*6feb0*/  PRMT R3, R10, 0x7771, RZ ;  /* 0x000077710a037816 */ /* 0x000fca00000000ff */
[----:B------:R1:W-:Y:S01]  /*6fec0*/  @P4 STG.E.U8 desc[UR42][R18.64], R3 ;  /* 0x0000000312004986 */ /* 0x0003e2000c10112a */
[----:B0-----:R-:W-:-:S03]  /*6fed0*/  PRMT R2, R10, 0x7772, RZ ;  /* 0x000077720a027816 */ /* 0x001fc600000000ff */
[----:B-1----:R-:W4:Y:S04]  /*6fee0*/  LDL.LU R19, [R1+0x24] ;  /* 0x0000240001137983 */ /* 0x002f280000300800 */
[----:B------:R-:W4:Y:S01]  /*6fef0*/  LDL.LU.64 R38, [R1+0x648] ;  /* 0x0006480001267983 */ /* 0x000f220000300a00 */
[----:B------:R-:W-:Y:S01]  /*6ff00*/  ISETP.LT.AND P6, PT, R26, UR6, !P3 ;  /* 0x000000061a007c0c */ /* 0x000fe2000dfc1270 */
[----:B------:R-:W-:Y:S01]  /*6ff10*/  VIADD R3, R14, 0x13 ;  /* 0x000000130e037836 */ /* 0x000fe20000000000 */
[----:B---3--:R-:W-:Y:S01]  /*6ff20*/  ISETP.LT.AND P4, PT, R23, UR8, !P3 ;  /* 0x0000000817007c0c */ /* 0x008fe2000df81270 */
[----:B------:R-:W0:Y:S03]  /*6ff30*/  LDCU UR6, c[0x0][0x398] ;  /* 0x00007300ff0677ac */ /* 0x000e260008000800 */
[----:B------:R-:W-:Y:S01]  /*6ff40*/  ISETP.GE.AND P2, PT, R3, UR66, PT ;  /* 0x0000004203007c0c */ /* 0x000fe2000bf46270 */
[----:B------:R-:W1:Y:S01]  /*6ff50*/  LDCU UR8, c[0x0][0x398] ;  /* 0x00007300ff0877ac */ /* 0x000e620008000800 */
[----:B--2---:R2:W-:Y:S04]  /*6ff60*/  @P5 STG.E.U8 desc[UR42][R36.64], R2 ;  /* 0x0000000224005986 */ /* 0x0045e8000c10112a */
[----:B--2---:R-:W2:Y:S01]  /*6ff70*/  LDL.LU.64 R36, [R1+0x640] ;  /* 0x0006400001247983 */ /* 0x004ea20000300a00 */
[----:B------:R-:W-:Y:S01]  /*6ff80*/  ISETP.LT.AND P5, PT, R20, UR9, !P3 ;  /* 0x0000000914007c0c */ /* 0x000fe2000dfa1270 */
[----:B------:R-:W3:Y:S01]  /*6ff90*/  LDCU UR9, c[0x0][0x398] ;  /* 0x00007300ff0977ac */ /* 0x000ee20008000800 */
[----:B------:R-:W-:-:S05]  /*6ffa0*/  PRMT R2, R10, 0x7773, RZ ;  /* 0x000077730a027816 */ /* 0x000fca00000000ff */
[----:B------:R0:W-:Y:S01]  /*6ffb0*/  @P6 STG.E.U8 desc[UR42][R30.64], R2 ;  /* 0x000000021e006986 */ /* 0x0001e2000c10112a */
[C---:B----4-:R-:W-:Y:S02]  /*6ffc0*/  PRMT R3, R25.reuse, 0x7770, RZ ;  /* 0x0000777019037816 */ /* 0x050fe400000000ff */
[----:B0-----:R-:W-:-:S03]  /*6ffd0*/  PRMT R2, R25, 0x7771, RZ ;  /* 0x0000777119027816 */ /* 0x001fc600000000ff */
[----:B------:R0:W-:Y:S04]  /*6ffe0*/  @P4 STG.E.U8 desc[UR42][R16.64], R3 ;  /* 0x0000000310004986 */ /* 0x0001e8000c10112a */
[----:B------:R4:W-:Y:S04]  /*6fff0*/  @P5 STG.E.U8 desc[UR42][R44.64], R2 ;  /* 0x000000022c005986 */ /* 0x0009e8000c10112a */
[----:B0-----:R-:W2:Y:S04]  /*70000*/  LDL.LU.64 R16, [R1+0x638] ;  /* 0x0006380001107983 */ /* 0x001ea80000300a00 */
[----:B----4-:R-:W4:Y:S01]  /*70010*/  LDL.LU.64 R44, [R1+0x630] ;  /* 0x00063000012c7983 */ /* 0x010f220000300a00 */
[----:B------:R-:W-:Y:S01]  /*70020*/  ISETP.LT.AND P6, PT, R21, UR7, !P3 ;  /* 0x0000000715007c0c */ /* 0x000fe2000dfc1270 */
[----:B------:R-:W0:Y:S01]  /*70030*/  LDCU UR7, c[0x0][0x398] ;  /* 0x00007300ff0777ac */ /* 0x000e220008000800 */
[----:B------:R-:W-:Y:S01]  /*70040*/  ISETP.LT.AND P3, PT, R22, UR10, !P3 ;  /* 0x0000000a16007c0c */ /* 0x000fe2000df61270 */
[----:B------:R-:W4:Y:S01]  /*70050*/  LDL.LU R30, [R1+0x104] ;  /* 0x00010400011e7983 */ /* 0x000f220000300800 */
[C---:B------:R-:W-:Y:S01]  /*70060*/  PRMT R2, R25.reuse, 0x7772, RZ ;  /* 0x0000777219027816 */ /* 0x040fe200000000ff */
[----:B------:R-:W0:Y:S01]  /*70070*/  LDCU UR10, c[0x0][0x398] ;  /* 0x00007300ff0a77ac */ /* 0x000e220008000800 */
[----:B------:R-:W-:-:S02]  /*70080*/  PRMT R25, R25, 0x7773, RZ ;  /* 0x0000777319197816 */ /* 0x000fc400000000ff */
[----:B------:R-:W-:Y:S01]  /*70090*/  ISETP.LT.AND P5, PT, R15, UR6, !P2 ;  /* 0x000000060f007c0c */ /* 0x000fe2000d7a1270 */
[----:B------:R-:W0:Y:S01]  /*700a0*/  LDCU UR6, c[0x0][0x398] ;  /* 0x00007300ff0677ac */ /* 0x000e220008000800 */
[----:B------:R-:W-:-:S03]  /*700b0*/  ISETP.LT.AND P4, PT, R11, UR28, !P2 ;  /* 0x0000001c0b007c0c */ /* 0x000fc6000d781270 */
[----:B------:R-:W-:Y:S01]  /*700c0*/  @P6 STG.E.U8 desc[UR42][R6.64], R2 ;  /* 0x0000000206006986 */ /* 0x000fe2000c10112a */
[----:B------:R-:W0:Y:S03]  /*700d0*/  LDCU UR28, c[0x0][0x398] ;  /* 0x00007300ff1c77ac */ /* 0x000e260008000800 */
[----:B------:R1:W-:Y:S04]  /*700e0*/  @P3 STG.E.U8 desc[UR42][R28.64], R25 ;  /* 0x000000191c003986 */ /* 0x0003e8000c10112a */
[----:B-1----:R-:W4:Y:S01]  /*700f0*/  LDL.LU.64 R24, [R1+0x628] ;  /* 0x0006280001187983 */ /* 0x002f220000300a00 */
[----:B------:R-:W-:-:S03]  /*70100*/  PRMT R3, R19, 0x7770, RZ ;  /* 0x0000777013037816 */ /* 0x000fc600000000ff */
[----:B------:R-:W4:Y:S01]  /*70110*/  LDL.LU.64 R6, [R1+0x620] ;  /* 0x0006200001067983 */ /* 0x000f220000300a00 */
[----:B------:R-:W-:-:S03]  /*70120*/  PRMT R2, R19, 0x7771, RZ ;  /* 0x0000777113027816 */ /* 0x000fc600000000ff */
[----:B------:R-:W4:Y:S04]  /*70130*/  LDL.LU.64 R28, [R1+0x618] ;  /* 0x00061800011c7983 */ /* 0x000f280000300a00 */
[----:B------:R1:W-:Y:S01]  /*70140*/  @P5 STG.E.U8 desc[UR42][R38.64], R3 ;  /* 0x0000000326005986 */ /* 0x0003e2000c10112a */
[----:B------:R-:W-:-:S03]  /*70150*/  PRMT R4, R19, 0x7772, RZ ;  /* 0x0000777213047816 */ /* 0x000fc600000000ff */
[----:B-1----:R-:W4:Y:S01]  /*70160*/  LDL.LU.64 R38, [R1+0x610] ;  /* 0x0006100001267983 */ /* 0x002f220000300a00 */
[----:B------:R-:W-:Y:S01]  /*70170*/  ISETP.LT.AND P6, PT, R27, UR8, !P2 ;  /* 0x000000081b007c0c */ /* 0x000fe2000d7c1270 */
[----:B------:R-:W1:Y:S01]  /*70180*/  LDCU UR8, c[0x0][0x398] ;  /* 0x00007300ff0877ac */ /* 0x000e620008000800 */
[----:B---3--:R-:W-:Y:S01]  /*70190*/  ISETP.LT.AND P3, PT, R26, UR9, !P2 ;  /* 0x000000091a007c0c */ /* 0x008fe2000d761270 */
[----:B------:R-:W-:Y:S01]  /*701a0*/  VIADD R3, R14, 0x14 ;  /* 0x000000140e037836 */ /* 0x000fe20000000000 */
[----:B0-----:R-:W-:Y:S01]  /*701b0*/  ISETP.LT.AND P5, PT, R20, UR6, !P2 ;  /* 0x0000000614007c0c */ /* 0x001fe2000d7a1270 */
[----:B------:R-:W0:Y:S01]  /*701c0*/  LDCU UR9, c[0x0][0x398] ;  /* 0x00007300ff0977ac */ /* 0x000e220008000800 */
[----:B------:R-:W3:Y:S01]  /*701d0*/  LDCU UR6, c[0x0][0x398] ;  /* 0x00007300ff0677ac */ /* 0x000ee20008000800 */
[----:B--2---:R2:W-:Y:S04]  /*701e0*/  @P4 STG.E.U8 desc[UR42][R36.64], R2 ;  /* 0x0000000224004986 */ /* 0x0045e8000c10112a */
[----:B--2---:R-:W2:Y:S04]  /*701f0*/  LDL.LU.64 R36, [R1+0x608] ;  /* 0x0006080001247983 */ /* 0x004ea80000300a00 */
[----:B------:R-:W2:Y:S01]  /*70200*/  LDL.LU R10, [R1+0x118] ;  /* 0x00011800010a7983 */ /* 0x000ea20000300800 */
[----:B------:R-:W-:-:S03]  /*70210*/  PRMT R2, R19, 0x7773, RZ ;  /* 0x0000777313027816 */ /* 0x000fc600000000ff */
[----:B------:R-:W2:Y:S04]  /*70220*/  LDL.LU.64 R18, [R1+0x600] ;  /* 0x0006000001127983 */ /* 0x000ea80000300a00 */
[----:B------:R0:W-:Y:S04]  /*70230*/  @P6 STG.E.U8 desc[UR42][R16.64], R4 ;  /* 0x0000000410006986 */ /* 0x0001e8000c10112a */
[----:B----4-:R4:W-:Y:S04]  /*70240*/  @P3 STG.E.U8 desc[UR42][R44.64], R2 ;  /* 0x000000022c003986 */ /* 0x0109e8000c10112a */
[----:B0-----:R-:W2:Y:S04]  /*70250*/  LDL.LU.64 R16, [R1+0x5f8] ;  /* 0x0005f80001107983 */ /* 0x001ea80000300a00 */
[----:B----4-:R-:W4:Y:S01]  /*70260*/  LDL.LU.64 R44, [R1+0x5f0] ;  /* 0x0005f000012c7983 */ /* 0x010f220000300a00 */
[----:B------:R-:W-:Y:S01]  /*70270*/  ISETP.LT.AND P4, PT, R23, UR7, !P2 ;  /* 0x0000000717007c0c */ /* 0x000fe2000d781270 */
[----:B------:R-:W0:Y:S01]  /*70280*/  LDCU UR7, c[0x0][0x398] ;  /* 0x00007300ff0777ac */ /* 0x000e220008000800 */
[----:B------:R-:W-:-:S02]  /*70290*/  ISETP.LT.AND P3, PT, R21, UR10, !P2 ;  /* 0x0000000a15007c0c */ /* 0x000fc4000d761270 */
[----:B------:R-:W-:Y:S01]  /*702a0*/  ISETP.GE.AND P6, PT, R3, UR67, PT ;  /* 0x0000004303007c0c */ /* 0x000fe2000bfc6270 */
[----:B------:R-:W0:Y:S01]  /*702b0*/  LDCU UR10, c[0x0][0x398] ;  /* 0x00007300ff0a77ac */ /* 0x000e220008000800 */
[C---:B------:R-:W-:Y:S02]  /*702c0*/  PRMT R3, R30.reuse, 0x7770, RZ ;  /* 0x000077701e037816 */ /* 0x040fe400000000ff */
[----:B------:R-:W-:Y:S02]  /*702d0*/  PRMT R2, R30, 0x7771, RZ ;  /* 0x000077711e027816 */ /* 0x000fe400000000ff */
[----:B------:R-:W-:Y:S01]  /*702e0*/  ISETP.LT.AND P2, PT, R22, UR28, !P2 ;  /* 0x0000001c16007c0c */ /* 0x000fe2000d741270 */
[----:B------:R-:W0:Y:S02]  /*702f0*/  LDCU UR28, c[0x0][0x398] ;  /* 0x00007300ff1c77ac */ /* 0x000e240008000800 */
[----:B------:R0:W-:Y:S01]  /*70300*/  @P4 STG.E.U8 desc[UR42][R24.64], R3 ;  /* 0x0000000318004986 */ /* 0x0001e2000c10112a */
[----:B-1----:R-:W-:Y:S01]  /*70310*/  ISETP.LT.AND P4, PT, R15, UR8, !P6 ;  /* 0x000000080f007c0c */ /* 0x002fe2000f781270 */
[----:B------:R-:W1:Y:S02]  /*70320*/  LDCU UR8, c[0x0][0x398] ;  /* 0x00007300ff0877ac */ /* 0x000e640008000800 */
[----:B------:R3:W-:Y:S01]  /*70330*/  @P5 STG.E.U8 desc[UR42][R6.64], R2 ;  /* 0x0000000206005986 */ /* 0x0007e2000c10112a */
[----:B0-----:R-:W-:-:S02]  /*70340*/  PRMT R3, R30, 0x7772, RZ ;  /* 0x000077721e037816 */ /* 0x001fc400000000ff */
[----:B---3--:R-:W-:-:S03]  /*70350*/  PRMT R2, R30, 0x7773, RZ ;  /* 0x000077731e027816 */ /* 0x008fc600000000ff */
[----:B------:R0:W-:Y:S01]  /*70360*/  @P3 STG.E.U8 desc[UR42][R28.64], R3 ;  /* 0x000000031c003986 */ /* 0x0001e2000c10112a */
[----:B------:R-:W-:Y:S01]  /*70370*/  ISETP.LT.AND P3, PT, R26, UR7, !P6 ;  /* 0x000000071a007c0c */ /* 0x000fe2000f761270 */
[----:B------:R-:W3:Y:S02]  /*70380*/  LDCU UR7, c[0x0][0x398] ;  /* 0x00007300ff0777ac */ /* 0x000ee40008000800 */
[----:B------:R-:W3:Y:S01]  /*70390*/  LDL.LU.64 R30, [R1+0x5d0] ;  /* 0x0005d000011e7983 */ /* 0x000ee20000300a00 */
[----:B------:R-:W-:Y:S01]  /*703a0*/  ISETP.LT.AND P5, PT, R11, UR9, !P6 ;  /* 0x000000090b007c0c */ /* 0x000fe2000f7a1270 */
[----:B------:R-:W1:Y:S02]  /*703b0*/  LDCU UR9, c[0x0][0x398] ;  /* 0x00007300ff0977ac */ /* 0x000e640008000800 */
[----:B0-----:R-:W3:Y:S04]  /*703c0*/  LDL.LU.64 R28, [R1+0x5c8] ;  /* 0x0005c800011c7983 */ /* 0x001ee80000300a00 */
[----:B------:R-:W3:Y:S04]  /*703d0*/  LDL.LU R26, [R1+0x2b44] ;  /* 0x002b4400011a7983 */ /* 0x000ee80000300800 */
[----:B------:R0:W-:Y:S01]  /*703e0*/  @P2 STG.E.U8 desc[UR42][R38.64], R2 ;  /* 0x0000000226002986 */ /* 0x0001e2000c10112a */
[----:B------:R-:W-:Y:S01]  /*703f0*/  ISETP.LT.AND P2, PT, R27, UR6, !P6 ;  /* 0x000000061b007c0c */ /* 0x000fe2000f741270 */
[----:B------:R-:W0:Y:S01]  /*70400*/  LDCU UR6, c[0x0][0x398] ;  /* 0x00007300ff0677ac */ /* 0x000e220008000800 */
[----:B--2---:R-:W-:-:S02]  /*70410*/  PRMT R3, R10, 0x7770, RZ ;  /* 0x000077700a037816 */ /* 0x004fc400000000ff */
[----:B0-----:R-:W-:-:S03]  /*70420*/  PRMT R2, R10, 0x7771, RZ ;  /* 0x000077710a027816 */ /* 0x001fc600000000ff */
[----:B------:R0:W-:Y:S04]  /*70430*/  @P4 STG.E.U8 desc[UR42][R36.64], R3 ;  /* 0x0000000324004986 */ /* 0x0001e8000c10112a */
[----:B------:R2:W-:Y:S04]  /*70440*/  @P5 STG.E.U8 desc[UR42][R18.64], R2 ;  /* 0x0000000212005986 */ /* 0x0005e8000c10112a */
[----:B0-----:R-:W3:Y:S04]  /*70450*/  LDL.LU.64 R36, [R1+0x5c0] ;  /* 0x0005c00001247983 */ /* 0x001ee80000300a00 */
[----:B------:R-:W3:Y:S04]  /*70460*/  LDL.LU R39, [R1+0x28] ;  /* 0x0000280001277983 */ /* 0x000ee80000300800 */
[----:B--2---:R-:W2:Y:S01]  /*70470*/  LDL.LU.64 R18, [R1+0x5b8] ;  /* 0x0005b80001127983 */ /* 0x004ea20000300a00 */
[----:B------:R-:W-:-:S02]  /*70480*/  PRMT R3, R10, 0x7772, RZ ;  /* 0x000077720a037816 */ /* 0x000fc400000000ff */
[----:B------:R-:W-:Y:S01]  /*70490*/  PRMT R2, R10, 0x7773, RZ ;  /* 0x000077730a027816 */ /* 0x000fe200000000ff */
[----:B------:R-:W2:Y:S04]  /*704a0*/  LDL.LU.64 R6, [R1+0x5b0] ;  /* 0x0005b00001067983 */ /* 0x000ea80000300a00 */
[----:B------:R0:W-:Y:S04]  /*704b0*/  @P2 STG.E.U8 desc[UR42][R16.64], R3 ;  /* 0x0000000310002986 */ /* 0x0001e8000c10112a */
[----:B----4-:R4:W-:Y:S04]  /*704c0*/  @P3 STG.E.U8 desc[UR42][R44.64], R2 ;  /* 0x000000022c003986 */ /* 0x0109e8000c10112a */
[----:B0-----:R-:W2:Y:S04]  /*704d0*/  LDL.LU.64 R16, [R1+0x5a8] ;  /* 0x0005a80001107983 */ /* 0x001ea80000300a00 */
[----:B----4-:R-:W4:Y:S01]  /*704e0*/  LDL.LU.64 R44, [R1+0x5a0] ;  /* 0x0005a000012c7983 */ /* 0x010f220000300a00 */
[----:B------:R-:W-:-:S02]  /*704f0*/  ISETP.LT.AND P4, PT, R23, UR10, !P6 ;  /* 0x0000000a17007c0c */ /* 0x000fc4000f781270 */
[----:B-1----:R-:W-:Y:S01]  /*70500*/  ISETP.LT.AND P2, PT, R20, UR8, !P6 ;  /* 0x0000000814007c0c */ /* 0x002fe2000f741270 */
[----:B------:R-:W-:Y:S01]  /*70510*/  VIADD R2, R14, 0x15 ;  /* 0x000000150e027836 */ /* 0x000fe20000000000 */
[----:B------:R-:W-:Y:S01]  /*70520*/  ISETP.LT.AND P3, PT, R21, UR6, !P6 ;  /* 0x0000000615007c0c */ /* 0x000fe2000f761270 */
[----:B------:R-:W0:Y:S01]  /*70530*/  LDCU UR10, c[0x0][0x398] ;  /* 0x00007300ff0a77ac */ /* 0x000e220008000800 */
[----:B---3--:R-:W-:Y:S02]  /*70540*/  ISETP.LT.AND P6, PT, R22, UR7, !P6 ;  /* 0x0000000716007c0c */ /* 0x008fe4000f7c1270 */
[----:B------:R-:W-:Y:S01]  /*70550*/  ISETP.GE.AND P5, PT, R2, UR48, PT ;  /* 0x0000003002007c0c */ /* 0x000fe2000bfa6270 */
[----:B------:R-:W1:Y:S01]  /*70560*/  LDCU UR8, c[0x0][0x398] ;  /* 0x00007300ff0877ac */ /* 0x000e620008000800 */
[----:B------:R-:W3:Y:S01]  /*70570*/  LDCU UR6, c[0x0][0x398] ;  /* 0x00007300ff0677ac */ /* 0x000ee20008000800 */
[----:B------:R-:W0:Y:S01]  /*70580*/  LDCU UR7, c[0x0][0x398] ;  /* 0x00007300ff0777ac */ /* 0x000e220008000800 */
[----:B------:R-:W-:-:S02]  /*70590*/  PRMT R3, R26, 0x7770, RZ ;  /* 0x000077701a037816 */ /* 0x000fc400000000ff */
[----:B------:R-:W-:-:S03]  /*705a0*/  PRMT R2, R26, 0x7772, RZ ;  /* 0x000077721a027816 */ /* 0x000fc600000000ff */
[----:B------:R0:W-:Y:S02]  /*705b0*/  @P4 STG.E.U8 desc[UR42][R30.64], R3 ;  /* 0x000000031e004986 */ /* 0x0001e4000c10112a */
[C---:B0-----:R-:W-:Y:S02]  /*705c0*/  PRMT R3, R26.reuse, 0x7771, RZ ;  /* 0x000077711a037816 */ /* 0x041fe400000000ff */
[----:B------:R-:W3:Y:S01]  /*705d0*/  LDL.LU R30, [R1+0x11c] ;  /* 0x00011c00011e7983 */ /* 0x000ee20000300800 */
[----:B------:R-:W-:-:S03]  /*705e0*/  PRMT R26, R26, 0x7773, RZ ;  /* 0x000077731a1a7816 */ /* 0x000fc600000000ff */
[----:B------:R0:W-:Y:S01]  /*705f0*/  @P2 STG.E.U8 desc[UR42][R28.64], R3 ;  /* 0x000000031c002986 */ /* 0x0001e2000c10112a */
[----:B------:R-:W-:Y:S01]  /*70600*/  ISETP.LT.AND P2, PT, R15, UR9, !P5 ;  /* 0x000000090f007c0c */ /* 0x000fe2000ef41270 */
[----:B------:R-:W2:Y:S01]  /*70610*/  LDCU UR9, c[0x0][0x398] ;  /* 0x00007300ff0977ac */ /* 0x000ea20008000800 */
[----:B-1----:R-:W-:Y:S01]  /*70620*/  ISETP.LT.AND P4, PT, R27, UR8, !P5 ;  /* 0x000000081b007c0c */ /* 0x002fe2000ef81270 */
[----:B------:R-:W1:Y:S01]  /*70630*/  LDCU UR8, c[0x0][0x398] ;  /* 0x00007300ff0877ac */ /* 0x000e620008000800 */
[----:B0-----:R-:W-:Y:S01]  /*70640*/  VIADD R3, R14, 0x16 ;  /* 0x000000160e037836 */ /* 0x001fe20000000000 */
[----:B------:R0:W-:Y:S04]  /*70650*/  @P3 STG.E.U8 desc[UR42][R36.64], R2 ;  /* 0x0000000224003986 */ /* 0x0001e8000c10112a */
[----:B--2---:R2:W-:Y:S04]  /*70660*/  @P6 STG.E.U8 desc[UR42][R18.64], R26 ;  /* 0x0000001a12006986 */ /* 0x0045e8000c10112a */
[----:B0-----:R-:W3:Y:S04]  /*70670*/  LDL.LU.64 R36, [R1+0x598] ;  /* 0x0005980001247983 */ /* 0x001ee80000300a00 */
[----:B------:R-:W3:Y:S04]  /*70680*/  LDL.LU R10, [R1+0x108] ;  /* 0x00010800010a7983 */ /* 0x000ee80000300800 */
[----:B------:R-:W3:Y:S04]  /*70690*/  LDL.LU.64 R28, [R1+0x590] ;  /* 0x00059000011c7983 */ /* 0x000ee80000300a00 */
[----:B--2---:R-:W2:Y:S04]  /*706a0*/  LDL.LU.64 R18, [R1+0x588] ;  /* 0x0005880001127983 */ /* 0x004ea80000300a00 */
[----:B------:R-:W2:Y:S01]  /*706b0*/  LDL.LU R26, [R1+0x13f8] ;  /* 0x0013f800011a7983 */ /* 0x000ea20000300800 */
[----:B------:R-:W-:Y:S01]  /*706c0*/  ISETP.LT.AND P3, PT, R11, UR10, !P5 ;  /* 0x0000000a0b007c0c */ /* 0x000fe2000ef61270 */
[----:B------:R-:W0:Y:S01]  /*706d0*/  LDCU UR10, c[0x0][0x398] ;  /* 0x00007300ff0a77ac */ /* 0x000e220008000800 */
[----:B------:R-:W-:-:S02]  /*706e0*/  PRMT R2, R39, 0x7770, RZ ;  /* 0x0000777027027816 */ /* 0x000fc400000000ff */
[----:B------:R-:W-:Y:S02]  /*706f0*/  ISETP.GE.AND P6, PT, R3, UR50, PT ;  /* 0x0000003203007c0c */ /* 0x000fe4000bfc6270 */
[C---:B------:R-:W-:Y:S01]  /*70700*/  PRMT R3, R39.reuse, 0x7771, RZ ;  /* 0x0000777127037816 */ /* 0x040fe200000000ff */
[----:B------:R0:W-:Y:S06]  /*70710*/  @P2 STG.E.U8 desc[UR42][R6.64], R2 ;  /* 0x0000000206002986 */ /* 0x0001ec000c10112a */
[----:B------:R-:W-:Y:S01]  /*70720*/  @P3 STG.E.U8 desc[UR42][R16.64], R3 ;  /* 0x0000000310003986 */ /* 0x000fe2000c10112a */
[----:B0-----:R-:W-:-:S05]  /*70730*/  PRMT R2, R39, 0x7772, RZ ;  /* 0x0000777227027816 */ /* 0x001fca00000000ff */
[----:B----4-:R0:W-:Y:S04]  /*70740*/  @P4 STG.E.U8 desc[UR42][R44.64], R2 ;  /* 0x000000022c004986 */ /* 0x0101e8000c10112a */
[----:B0-----:R-:W4:Y:S01]  /*70750*/  LDL.LU.64 R44, [R1+0x580] ;  /* 0x00058000012c7983 */ /* 0x001f220000300a00 */
[----:B------:R-:W-:-:S03]  /*70760*/  PRMT R2, R39, 0x7773, RZ ;  /* 0x0000777327027816 */ /* 0x000fc600000000ff */
[----:B------:R-:W4:Y:S04]  /*70770*/  LDL.LU.64 R24, [R1+0x568] ;  /* 0x0005680001187983 */ /* 0x000f280000300a00 */
[----:B------:R-:W4:Y:S04]  /*70780*/  LDL.LU.64 R16, [R1+0x560] ;  /* 0x0005600001107983 */ /* 0x000f280000300a00 */
[----:B------:R-:W4:Y:S01]  /*70790*/  LDL.LU.64 R38, [R1+0x558] ;  /* 0x0005580001267983 */ /* 0x000f220000300a00 */
[----:B------:R-:W-:Y:S01]  /*707a0*/  ISETP.LT.AND P4, PT, R23, UR28, !P5 ;  /* 0x0000001c17007c0c */ /* 0x000fe2000ef81270 */
[----:B------:R-:W0:Y:S01]  /*707b0*/  LDCU UR28, c[0x0][0x398] ;  /* 0x00007300ff1c77ac */ /* 0x000e220008000800 */
[----:B------:R-:W-:Y:S01]  /*707c0*/  ISETP.LT.AND P3, PT, R20, UR7, !P5 ;  /* 0x0000000714007c0c */ /* 0x000fe2000ef61270 */
[----:B------:R-:W0:Y:S01]  /*707d0*/  LDCU UR7, c[0x0][0x398] ;  /* 0x00007300ff0777ac */ /* 0x000e220008000800 */
[----:B---3--:R-:W-:-:S02]  /*707e0*/  PRMT R7, R30, 0x7773, RZ ;  /* 0x000077731e077816 */ /* 0x008fc400000000ff */
[C---:B------:R-:W-:Y:S02]  /*707f0*/  PRMT R6, R30.reuse, 0x7772, RZ ;  /* 0x000077721e067816 */ /* 0x040fe400000000ff */
[C---:B------:R-:W-:Y:S02]  /*70800*/  PRMT R5, R30.reuse, 0x7771, RZ ;  /* 0x000077711e057816 */ /* 0x040fe400000000ff */
[----:B------:R-:W-:Y:S02]  /*70810*/  PRMT R4, R30, 0x7770, RZ ;  /* 0x000077701e047816 */ /* 0x000fe400000000ff */
[----:B--2---:R-:W-:Y:S01]  /*70820*/  ISETP.LT.AND P2, PT, R26, UR6, !P5 ;  /* 0x000000061a007c0c */ /* 0x004fe2000ef41270 */
[----:B------:R-:W2:Y:S01]  /*70830*/  LDCU UR6, c[0x0][0x398] ;  /* 0x00007300ff0677ac */ /* 0x000ea20008000800 */
[----:B------:R-:W-:-:S11]  /*70840*/  PRMT R3, R10, 0x7770, RZ ;  /* 0x000077700a037816 */ /* 0x000fd600000000ff */
[----:B------:R3:W-:Y:S01]  /*70850*/  @P2 STG.E.U8 desc[UR42][R36.64], R2 ;  /* 0x0000000224002986 */ /* 0x0007e2000c10112a */
[----:B------:R-:W-:Y:S01]  /*70860*/  ISETP.LT.AND P2, PT, R21, UR9, !P5 ;  /* 0x0000000915007c0c */ /* 0x000fe2000ef41270 */
[----:B------:R-:W0:Y:S02]  /*70870*/  LDCU UR9, c[0x0][0x398] ;  /* 0x00007300ff0977ac */ /* 0x000e240008000800 */
[----:B------:R1:W-:Y:S01]  /*70880*/  @P4 STG.E.U8 desc[UR42][R28.64], R3 ;  /* 0x000000031c004986 */ /* 0x0003e2000c10112a */
[----:B---3--:R-:W-:-:S03]  /*70890*/  PRMT R2, R10, 0x7771, RZ ;  /* 0x000077710a027816 */ /* 0x008fc600000000ff */
[----:B------:R-:W3:Y:S01]  /*708a0*/  LDL.LU.64 R36, [R1+0x550] ;  /* 0x0005500001247983 */ /* 0x000ee20000300a00 */
[----:B-1----:R-:W-:-:S03]  /*708b0*/  PRMT R3, R10, 0x7772, RZ ;  /* 0x000077720a037816 */ /* 0x002fc600000000ff */
[----:B------:R-:W3:Y:S04]  /*708c0*/  LDL.LU.64 R30, [R1+0x548] ;  /* 0x00054800011e7983 */ /* 0x000ee80000300a00 */
[----:B------:R1:W-:Y:S04]  /*708d0*/  @P3 STG.E.U8 desc[UR42][R18.64], R2 ;  /* 0x0000000212003986 */ /* 0x0003e8000c10112a */
[----:B----4-:R4:W-:Y:S01]  /*708e0*/  @P2 STG.E.U8 desc[UR42][R44.64], R3 ;  /* 0x000000032c002986 */ /* 0x0109e2000c10112a */
[----:B0-----:R-:W-:Y:S01]  /*708f0*/  ISETP.LT.AND P2, PT, R27, UR7, !P6 ;  /* 0x000000071b007c0c */ /* 0x001fe2000f741270 */
[----:B------:R-:W0:Y:S02]  /*70900*/  LDCU UR7, c[0x0][0x398] ;  /* 0x00007300ff0777ac */ /* 0x000e240008000800 */
[----:B-1----:R-:W3:Y:S01]  /*70910*/  LDL.LU.64 R18, [R1+0x528] ;  /* 0x0005280001127983 */ /* 0x002ee20000300a00 */
[----:B------:R-:W-:-:S03]  /*70920*/  PRMT R2, R10, 0x7773, RZ ;  /* 0x000077730a027816 */ /* 0x000fc600000000ff */
[----:B------:R-:W3:Y:S04]  /*70930*/  LDL.LU.64 R28, [R1+0x520] ;  /* 0x00052000011c7983 */ /* 0x000ee80000300a00 */
[----:B------:R-:W3:Y:S04]  /*70940*/  LDL.LU R10, [R1+0x2b40] ;  /* 0x002b4000010a7983 */ /* 0x000ee80000300800 */
[----:B----4-:R-:W4:Y:S04]  /*70950*/  LDL.LU.64 R44, [R1+0x2b38] ;  /* 0x002b3800012c7983 */ /* 0x010f280000300a00 */
[----:B------:R-:W4:Y:S01]  /*70960*/  LDL.LU R27, [R1+0x2b30] ;  /* 0x002b3000011b7983 */ /* 0x000f220000300800 */
[----:B------:R-:W-:Y:S01]  /*70970*/  ISETP.LT.AND P5, PT, R22, UR8, !P5 ;  /* 0x0000000816007c0c */ /* 0x000fe2000efa1270 */
[----:B------:R-:W1:Y:S01]  /*70980*/  LDCU UR8, c[0x0][0x398] ;  /* 0x00007300ff0877ac */ /* 0x000e620008000800 */
[----:B------:R-:W-:-:S02]  /*70990*/  ISETP.LT.AND P3, PT, R15, UR10, !P6 ;  /* 0x0000000a0f007c0c */ /* 0x000fc4000f761270 */
[----:B--2---:R-:W-:Y:S01]  /*709a0*/  ISETP.LT.AND P4, PT, R11, UR6, !P6 ;  /* 0x000000060b007c0c */ /* 0x004fe2000f781270 */
[----:B------:R-:W2:Y:S01]  /*709b0*/  LDCU UR10, c[0x0][0x398] ;  /* 0x00007300ff0a77ac */ /* 0x000ea20008000800 */
[----:B------:R-:W0:Y:S07]  /*709c0*/  LDCU UR6, c[0x0][0x39c] ;  /* 0x00007380ff0677ac */ /* 0x000e2e0008000800 */
[----:B------:R-:W-:Y:S04]  /*709d0*/  @P5 STG.E.U8 desc[UR42][R24.64], R2 ;  /* 0x0000000218005986 */ /* 0x000fe8000c10112a */
[----:B------:R0:W-:Y:S04]  /*709e0*/  @P3 STG.E.U8 desc[UR42][R16.64], R4 ;  /* 0x0000000410003986 */ /* 0x0001e8000c10112a */
[----:B------:R1:W-:Y:S04]  /*709f0*/  @P4 STG.E.U8 desc[UR42][R38.64], R5 ;  /* 0x0000000526004986 */ /* 0x0003e8000c10112a */
[----:B0-----:R-:W2:Y:S04]  /*70a00*/  LDL.LU.64 R16, [R1+0x518] ;  /* 0x0005180001107983 */ /* 0x001ea80000300a00 */
[----:B-1----:R-:W2:Y:S01]  /*70a10*/  LDL.LU.64 R38, [R1+0x500] ;  /* 0x0005000001267983 */ /* 0x002ea20000300a00 */
[----:B------:R-:W-:Y:S01]  /*70a20*/  ISETP.LT.AND P5, PT, R26, UR9, !P6 ;  /* 0x000000091a007c0c */ /* 0x000fe2000f7a1270 */
[----:B------:R-:W0:Y:S01]  /*70a30*/  LDCU UR9, c[0x0][0x398] ;  /* 0x00007300ff0977ac */ /* 0x000e220008000800 */
[----:B------:R-:W-:Y:S01]  /*70a40*/  ISETP.LT.AND P4, PT, R23, UR8, !P6 ;  /* 0x0000000817007c0c */ /* 0x000fe2000f781270 */
[----:B------:R-:W2:Y:S01]  /*70a50*/  LDL.LU R5, [R1+0x2c] ;  /* 0x00002c0001057983 */ /* 0x000ea20000300800 */
[----:B------:R-:W-:Y:S01]  /*70a60*/  VIADD R2, R14, 0x17 ;  /* 0x000000170e027836 */ /* 0x000fe20000000000 */
[----:B------:R-:W1:Y:S02]  /*70a70*/  LDCU UR8, c[0x0][0x398] ;  /* 0x00007300ff0877ac */ /* 0x000e640008000800 */
[----:B---3--:R3:W-:Y:S06]  /*70a80*/  @P2 STG.E.U8 desc[UR42][R36.64], R6 ;  /* 0x0000000624002986 */ /* 0x0087ec000c10112a */
[----:B------:R-:W-:Y:S04]  /*70a90*/  @P5 STG.E.U8 desc[UR42][R30.64], R7 ;  /* 0x000000071e005986 */ /* 0x000fe8000c10112a */
[----:B---3--:R-:W3:Y:S01]  /*70aa0*/  LDL.LU.64 R36, [R1+0x4f8] ;  /* 0x0004f80001247983 */ /* 0x008ee20000300a00 */
[----:B----4-:R-:W-:-:S05]  /*70ab0*/  PRMT R3, R27, 0x7770, RZ ;  /* 0x000077701b037816 */ /* 0x010fca00000000ff */
[----:B------:R4:W-:Y:S04]  /*70ac0*/  @P4 STG.E.U8 desc[UR42][R18.64], R3 ;  /* 0x0000000312004986 */ /* 0x0009e8000c10112a */
[----:B----4-:R-:W4:Y:S01]  /*70ad0*/  LDL.LU.64 R18, [R1+0x4f0] ;  /* 0x0004f00001127983 */ /* 0x010f220000300a00 */
[----:B--2---:R-:W-:Y:S01]  /*70ae0*/  ISETP.LT.AND P2, PT, R20, UR10, !P6 ;  /* 0x0000000a14007c0c */ /* 0x004fe2000f741270 */
[----:B------:R-:W2:Y:S01]  /*70af0*/  LDCU UR10, c[0x0][0x398] ;  /* 0x00007300ff0a77ac */ /* 0x000ea20008000800 */
[----:B------:R-:W-:Y:S01]  /*70b00*/  ISETP.LT.AND P5, PT, R21, UR7, !P6 ;  /* 0x0000000715007c0c */ /* 0x000fe2000f7a1270 */
[----:B------:R-:W4:Y:S01]  /*70b10*/  LDL.LU.64 R6, [R1+0x4e8] ;  /* 0x0004e80001067983 */ /* 0x000f220000300a00 */
[----:B0-----:R-:W-:Y:S01]  /*70b20*/  ISETP.LT.AND P6, PT, R22, UR9, !P6 ;  /* 0x0000000916007c0c */ /* 0x001fe2000f7c1270 */
[----:B------:R-:W0:Y:S01]  /*70b30*/  LDCU UR7, c[0x0][0x398] ;  /* 0x00007300ff0777ac */ /* 0x000e220008000800 */
[----:B------:R-:W-:Y:S01]  /*70b40*/  ISETP.GE.AND P3, PT, R2, UR63, PT ;  /* 0x0000003f02007c0c */ /* 0x000fe2000bf66270 */
[----:B------:R-:W4:Y:S01]  /*70b50*/  LDL.LU.64 R24, [R1+0x4e0] ;  /* 0x0004e00001187983 */ /* 0x000f220000300a00 */
[C---:B------:R-:W-:Y:S01]  /*70b60*/  PRMT R2, R27.reuse, 0x7771, RZ ;  /* 0x000077711b027816 */ /* 0x040fe200000000ff */
[----:B------:R-:W0:Y:S01]  /*70b70*/  LDCU UR9, c[0x0][0x398] ;  /* 0x00007300ff0977ac */ /* 0x000e220008000800 */
[----:B------:R-:W-:-:S02]  /*70b80*/  PRMT R3, R27, 0x7772, RZ ;  /* 0x000077721b037816 */ /* 0x000fc400000000ff */
[----:B------:R-:W-:Y:S01]  /*70b90*/  PRMT R27, R27, 0x7773, RZ ;  /* 0x000077731b1b7816 */ /* 0x000fe200000000ff */
[----:B------:R-:W-:Y:S04]  /*70ba0*/  @P2 STG.E.U8 desc[UR42][R28.64], R2 ;  /* 0x000000021c002986 */ /* 0x000fe8000c10112a */
[----:B------:R0:W-:Y:S04]  /*70bb0*/  @P5 STG.E.U8 desc[UR42][R16.64], R3 ;  /* 0x0000000310005986 */ /* 0x0001e8000c10112a */
[----:B------:R1:W-:Y:S04]  /*70bc0*/  @P6 STG.E.U8 desc[UR42][R38.64], R27 ;  /* 0x0000001b26006986 */ /* 0x0003e8000c10112a */
[----:B0-----:R-:W4:Y:S04]  /*70bd0*/  LDL.LU R16, [R1+0x10c] ;  /* 0x00010c0001107983 */ /* 0x001f280000300800 */
[----:B------:R-:W4:Y:S04]  /*70be0*/  LDL.LU.64 R30, [R1+0x4c8] ;  /* 0x0004c800011e7983 */ /* 0x000f280000300a00 */
[----:B------:R-:W4:Y:S04]  /*70bf0*/  LDL.LU.64 R28, [R1+0x4c0] ;  /* 0x0004c000011c7983 */ /* 0x000f280000300a00 */
[----:B-1----:R-:W4:Y:S01]  /*70c00*/  LDL.LU R27, [R1+0x13fc] ;  /* 0x0013fc00011b7983 */ /* 0x002f220000300800 */
[----:B------:R-:W-:Y:S01]  /*70c10*/  ISETP.LT.AND P4, PT, R15, UR8, !P3 ;  /* 0x000000080f007c0c */ /* 0x000fe2000df81270 */
[----:B------:R-:W-:Y:S01]  /*70c20*/  VIADD R2, R14, 0x18 ;  /* 0x000000180e027836 */ /* 0x000fe20000000000 */
[----:B--2---:R-:W-:Y:S01]  /*70c30*/  ISETP.LT.AND P5, PT, R11, UR10, !P3 ;  /* 0x0000000a0b007c0c */ /* 0x004fe2000dfa1270 */
[----:B------:R-:W2:Y:S01]  /*70c40*/  LDL.LU.64 R38, [R1+0x4b8] ;  /* 0x0004b80001267983 */ /* 0x000ea20000300a00 */
[----:B------:R-:W-:Y:S01]  /*70c50*/  PRMT R4, R5, 0x7771, RZ ;  /* 0x0000777105047816 */ /* 0x000fe200000000ff */
[----:B------:R-:W0:Y:S01]  /*70c60*/  LDCU UR8, c[0x0][0x398] ;  /* 0x00007300ff0877ac */ /* 0x000e220008000800 */
[----:B------:R-:W-:-:S02]  /*70c70*/  ISETP.GE.AND P2, PT, R2, UR12, PT ;  /* 0x0000000c02007c0c */ /* 0x000fc4000bf46270 */
[C---:B------:R-:W-:Y:S01]  /*70c80*/  PRMT R2, R5.reuse, 0x7770, RZ ;  /* 0x0000777005027816 */ /* 0x040fe200000000ff */
[----:B------:R-:W1:Y:S01]  /*70c90*/  LDCU UR12, c[0x0][0x398] ;  /* 0x00007300ff0c77ac */ /* 0x000e620008000800 */
[----:B------:R-:W0:Y:S03]  /*70ca0*/  LDCU UR10, c[0x0][0x398] ;  /* 0x00007300ff0a77ac */ /* 0x000e260008000800 */
[----:B---3--:R3:W-:Y:S04]  /*70cb0*/  @P4 STG.E.U8 desc[UR42][R36.64], R2 ;  /* 0x0000000224004986 */ /* 0x0087e8000c10112a */
[----:B---3--:R-:W3:Y:S04]  /*70cc0*/  LDL.LU.64 R36, [R1+0x4a8] ;  /* 0x0004a80001247983 */ /* 0x008ee80000300a00 */
[----:B------:R-:W3:Y:S04]  /*70cd0*/  LDL.LU R17, [R1+0xf0] ;  /* 0x0000f00001117983 */ /* 0x000ee80000300800 */
[----:B----4-:R4:W-:Y:S04]  /*70ce0*/  @P5 STG.E.U8 desc[UR42][R18.64], R4 ;  /* 0x0000000412005986 */ /* 0x0109e8000c10112a */
[----:B----4-:R-:W4:Y:S01]  /*70cf0*/  LDL.LU.64 R18, [R1+0x4a0] ;  /* 0x0004a00001127983 */ /* 0x010f220000300a00 */
[----:B------:R-:W-:Y:S01]  /*70d00*/  ISETP.LT.AND P4, PT, R26, UR7, !P3 ;  /* 0x000000071a007c0c */ /* 0x000fe2000df81270 */
[----:B------:R-:W0:Y:S01]  /*70d10*/  LDCU UR7, c[0x0][0x398] ;  /* 0x00007300ff0777ac */ /* 0x000e220008000800 */
[----:B------:R-:W-:-:S02]  /*70d20*/  PRMT R3, R5, 0x7772, RZ ;  /* 0x0000777205037816 */ /* 0x000fc400000000ff */
[----:B------:R-:W-:Y:S01]  /*70d30*/  ISETP.LT.AND P5, PT, R23, UR9, !P3 ;  /* 0x0000000917007c0c */ /* 0x000fe2000dfa1270 */
[----:B------:R-:W0:Y:S01]  /*70d40*/  LDCU UR9, c[0x0][0x398] ;  /* 0x00007300ff0977ac */ /* 0x000e220008000800 */
[----:B------:R-:W-:Y:S02]  /*70d50*/  PRMT R2, R5, 0x7773, RZ ;  /* 0x0000777305027816 */ /* 0x000fe400000000ff */
[----:B------:R-:W-:Y:S01]  /*70d60*/  ISETP.LT.AND P6, PT, R27, UR28, !P3 ;  /* 0x0000001c1b007c0c */ /* 0x000fe2000dfc1270 */
[----:B------:R-:W2:Y:S01]  /*70d70*/  LDCU UR28, c[0x0][0x398] ;  /* 0x00007300ff1c77ac */ /* 0x000ea20008000800 */
[C---:B------:R-:W-:Y:S02]  /*70d80*/  PRMT R5, R16.reuse, 0x7770, RZ ;  /* 0x0000777010057816 */ /* 0x040fe400000000ff */
[----:B------:R-:W-:-:S09]  /*70d90*/  PRMT R4, R16, 0x7771, RZ ;  /* 0x0000777110047816 */ /* 0x000fd200000000ff */
[----:B------:R2:W-:Y:S01]  /*70da0*/  @P6 STG.E.U8 desc[UR42][R6.64], R3 ;  /* 0x0000000306006986 */ /* 0x0005e2000c10112a */
[----:B0-----:R-:W-:Y:S01]  /*70db0*/  ISETP.LT.AND P6, PT, R20, UR8, !P3 ;  /* 0x0000000814007c0c */ /* 0x001fe2000dfc1270 */
[----:B------:R-:W0:Y:S02]  /*70dc0*/  LDCU UR8, c[0x0][0x398] ;  /* 0x00007300ff0877ac */ /* 0x000e240008000800 */
[----:B------:R0:W-:Y:S01]  /*70dd0*/  @P4 STG.E.U8 desc[UR42][R24.64], R2 ;  /* 0x0000000218004986 */ /* 0x0001e2000c10112a */
[----:B-1----:R-:W-:Y:S01]  /*70de0*/  ISETP.LT.AND P4, PT, R21, UR12, !P3 ;  /* 0x0000000c15007c0c */ /* 0x002fe2000df81270 */
[----:B------:R-:W1:Y:S01]  /*70df0*/  LDCU UR12, c[0x0][0x398] ;  /* 0x00007300ff0c77ac */ /* 0x000e620008000800 */
[----:B------:R-:W-:Y:S01]  /*70e00*/  ISETP.LT.AND P3, PT, R22, UR10, !P3 ;  /* 0x0000000a16007c0c */ /* 0x000fe2000df61270 */
[----:B------:R0:W-:Y:S01]  /*70e10*/  @P5 STG.E.U8 desc[UR42][R30.64], R5 ;  /* 0x000000051e005986 */ /* 0x0001e2000c10112a */
[----:B------:R-:W-:Y:S01]  /*70e20*/  ISETP.LT.AND P5, PT, R15, UR7, !P2 ;  /* 0x000000070f007c0c */ /* 0x000fe2000d7a1270 */
[----:B------:R-:W1:Y:S01]  /*70e30*/  LDCU UR10, c[0x0][0x398] ;  /* 0x00007300ff0a77ac */ /* 0x000e620008000800 */
[C---:B--2---:R-:W-:Y:S01]  /*70e40*/  PRMT R3, R16.reuse, 0x7772, RZ ;  /* 0x0000777210037816 */ /* 0x044fe200000000ff */
[----:B------:R-:W2:Y:S01]  /*70e50*/  LDL.LU.64 R6, [R1+0x490] ;  /* 0x0004900001067983 */ /* 0x000ea20000300a00 */
[----:B------:R-:W1:Y:S03]  /*70e60*/  LDCU UR7, c[0x0][0x398] ;  /* 0x00007300ff0777ac */ /* 0x000e660008000800 */
[----:B------:R1:W-:Y:S01]  /*70e70*/  @P6 STG.E.U8 desc[UR42][R28.64], R4 ;  /* 0x000000041c006986 */ /* 0x0003e2000c10112a */
[----:B------:R-:W-:Y:S01]  /*70e80*/  ISETP.LT.AND P6, PT, R11, UR28, !P2 ;  /* 0x0000001c0b007c0c */ /* 0x000fe2000d7c1270 */
[----:B------:R-:W2:Y:S01]  /*70e90*/  LDCU UR28, c[0x0][0x398] ;  /* 0x00007300ff1c77ac */ /* 0x000ea20008000800 */
[----:B0-----:R-:W-:Y:S01]  /*70ea0*/  PRMT R2, R16, 0x7773, RZ ;  /* 0x0000777310027816 */ /* 0x001fe200000000ff */
[----:B------:R0:W-:Y:S04]  /*70eb0*/  @P4 STG.E.U8 desc[UR42][R38.64], R3 ;  /* 0x0000000326004986 */ /* 0x0001e8000c10112a */
[----:B------:R-:W2:Y:S04]  /*70ec0*/  LDL.LU.64 R24, [R1+0x488] ;  /* 0x0004880001187983 */ /* 0x000ea80000300a00 */
[----:B------:R-:W2:Y:S04]  /*70ed0*/  LDL.LU.64 R30, [R1+0x480] ;  /* 0x00048000011e7983 */ /* 0x000ea80000300a00 */
[----:B-1----:R-:W2:Y:S04]  /*70ee0*/  LDL.LU.64 R28, [R1+0x478] ;  /* 0x00047800011c7983 */ /* 0x002ea80000300a00 */
[----:B---3--:R1:W-:Y:S01]  /*70ef0*/  @P3 STG.E.U8 desc[UR42][R36.64], R2 ;  /* 0x0000000224003986 */ /* 0x0083e2000c10112a */
[----:B0-----:R-:W-:-:S02]  /*70f00*/  PRMT R3, R17, 0x7770, RZ ;  /* 0x0000777011037816 */ /* 0x001fc400000000ff */
[----:B-1----:R-:W-:Y:S01]  /*70f10*/  PRMT R2, R17, 0x7771, RZ ;  /* 0x0000777111027816 */ /* 0x002fe200000000ff */
[----:B------:R-:W3:Y:S04]  /*70f20*/  LDL.LU.64 R36, [R1+0x470] ;  /* 0x0004700001247983 */ /* 0x000ee80000300a00 */
[----:B------:R-:W3:Y:S04]  /*70f30*/  LDL.LU R38, [R1+0x10] ;  /* 0x0000100001267983 */ /* 0x000ee80000300800 */
[----:B----4-:R-:W-:Y:S04]  /*70f40*/  @P5 STG.E.U8 desc[UR42][R18.64], R3 ;  /* 0x0000000312005986 */ /* 0x010fe8000c10112a */
[----:B------:R0:W-:Y:S04]  /*70f50*/  @P6 STG.E.U8 desc[UR42][R44.64], R2 ;  /* 0x000000022c006986 */ /* 0x0001e8000c10112a */
[----:B0-----:R-:W4:Y:S01]  /*70f60*/  LDL.LU.64 R44, [R1+0x2b28] ;  /* 0x002b2800012c7983 */ /* 0x001f220000300a00 */
[----:B------:R-:W-:Y:S01]  /*70f70*/  ISETP.LT.AND P3, PT, R27, UR9, !P2 ;  /* 0x000000091b007c0c */ /* 0x000fe2000d761270 */
[----:B------:R-:W0:Y:S01]  /*70f80*/  LDCU UR9, c[0x0][0x398] ;  /* 0x00007300ff0977ac */ /* 0x000e220008000800 */
[----:B------:R-:W-:Y:S01]  /*70f90*/  ISETP.LT.AND P4, PT, R26, UR8, !P2 ;  /* 0x000000081a007c0c */ /* 0x000fe2000d781270 */
[----:B------:R-:W3:Y:S01]  /*70fa0*/  LDL.LU.64 R18, [R1+0x468] ;  /* 0x0004680001127983 */ /* 0x000ee20000300a00 */
[----:B------:R-:W-:Y:S01]  /*70fb0*/  PRMT R3, R17, 0x7772, RZ ;  /* 0x0000777211037816 */ /* 0x000fe200000000ff */
[----:B------:R-:W1:Y:S01]  /*70fc0*/  LDCU UR8, c[0x0][0x398] ;  /* 0x00007300ff0877ac */ /* 0x000e620008000800 */
[----:B------:R-:W-:-:S02]  /*70fd0*/  ISETP.LT.AND P6, PT, R23, UR10, !P2 ;  /* 0x0000000a17007c0c */ /* 0x000fc4000d7c1270 */
[----:B------:R-:W-:Y:S01]  /*70fe0*/  PRMT R2, R17, 0x7773, RZ ;  /* 0x0000777311027816 */ /* 0x000fe200000000ff */
[----:B------:R-:W0:Y:S01]  /*70ff0*/  LDCU UR10, c[0x0][0x398] ;  /* 0x00007300ff0a77ac */ /* 0x000e220008000800 */
[----:B------:R-:W3:Y:S04]  /*71000*/  LDL.LU.64 R16, [R1+0x460] ;  /* 0x0004600001107983 */ /* 0x000ee80000300a00 */
[----:B--2---:R-:W-:Y:S04]  /*71010*/  @P3 STG.E.U8 desc[UR42][R6.64], R3 ;  /* 0x0000000306003986 */ /* 0x004fe8000c10112a */
[----:B------:R2:W-:Y:S01]  /*71020*/  @P4 STG.E.U8 desc[UR42][R24.64], R2 ;  /* 0x0000000218004986 */ /* 0x0005e2000c10112a */
[----:B------:R-:W-:Y:S01]  /*71030*/  ISETP.LT.AND P4, PT, R20, UR7, !P2 ;  /* 0x0000000714007c0c */ /* 0x000fe2000d781270 */
[----:B------:R-:W0:Y:S02]  /*71040*/  LDCU UR7, c[0x0][0x398] ;  /* 0x00007300ff0777ac */ /* 0x000e240008000800 */
[----:B--2---:R-:W2:Y:S01]  /*71050*/  LDL.LU.64 R24, [R1+0x458] ;  /* 0x0004580001187983 */ /* 0x004ea20000300a00 */
[----:B----4-:R-:W-:-:S05]  /*71060*/  PRMT R3, R44, 0x7770, RZ ;  /* 0x000077702c037816 */ /* 0x010fca00000000ff */
[----:B------:R4:W-:Y:S04]  /*71070*/  @P6 STG.E.U8 desc[UR42][R30.64], R3 ;  /* 0x000000031e006986 */ /* 0x0009e8000c10112a */
[----:B----4-:R-:W4:Y:S01]  /*71080*/  LDL.LU.64 R30, [R1+0x450] ;  /* 0x00045000011e7983 */ /* 0x010f220000300a00 */
[----:B------:R-:W-:-:S05]  /*71090*/  PRMT R3, R44, 0x7771, RZ ;  /* 0x000077712c037816 */ /* 0x000fca00000000ff */
[----:B------:R0:W-:Y:S04]  /*710a0*/  @P4 STG.E.U8 desc[UR42][R28.64], R3 ;  /* 0x000000031c004986 */ /* 0x0001e8000c10112a */
[----:B0-----:R-:W4:Y:S01]  /*710b0*/  LDL.LU.64 R28, [R1+0x448] ;  /* 0x00044800011c7983 */ /* 0x001f220000300a00 */
[----:B------:R-:W-:Y:S01]  /*710c0*/  VIADD R2, R14, 0x19 ;  /* 0x000000190e027836 */ /* 0x000fe20000000000 */
[----:B------:R-:W-:Y:S01]  /*710d0*/  ISETP.LT.AND P5, PT, R21, UR12, !P2 ;  /* 0x0000000c15007c0c */ /* 0x000fe2000d7a1270 */
[----:B------:R-:W0:Y:S01]  /*710e0*/  LDCU UR12, c[0x0][0x398] ;  /* 0x00007300ff0c77ac */ /* 0x000e220008000800 */
[----:B-1----:R-:W-:Y:S02]  /*710f0*/  ISETP.LT.AND P2, PT, R22, UR8, !P2 ;  /* 0x0000000816007c0c */ /* 0x002fe4000d741270 */
[----:B------:R-:W-:Y:S01]  /*71100*/  ISETP.GE.AND P3, PT, R2, UR64, PT ;  /* 0x0000004002007c0c */ /* 0x000fe2000bf66270 */
[----:B------:R-:W1:Y:S01]  /*71110*/  LDCU UR8, c[0x0][0x398] ;  /* 0x00007300ff0877ac */ /* 0x000e620008000800 */
[----:B------:R-:W-:-:S02]  /*71120*/  PRMT R2, R44, 0x7772, RZ ;  /* 0x000077722c027816 */ /* 0x000fc400000000ff */
[----:B------:R-:W-:Y:S01]  /*71130*/  ISETP.LT.AND P6, PT, R15, UR9, !P3 ;  /* 0x000000090f007c0c */ /* 0x000fe2000dfc1270 */
[----:B------:R-:W0:Y:S01]  /*71140*/  LDCU UR9, c[0x0][0x398] ;  /* 0x00007300ff0977ac */ /* 0x000e220008000800 */
[----:B------:R-:W-:-:S03]  /*71150*/  PRMT R44, R44, 0x7773, RZ ;  /* 0x000077732c2c7816 */ /* 0x000fc600000000ff */
[----:B---3--:R3:W-:Y:S01]  /*71160*/  @P5 STG.E.U8 desc[UR42][R36.64], R2 ;  /* 0x0000000224005986 */ /* 0x0087e2000c10112a */
[----:B------:R-:W-:Y:S01]  /*71170*/  ISETP.LT.AND P5, PT, R11, UR10, !P3 ;  /* 0x0000000a0b007c0c */ /* 0x000fe2000dfa1270 */
[----:B------:R-:W0:Y:S01]  /*71180*/  LDCU UR10, c[0x0][0x398] ;  /* 0x00007300ff0a77ac */ /* 0x000e220008000800 */
[----:B------:R-:W-:Y:S01]  /*71190*/  ISETP.LT.AND P4, PT, R27, UR28, !P3 ;  /* 0x0000001c1b007c0c */ /* 0x000fe2000df81270 */
[----:B------:R1:W-:Y:S01]  /*711a0*/  @P2 STG.E.U8 desc[UR42][R18.64], R44 ;  /* 0x0000002c12002986 */ /* 0x0003e2000c10112a */
[----:B------:R-:W-:Y:S01]  /*711b0*/  ISETP.LT.AND P2, PT, R26, UR7, !P3 ;  /* 0x000000071a007c0c */ /* 0x000fe2000df41270 */
[----:B------:R-:W0:Y:S01]  /*711c0*/  LDCU UR28, c[0x0][0x398] ;  /* 0x00007300ff1c77ac */ /* 0x000e220008000800 */
[C---:B------:R-:W-:Y:S01]  /*711d0*/  PRMT R3, R38.reuse, 0x7771, RZ ;  /* 0x0000777126037816 */ /* 0x040fe200000000ff */
[----:B------:R-:W0:Y:S01]  /*711e0*/  LDCU UR7, c[0x0][0x398] ;  /* 0x00007300ff0777ac */ /* 0x000e220008000800 */
[----:B---3--:R-:W3:Y:S01]  /*711f0*/  LDL.LU.64 R36, [R1+0x440] ;  /* 0x0004400001247983 */ /* 0x008ee20000300a00 */
[----:B------:R-:W-:-:S03]  /*71200*/  PRMT R2, R38, 0x7770, RZ ;  /* 0x0000777026027816 */ /* 0x000fc600000000ff */
[----:B-1----:R-:W3:Y:S04]  /*71210*/  LDL.LU.64 R18, [R1+0x438] ;  /* 0x0004380001127983 */ /* 0x002ee80000300a00 */
[----:B------:R1:W-:Y:S04]  /*71220*/  @P6 STG.E.U8 desc[UR42][R16.64], R2 ;  /* 0x0000000210006986 */ /* 0x0003e8000c10112a */
[----:B--2---:R2:W-:Y:S04]  /*71230*/  @P5 STG.E.U8 desc[UR42][R24.64], R3 ;  /* 0x0000000318005986 */ /* 0x0045e8000c10112a */
[----:B-1----:R-:W3:Y:S01]  /*71240*/  LDL.LU.64 R16, [R1+0x430] ;  /* 0x0004300001107983 */ /* 0x002ee20000300a00 */
[----:B------:R-:W-:-:S03]  /*71250*/  PRMT R2, R38, 0x7772, RZ ;  /* 0x0000777226027816 */ /* 0x000fc600000000ff */
[----:B------:R-:W3:Y:S04]  /*71260*/  LDL.LU R39, [R1+0xf4] ;  /* 0x0000f40001277983 */ /* 0x000ee80000300800 */
[----:B------:R-:W3:Y:S01]  /*71270*/  LDL.LU.64 R6, [R1+0x428] ;  /* 0x0004280001067983 */ /* 0x000ee20000300a00 */
[----:B--2---:R-:W-:-:S03]  /*71280*/  PRMT R3, R38, 0x7773, RZ ;  /* 0x0000777326037816 */ /* 0x004fc600000000ff */
[----:B------:R-:W2:Y:S04]  /*71290*/  LDL.LU.64 R24, [R1+0x420] ;  /* 0x0004200001187983 */ /* 0x000ea80000300a00 */
[----:B----4-:R1:W-:Y:S04]  /*712a0*/  @P4 STG.E.U8 desc[UR42][R30.64], R2 ;  /* 0x000000021e004986 */ /* 0x0103e8000c10112a */
[----:B-1----:R-:W4:Y:S04]  /*712b0*/  LDL.LU.64 R30, [R1+0x418] ;  /* 0x00041800011e7983 */ /* 0x002f280000300a00 */
[----:B------:R1:W-:Y:S04]  /*712c0*/  @P2 STG.E.U8 desc[UR42][R28.64], R3 ;  /* 0x000000031c002986 */ /* 0x0003e8000c10112a */
[----:B-1----:R-:W4:Y:S01]  /*712d0*/  LDL.LU.64 R28, [R1+0x410] ;  /* 0x00041000011c7983 */ /* 0x002f220000300a00 */
[----:B0-----:R-:W-:Y:S01]  /*712e0*/  ISETP.LT.AND P6, PT, R23, UR12, !P3 ;  /* 0x0000000c17007c0c */ /* 0x001fe2000dfc1270 */
[----:B------:R-:W0:Y:S01]  /*712f0*/  LDCU UR12, c[0x0][0x398] ;  /* 0x00007300ff0c77ac */ /* 0x000e220008000800 */
[----:B------:R-:W-:Y:S01]  /*71300*/  ISETP.LT.AND P4, PT, R20, UR8, !P3 ;  /* 0x0000000814007c0c */ /* 0x000fe2000df81270 */
[----:B------:R-:W-:Y:S01]  /*71310*/  VIADD R4, R14, 0x1a ;  /* 0x0000001a0e047836 */ /* 0x000fe20000000000 */
[----:B------:R-:W-:Y:S01]  /*71320*/  ISETP.LT.AND P5, PT, R21, UR9, !P3 ;  /* 0x0000000915007c0c */ /* 0x000fe2000dfa1270 */
[----:B------:R-:W1:Y:S01]  /*71330*/  LDCU UR8, c[0x0][0x398] ;  /* 0x00007300ff0877ac */ /* 0x000e620008000800 */
[----:B------:R-:W-:-:S02]  /*71340*/  PRMT R2, R45, 0x7770, RZ ;  /* 0x000077702d027816 */ /* 0x000fc400000000ff */
[----:B------:R-:W-:Y:S01]  /*71350*/  PRMT R3, R45, 0x7771, RZ ;  /* 0x000077712d037816 */ /* 0x000fe200000000ff */
[----:B------:R-:W0:Y:S01]  /*71360*/  LDCU UR9, c[0x0][0x398] ;  /* 0x00007300ff0977ac */ /* 0x000e220008000800 */
[----:B------:R-:W-:Y:S02]  /*71370*/  ISETP.LT.AND P3, PT, R22, UR10, !P3 ;  /* 0x0000000a16007c0c */ /* 0x000fe4000df61270 */
[----:B------:R-:W-:Y:S01]  /*71380*/  ISETP.GE.AND P2, PT, R4, UR14, PT ;  /* 0x0000000e04007c0c */ /* 0x000fe2000bf46270 */
[----:B------:R-:W0:Y:S01]  /*71390*/  LDCU UR10, c[0x0][0x398] ;  /* 0x00007300ff0a77ac */ /* 0x000e220008000800 */
[----:B---3--:R3:W-:Y:S02]  /*713a0*/  @P6 STG.E.U8 desc[UR42][R36.64], R2 ;  /* 0x0000000224006986 */ /* 0x0087e4000c10112a */
[----:B------:R-:W-:Y:S01]  /*713b0*/  ISETP.LT.AND P6, PT, R15, UR28, !P2 ;  /* 0x0000001c0f007c0c */ /* 0x000fe2000d7c1270 */
[----:B------:R-:W0:Y:S01]  /*713c0*/  LDCU UR14, c[0x0][0x398] ;  /* 0x00007300ff0e77ac */ /* 0x000e220008000800 */
[----:B------:R1:W-:Y:S01]  /*713d0*/  @P4 STG.E.U8 desc[UR42][R18.64], R3 ;  /* 0x0000000312004986 */ /* 0x0003e2000c10112a */
[----:B------:R-:W-:Y:S01]  /*713e0*/  ISETP.LT.AND P4, PT, R11, UR7, !P2 ;  /* 0x000000070b007c0c */ /* 0x000fe2000d781270 */
[----:B------:R-:W2:Y:S02]  /*713f0*/  LDCU UR7, c[0x0][0x398] ;  /* 0x00007300ff0777ac */ /* 0x000ea40008000800 */
[----:B---3--:R-:W3:Y:S01]  /*71400*/  LDL.LU.64 R36, [R1+0x408] ;  /* 0x0004080001247983 */ /* 0x008ee20000300a00 */
[----:B------:R-:W-:-:S02]  /*71410*/  PRMT R2, R45, 0x7772, RZ ;  /* 0x000077722d027816 */ /* 0x000fc400000000ff */
[----:B-1----:R-:W-:Y:S02]  /*71420*/  PRMT R3, R45, 0x7773, RZ ;  /* 0x000077732d037816 */ /* 0x002fe400000000ff */
[----:B------:R-:W3:Y:S04]  /*71430*/  LDL.LU R45, [R1+0x2b20] ;  /* 0x002b2000012d7983 */ /* 0x000ee80000300800 */
[----:B------:R1:W-:Y:S01]  /*71440*/  @P5 STG.E.U8 desc[UR42][R16.64], R2 ;  /* 0x0000000210005986 */ /* 0x0003e2000c10112a */
[----:B0-----:R-:W-:Y:S01]  /*71450*/  ISETP.LT.AND P5, PT, R27, UR12, !P2 ;  /* 0x0000000c1b007c0c */ /* 0x001fe2000d7a1270 */
[----:B------:R-:W0:Y:S02]  /*71460*/  LDCU UR12, c[0x0][0x398] ;  /* 0x00007300ff0c77ac */ /* 0x000e240008000800 */
[----:B------:R-:W3:Y:S04]  /*71470*/  LDL.LU.64 R18, [R1+0x3f0] ;  /* 0x0003f00001127983 */ /* 0x000ee80000300a00 */
[----:B------:R0:W-:Y:S04]  /*71480*/  @P3 STG.E.U8 desc[UR42][R6.64], R3 ;  /* 0x0000000306003986 */ /* 0x0001e8000c10112a */
[----:B-1----:R-:W3:Y:S01]  /*71490*/  LDL.LU.64 R16, [R1+0x3e8] ;  /* 0x0003e80001107983 */ /* 0x002ee20000300a00 */
[----:B------:R-:W-:-:S02]  /*714a0*/  PRMT R2, R39, 0x7770, RZ ;  /* 0x0000777027027816 */ /* 0x000fc400000000ff */
[----:B0-----:R-:W-:-:S03]  /*714b0*/  PRMT R3, R39, 0x7771, RZ ;  /* 0x0000777127037816 */ /* 0x001fc600000000ff */
[----:B--2---:R0:W-:Y:S04]  /*714c0*/  @P6 STG.E.U8 desc[UR42][R24.64], R2 ;  /* 0x0000000218006986 */ /* 0x0041e8000c10112a */
[----:B0-----:R-:W2:Y:S01]  /*714d0*/  LDL.LU.64 R24, [R1+0x3e0] ;  /* 0x0003e00001187983 */ /* 0x001ea20000300a00 */
[----:B------:R-:W-:-:S03]  /*714e0*/  PRMT R2, R39, 0x7772, RZ ;  /* 0x0000777227027816 */ /* 0x000fc600000000ff */
[----:B----4-:R0:W-:Y:S04]  /*714f0*/  @P4 STG.E.U8 desc[UR42][R30.64], R3 ;  /* 0x000000031e004986 */ /* 0x0101e8000c10112a */
[----:B0-----:R-:W4:Y:S04]  /*71500*/  LDL.LU.64 R30, [R1+0x3d8] ;  /* 0x0003d800011e7983 */ /* 0x001f280000300a00 */
[----:B------:R-:W4:Y:S04]  /*71510*/  LDL.LU R5, [R1+0x14] ;  /* 0x0000140001057983 */ /* 0x000f280000300800 */
[----:B------:R0:W-:Y:S02]  /*71520*/  @P5 STG.E.U8 desc[UR42][R28.64], R2 ;  /* 0x000000021c005986 */ /* 0x0001e4000c10112a */
[----:B0-----:R-:W-:-:S02]  /*71530*/  PRMT R2, R39, 0x7773, RZ ;  /* 0x0000777327027816 */ /* 0x001fc400000000ff */
[----:B------:R-:W4:Y:S04]  /*71540*/  LDL.LU.64 R28, [R1+0x3d0] ;  /* 0x0003d000011c7983 */ /* 0x000f280000300a00 */
[----:B------:R-:W4:Y:S01]  /*71550*/  LDL.LU.64 R38, [R1+0x3c8] ;  /* 0x0003c80001267983 */ /* 0x000f220000300a00 */
[----:B------:R-:W-:Y:S01]  /*71560*/  ISETP.LT.AND P6, PT, R26, UR8, !P2 ;  /* 0x000000081a007c0c */ /* 0x000fe2000d7c1270 */
[----:B------:R-:W0:Y:S01]  /*71570*/  LDCU UR8, c[0x0][0x398] ;  /* 0x00007300ff0877ac */ /* 0x000e220008000800 */
[----:B------:R-:W-:Y:S01]  /*71580*/  ISETP.LT.AND P4, PT, R23, UR9, !P2 ;  /* 0x0000000917007c0c */ /* 0x000fe2000d781270 */
[----:B------:R-:W-:Y:S01]  /*71590*/  VIADD R3, R14, 0x1b ;  /* 0x0000001b0e037836 */ /* 0x000fe20000000000 */
[----:B------:R-:W-:Y:S01]  /*715a0*/  ISETP.LT.AND P5, PT, R20, UR10, !P2 ;  /* 0x0000000a14007c0c */ /* 0x000fe2000d7a1270 */
[----:B------:R-:W1:Y:S03]  /*715b0*/  LDCU UR9, c[0x0][0x398] ;  /* 0x00007300ff0977ac */ /* 0x000e660008000800 */
[----:B------:R-:W-:Y:S01]  /*715c0*/  ISETP.GE.AND P3, PT, R3, UR65, PT ;  /* 0x0000004103007c0c */ /* 0x000fe2000bf66270 */
[----:B------:R-:W0:Y:S04]  /*715d0*/  LDCU UR10, c[0x0][0x398] ;  /* 0x00007300ff0a77ac */ /* 0x000e280008000800 */
[----:B---3--:R3:W-:Y:S01]  /*715e0*/  @P6 STG.E.U8 desc[UR42][R36.64], R2 ;  /* 0x0000000224006986 */ /* 0x0087e2000c10112a */
[----:B------:R-:W-:-:S02]  /*715f0*/  PRMT R3, R45, 0x7770, RZ ;  /* 0x000077702d037816 */ /* 0x000fc400000000ff */
[----:B------:R-:W-:Y:S01]  /*71600*/  ISETP.LT.AND P6, PT, R21, UR7, !P2 ;  /* 0x0000000715007c0c */ /* 0x000fe2000d7c1270 */
[----:B------:R-:W1:Y:S01]  /*71610*/  LDCU UR7, c[0x0][0x398] ;  /* 0x00007300ff0777ac */ /* 0x000e620008000800 */
[----:B------:R-:W-:Y:S01]  /*71620*/  ISETP.LT.AND P2, PT, R22, UR12, !P2 ;  /* 0x0000000c16007c0c */ /* 0x000fe2000d741270 */
[----:B------:R1:W-:Y:S01]  /*71630*/  @P4 STG.E.U8 desc[UR42][R18.64], R3 ;  /* 0x0000000312004986 */ /* 0x0003e2000c10112a */
[----:B---3--:R-:W-:Y:S01]  /*71640*/  PRMT R2, R45, 0x7771, RZ ;  /* 0x000077712d027816 */ /* 0x008fe200000000ff */
[----:B------:R-:W3:Y:S01]  /*71650*/  LDCU UR12, c[0x0][0x398] ;  /* 0x00007300ff0c77ac */ /* 0x000ee20008000800 */
[----:B0-----:R-:W-:-:S03]  /*71660*/  ISETP.LT.AND P4, PT, R15, UR8, !P3 ;  /* 0x000000080f007c0c */ /* 0x001fc6000df81270 */
[----:B------:R0:W-:Y:S01]  /*71670*/  @P5 STG.E.U8 desc[UR42][R16.64], R2 ;  /* 0x0000000210005986 */ /* 0x0001e2000c10112a */
[----:B------:R-:W-:Y:S01]  /*71680*/  ISETP.LT.AND P5, PT, R11, UR14, !P3 ;  /* 0x0000000e0b007c0c */ /* 0x000fe2000dfa1270 */
[----:B------:R-:W2:Y:S02]  /*71690*/  LDCU UR8, c[0x0][0x398] ;  /* 0x00007300ff0877ac */ /* 0x000ea40008000800 */
[----:B-1----:R-:W3:Y:S01]  /*716a0*/  LDL.LU.64 R18, [R1+0x3c0] ;  /* 0x0003c00001127983 */ /* 0x002ee20000300a00 */
[----:B------:R-:W1:Y:S03]  /*716b0*/  LDCU UR14, c[0x0][0x398] ;  /* 0x00007300ff0e77ac */ /* 0x000e660008000800 */
[----:B0-----:R-:W3:Y:S01]  /*716c0*/  LDL.LU.64 R16, [R1+0x3b8] ;  /* 0x0003b80001107983 */ /* 0x001ee20000300a00 */
[----:B------:R-:W-:-:S03]  /*716d0*/  PRMT R2, R45, 0x7772, RZ ;  /* 0x000077722d027816 */ /* 0x000fc600000000ff */
[----:B------:R-:W3:Y:S01]  /*716e0*/  LDL.LU R36, [R1+0xe4] ;  /* 0x0000e40001247983 */ /* 0x000ee20000300800 */
[----:B------:R-:W-:-:S03]  /*716f0*/  PRMT R45, R45, 0x7773, RZ ;  /* 0x000077732d2d7816 */ /* 0x000fc600000000ff */
[----:B--2---:R0:W-:Y:S04]  /*71700*/  @P6 STG.E.U8 desc[UR42][R24.64], R2 ;  /* 0x0000000218006986 */ /* 0x0041e8000c10112a */
[----:B------:R-:W2:Y:S04]  /*71710*/  LDL.LU.64 R6, [R1+0x3a0] ;  /* 0x0003a00001067983 */ /* 0x000ea80000300a00 */
[----:B0-----:R-:W2:Y:S04]  /*71720*/  LDL.LU.64 R24, [R1+0x398] ;  /* 0x0003980001187983 */ /* 0x001ea80000300a00 */
[----:B----4-:R0:W-:Y:S01]  /*71730*/  @P2 STG.E.U8 desc[UR42][R30.64], R45 ;  /* 0x0000002d1e002986 */ /* 0x0101e2000c10112a */
[----:B------:R-:W-:-:S02]  /*71740*/  PRMT R3, R5, 0x7770, RZ ;  /* 0x0000777005037816 */ /* 0x000fc400000000ff */
[----:B------:R-:W-:Y:S01]  /*71750*/  PRMT R2, R5, 0x7771, RZ ;  /* 0x0000777105027816 */ /* 0x000fe200000000ff */
[----:B0-----:R-:W4:Y:S04]  /*71760*/  LDL.LU.64 R30, [R1+0x390] ;  /* 0x00039000011e7983 */ /* 0x001f280000300a00 */
[----:B------:R0:W-:Y:S04]  /*71770*/  @P4 STG.E.U8 desc[UR42][R28.64], R3 ;  /* 0x000000031c004986 */ /* 0x0001e8000c10112a */
[----:B------:R1:W-:Y:S04]  /*71780*/  @P5 STG.E.U8 desc[UR42][R38.64], R2 ;  /* 0x0000000226005986 */ /* 0x0003e8000c10112a */
[----:B0-----:R-:W4:Y:S04]  /*71790*/  LDL.LU.64 R28, [R1+0x388] ;  /* 0x00038800011c7983 */ /* 0x001f280000300a00 */
[----:B-1----:R-:W4:Y:S04]  /*717a0*/  LDL.LU.64 R38, [R1+0x380] ;  /* 0x0003800001267983 */ /* 0x002f280000300a00 */
[----:B------:R-:W4:Y:S01]  /*717b0*/  LDL.LU R37, [R1+0xf8] ;  /* 0x0000f80001257983 */ /* 0x000f220000300800 */
[----:B------:R-:W-:Y:S01]  /*717c0*/  ISETP.LT.AND P2, PT, R27, UR9, !P3 ;  /* 0x000000091b007c0c */ /* 0x000fe2000df41270 */
[----:B------:R-:W0:Y:S01]  /*717d0*/  LDCU UR9, c[0x0][0x398] ;  /* 0x00007300ff0977ac */ /* 0x000e220008000800 */
[----:B------:R-:W-:Y:S01]  /*717e0*/  ISETP.LT.AND P4, PT, R26, UR10, !P3 ;  /* 0x0000000a1a007c0c */ /* 0x000fe2000df81270 */
[----:B------:R-:W1:Y:S01]  /*717f0*/  LDCU UR10, c[0x0][0x398] ;  /* 0x00007300ff0a77ac */ /* 0x000e620008000800 */
[----:B------:R-:W-:Y:S01]  /*71800*/  ISETP.LT.AND P5, PT, R23, UR7, !P3 ;  /* 0x0000000717007c0c */ /* 0x000fe2000dfa1270 */
[----:B------:R-:W-:Y:S01]  /*71810*/  VIADD R3, R14, 0x1c ;  /* 0x0000001c0e037836 */ /* 0x000fe20000000000 */
[----:B------:R-:W-:Y:S01]  /*71820*/  PRMT R4, R5, 0x7772, RZ ;  /* 0x0000777205047816 */ /* 0x000fe200000000ff */
[----:B------:R-:W0:Y:S01]  /*71830*/  LDCU UR7, c[0x0][0x398] ;  /* 0x00007300ff0777ac */ /* 0x000e220008000800 */
[----:B------:R-:W-:-:S02]  /*71840*/  ISETP.LT.AND P6, PT, R20, UR8, !P3 ;  /* 0x0000000814007c0c */ /* 0x000fc4000dfc1270 */
[----:B------:R-:W-:Y:S01]  /*71850*/  PRMT R2, R5, 0x7773, RZ ;  /* 0x0000777305027816 */ /* 0x000fe200000000ff */
[----:B------:R-:W0:Y:S02]  /*71860*/  LDCU UR8, c[0x0][0x398] ;  /* 0x00007300ff0877ac */ /* 0x000e240008000800 */
[----:B---3--:R3:W-:Y:S01]  /*71870*/  @P2 STG.E.U8 desc[UR42][R18.64], R4 ;  /* 0x0000000412002986 */ /* 0x0087e2000c10112a */
[----:B------:R-:W-:Y:S01]  /*71880*/  ISETP.GE.AND P2, PT, R3, UR11, PT ;  /* 0x0000000b03007c0c */ /* 0x000fe2000bf46270 */
[----:B------:R-:W0:Y:S02]  /*71890*/  LDCU UR11, c[0x0][0x398] ;  /* 0x00007300ff0b77ac */ /* 0x000e240008000800 */
[----:B------:R0:W-:Y:S01]  /*718a0*/  @P4 STG.E.U8 desc[UR42][R16.64], R2 ;  /* 0x0000000210004986 */ /* 0x0001e2000c10112a */
[----:B------:R-:W-:Y:S01]  /*718b0*/  ISETP.LT.AND P4, PT, R21, UR12, !P3 ;  /* 0x0000000c15007c0c */ /* 0x000fe2000df81270 */
[----:B------:R-:W1:Y:S01]  /*718c0*/  LDCU UR12, c[0x0][0x398] ;  /* 0x00007300ff0c77ac */ /* 0x000e620008000800 */
[----:B------:R-:W-:Y:S01]  /*718d0*/  ISETP.LT.AND P3, PT, R22, UR14, !P3 ;  /* 0x0000000e16007c0c */ /* 0x000fe2000df61270 */
[----:B---3--:R-:W3:Y:S01]  /*718e0*/  LDL.LU.64 R18, [R1+0x370] ;  /* 0x0003700001127983 */ /* 0x008ee20000300a00 */
[C---:B------:R-:W-:Y:S01]  /*718f0*/  PRMT R3, R36.reuse, 0x7770, RZ ;  /* 0x0000777024037816 */ /* 0x040fe200000000ff */
[----:B------:R-:W3:Y:S01]  /*71900*/  LDCU UR14, c[0x0][0x398] ;  /* 0x00007300ff0e77ac */ /* 0x000ee20008000800 */
[----:B0-----:R-:W-:-:S03]  /*71910*/  PRMT R2, R36, 0x7771, RZ ;  /* 0x0000777124027816 */ /* 0x001fc600000000ff */
[----:B--2---:R0:W-:Y:S01]  /*71920*/  @P5 STG.E.U8 desc[UR42][R6.64], R3 ;  /* 0x0000000306005986 */ /* 0x0041e2000c10112a */
[----:B------:R-:W-:Y:S01]  /*71930*/  ISETP.LT.AND P5, PT, R15, UR9, !P2 ;  /* 0x000000090f007c0c */ /* 0x000fe2000d7a1270 */
[----:B------:R-:W2:Y:S02]  /*71940*/  LDCU UR9, c[0x0][0x398] ;  /* 0x00007300ff0977ac */ /* 0x000ea40008000800 */
[----:B------:R-:W2:Y:S04]  /*71950*/  LDL.LU.64 R16, [R1+0x368] ;  /* 0x0003680001107983 */ /* 0x000ea80000300a00 */
[----:B------:R0:W-:Y:S01]  /*71960*/  @P6 STG.E.U8 desc[UR42][R24.64], R2 ;  /* 0x0000000218006986 */ /* 0x0001e2000c10112a */
[----:B-1----:R-:W-:Y:S01]  /*71970*/  ISETP.LT.AND P6, PT, R11, UR10, !P2 ;  /* 0x0000000a0b007c0c */ /* 0x002fe2000d7c1270 */
[----:B------:R-:W1:Y:S01]  /*71980*/  LDCU UR10, c[0x0][0x398] ;  /* 0x00007300ff0a77ac */ /* 0x000e620008000800 */
[C---:B0-----:R-:W-:Y:S01]  /*71990*/  PRMT R3, R36.reuse, 0x7772, RZ ;  /* 0x0000777224037816 */ /* 0x041fe200000000ff */
[----:B------:R-:W2:Y:S01]  /*719a0*/  LDL.LU.64 R6, [R1+0x350] ;  /* 0x0003500001067983 */ /* 0x000ea20000300a00 */
[----:B------:R-:W-:-:S03]  /*719b0*/  PRMT R2, R36, 0x7773, RZ ;  /* 0x0000777324027816 */ /* 0x000fc600000000ff */
[----:B------:R-:W2:Y:S04]  /*719c0*/  LDL.LU.64 R24, [R1+0x348] ;  /* 0x0003480001187983 */ /* 0x000ea80000300a00 */
[----:B----4-:R0:W-:Y:S04]  /*719d0*/  @P4 STG.E.U8 desc[UR42][R30.64], R3 ;  /* 0x000000031e004986 */ /* 0x0101e8000c10112a */
[----:B------:R4:W-:Y:S01]  /*719e0*/  @P3 STG.E.U8 desc[UR42][R28.64], R2 ;  /* 0x000000021c003986 */ /* 0x0009e2000c10112a */
[C---:B0-----:R-:W-:Y:S02]  /*719f0*/  PRMT R3, R37.reuse, 0x7770, RZ ;  /* 0x0000777025037816 */ /* 0x041fe400000000ff */
[----:B----4-:R-:W-:-:S03]  /*71a00*/  PRMT R2, R37, 0x7771, RZ ;  /* 0x0000777125027816 */ /* 0x010fc600000000ff */
[----:B------:R0:W-:Y:S04]  /*71a10*/  @P5 STG.E.U8 desc[UR42][R38.64], R3 ;  /* 0x0000000326005986 */ /* 0x0001e8000c10112a */
[----:B------:R4:W-:Y:S04]  /*71a20*/  @P6 STG.E.U8 desc[UR42][R46.64], R2 ;  /* 0x000000022e006986 */ /* 0x0009e8000c10112a */
[----:B0-----:R-:W2:Y:S04]  /*71a30*/  LDL.LU.64 R38, [R1+0x340] ;  /* 0x0003400001267983 */ /* 0x001ea80000300a00 */
[----:B----4-:R-:W4:Y:S04]  /*71a40*/  LDL.LU.64 R46, [R1+0x2b18] ;  /* 0x002b1800012e7983 */ /* 0x010f280000300a00 */
[----:B------:R-:W4:Y:S04]  /*71a50*/  LDL.LU R30, [R1+0x18] ;  /* 0x00001800011e7983 */ /* 0x000f280000300800 */
[----:B------:R-:W4:Y:S01]  /*71a60*/  LDL.LU.64 R28, [R1+0x338] ;  /* 0x00033800011c7983 */ /* 0x000f220000300a00 */
[----:B------:R-:W-:Y:S01]  /*71a70*/  ISETP.LT.AND P4, PT, R27, UR7, !P2 ;  /* 0x000000071b007c0c */ /* 0x000fe2000d781270 */
[----:B------:R-:W0:Y:S01]  /*71a80*/  LDCU UR7, c[0x0][0x398] ;  /* 0x00007300ff0777ac */ /* 0x000e220008000800 */
[----:B------:R-:W-:Y:S01]  /*71a90*/  ISETP.LT.AND P3, PT, R26, UR8, !P2 ;  /* 0x000000081a007c0c */ /* 0x000fe2000d761270 */
[----:B------:R-:W1:Y:S01]  /*71aa0*/  LDCU UR8, c[0x0][0x398] ;  /* 0x00007300ff0877ac */ /* 0x000e620008000800 */
[----:B------:R-:W-:-:S02]  /*71ab0*/  PRMT R3, R37, 0x7772, RZ ;  /* 0x0000777225037816 */ /* 0x000fc400000000ff */
[----:B------:R-:W-:Y:S02]  /*71ac0*/  PRMT R2, R37, 0x7773, RZ ;  /* 0x0000777325027816 */ /* 0x000fe400000000ff */
[----:B------:R-:W4:Y:S01]  /*71ad0*/  LDL.LU.64 R36, [R1+0x330] ;  /* 0x0003300001247983 */ /* 0x000f220000300a00 */
[----:B------:R-:W-:Y:S01]  /*71ae0*/  ISETP.LT.AND P6, PT, R23, UR11, !P2 ;  /* 0x0000000b17007c0c */ /* 0x000fe2000d7c1270 */
[----:B------:R-:W1:Y:S03]  /*71af0*/  LDCU UR11, c[0x0][0x398] ;  /* 0x00007300ff0b77ac */ /* 0x000e660008000800 */
[----:B---3--:R3:W-:Y:S01]  /*71b00*/  @P4 STG.E.U8 desc[UR42][R18.64], R3 ;  /* 0x0000000312004986 */ /* 0x0087e2000c10112a */
[----:B--2---:R-:W-:Y:S01]  /*71b10*/  ISETP.LT.AND P4, PT, R20, UR9, !P2 ;  /* 0x0000000914007c0c */ /* 0x004fe2000d781270 */
[----:B------:R-:W2:Y:S02]  /*71b20*/  LDCU UR9, c[0x0][0x398] ;  /* 0x00007300ff0977ac */ /* 0x000ea40008000800 */
[----:B------:R1:W-:Y:S01]  /*71b30*/  @P3 STG.E.U8 desc[UR42][R16.64], R2 ;  /* 0x0000000210003986 */ /* 0x0003e2000c10112a */
[----:B0-----:R-:W-:Y:S01]  /*71b40*/  ISETP.LT.AND P5, PT, R21, UR7, !P2 ;  /* 0x0000000715007c0c */ /* 0x001fe2000d7a1270 */
[----:B------:R-:W0:Y:S02]  /*71b50*/  LDCU UR7, c[0x0][0x398] ;  /* 0x00007300ff0777ac */ /* 0x000e240008000800 */
[----:B---3--:R-:W3:Y:S04]  /*71b60*/  LDL.LU.64 R18, [R1+0x328] ;  /* 0x0003280001127983 */ /* 0x008ee80000300a00 */
[----:B-1----:R-:W2:Y:S01]  /*71b70*/  LDL.LU.64 R16, [R1+0x320] ;  /* 0x0003200001107983 */ /* 0x002ea20000300a00 */
[----:B------:R-:W-:Y:S01]  /*71b80*/  VIADD R2, R14, 0x1d ;  /* 0x0000001d0e027836 */ /* 0x000fe20000000000 */
[----:B------:R-:W-:Y:S01]  /*71b90*/  ISETP.LT.AND P2, PT, R22, UR8, !P2 ;  /* 0x0000000816007c0c */ /* 0x000fe2000d741270 */
[----:B------:R-:W1:Y:S01]  /*71ba0*/  LDCU UR8, c[0x0][0x398] ;  /* 0x00007300ff0877ac */ /* 0x000e620008000800 */
[----:B------:R-:W2:Y:S02]  /*71bb0*/  LDL.LU R44, [R1+0xfc] ;  /* 0x0000fc00012c7983 */ /* 0x000ea40000300800 */
[----:B------:R-:W-:-:S02]  /*71bc0*/  ISETP.GE.AND P3, PT, R2, UR16, PT ;  /* 0x0000001002007c0c */ /* 0x000fc4000bf66270 */
[C---:B----4-:R-:W-:Y:S02]  /*71bd0*/  PRMT R3, R46.reuse, 0x7770, RZ ;  /* 0x000077702e037816 */ /* 0x050fe400000000ff */
[----:B------:R-:W-:-:S03]  /*71be0*/  PRMT R2, R46, 0x7772, RZ ;  /* 0x000077722e027816 */ /* 0x000fc600000000ff */
[----:B------:R4:W-:Y:S02]  /*71bf0*/  @P6 STG.E.U8 desc[UR42][R6.64], R3 ;  /* 0x0000000306006986 */ /* 0x0009e4000c10112a */
[C---:B----4-:R-:W-:Y:S02]  /*71c00*/  PRMT R3, R46.reuse, 0x7771, RZ ;  /* 0x000077712e037816 */ /* 0x050fe400000000ff */
[----:B------:R-:W-:-:S03]  /*71c10*/  PRMT R46, R46, 0x7773, RZ ;  /* 0x000077732e2e7816 */ /* 0x000fc600000000ff */
[----:B------:R-:W-:Y:S04]  /*71c20*/  @P4 STG.E.U8 desc[UR42][R24.64], R3 ;  /* 0x0000000318004986 */ /* 0x000fe8000c10112a */
[----:B------:R4:W-:Y:S04]  /*71c30*/  @P5 STG.E.U8 desc[UR42][R38.64], R2 ;  /* 0x0000000226005986 */ /* 0x0009e8000c10112a */
[----:B------:R0:W-:Y:S04]  /*71c40*/  @P2 STG.E.U8 desc[UR42][R28.64], R46 ;  /* 0x0000002e1c002986 */ /* 0x0001e8000c10112a */
[----:B----4-:R-:W4:Y:S04]  /*71c50*/  LDL.LU.64 R38, [R1+0x318] ;  /* 0x0003180001267983 */ /* 0x010f280000300a00 */
[----:B------:R-:W4:Y:S04]  /*71c60*/  LDL.LU.64 R24, [R1+0x308] ;  /* 0x0003080001187983 */ /* 0x000f280000300a00 */
[----:B0-----:R-:W4:Y:S01]  /*71c70*/  LDL.LU.64 R28, [R1+0x300] ;  /* 0x00030000011c7983 */ /* 0x001f220000300a00 */
[----:B------:R-:W-:Y:S01]  /*71c80*/  ISETP.LT.AND P4, PT, R15, UR10, !P3 ;  /* 0x0000000a0f007c0c */ /* 0x000fe2000df81270 */
[----:B------:R-:W-:Y:S01]  /*71c90*/  VIADD R3, R14, 0x1e ;  /* 0x0000001e0e037836 */ /* 0x000fe20000000000 */
[----:B------:R-:W-:Y:S01]  /*71ca0*/  ISETP.LT.AND P5, PT, R11, UR11, !P3 ;  /* 0x0000000b0b007c0c */ /* 0x000fe2000dfa1270 */
[----:B------:R-:W0:Y:S01]  /*71cb0*/  LDCU UR10, c[0x0][0x398] ;  /* 0x00007300ff0a77ac */ /* 0x000e220008000800 */
[----:B--2---:R-:W-:-:S02]  /*71cc0*/  ISETP.LT.AND P6, PT, R27, UR9, !P3 ;  /* 0x000000091b007c0c */ /* 0x004fc4000dfc1270 */
[C---:B------:R-:W-:Y:S01]  /*71cd0*/  PRMT R2, R30.reuse, 0x7770, RZ ;  /* 0x000077701e027816 */ /* 0x040fe200000000ff */
[----:B------:R-:W2:Y:S01]  /*71ce0*/  LDCU UR9, c[0x0][0x398] ;  /* 0x00007300ff0977ac */ /* 0x000ea20008000800 */
[----:B------:R-:W-:Y:S02]  /*71cf0*/  ISETP.GE.AND P2, PT, R3, UR13, PT ;  /* 0x0000000d03007c0c */ /* 0x000fe4000bf46270 */
[----:B------:R-:W-:Y:S01]  /*71d00*/  PRMT R3, R30, 0x7771, RZ ;  /* 0x000077711e037816 */ /* 0x000fe200000000ff */
[----:B------:R-:W0:Y:S02]  /*71d10*/  LDCU UR11, c[0x0][0x398] ;  /* 0x00007300ff0b77ac */ /* 0x000e240008000800 */
[----:B------:R1:W-:Y:S01]  /*71d20*/  @P4 STG.E.U8 desc[UR42][R36.64], R2 ;  /* 0x0000000224004986 */ /* 0x0003e2000c10112a */
[----:B------:R-:W-:Y:S01]  /*71d30*/  PRMT R7, R44, 0x7770, RZ ;  /* 0x000077702c077816 */ /* 0x000fe200000000ff */
[----:B------:R-:W0:Y:S02]  /*71d40*/  LDCU UR13, c[0x0][0x398] ;  /* 0x00007300ff0d77ac */ /* 0x000e240008000800 */
[----:B---3--:R3:W-:Y:S01]  /*71d50*/  @P5 STG.E.U8 desc[UR42][R18.64], R3 ;  /* 0x0000000312005986 */ /* 0x0087e2000c10112a */
[----:B-1----:R-:W-:-:S03]  /*71d60*/  PRMT R2, R30, 0x7772, RZ ;  /* 0x000077721e027816 */ /* 0x002fc600000000ff */
[----:B---3--:R-:W3:Y:S04]  /*71d70*/  LDL.LU.64 R18, [R1+0x2f8] ;  /* 0x0002f80001127983 */ /* 0x008ee80000300a00 */
[----:B------:R1:W-:Y:S01]  /*71d80*/  @P6 STG.E.U8 desc[UR42][R16.64], R2 ;  /* 0x0000000210006986 */ /* 0x0003e2000c10112a */
[----:B------:R-:W-:Y:S01]  /*71d90*/  ISETP.LT.AND P4, PT, R26, UR7, !P3 ;  /* 0x000000071a007c0c */ /* 0x000fe2000df81270 */
[----:B------:R-:W0:Y:S01]  /*71da0*/  LDCU UR7, c[0x0][0x398] ;  /* 0x00007300ff0777ac */ /* 0x000e220008000800 */
[----:B------:R-:W-:Y:S02]  /*71db0*/  ISETP.LT.AND P6, PT, R23, UR12, !P3 ;  /* 0x0000000c17007c0c */ /* 0x000fe4000dfc1270 */
[----:B------:R-:W-:Y:S01]  /*71dc0*/  ISETP.LT.AND P5, PT, R20, UR8, !P3 ;  /* 0x0000000814007c0c */ /* 0x000fe2000dfa1270 */
[----:B------:R-:W0:Y:S01]  /*71dd0*/  LDCU UR8, c[0x0][0x398] ;  /* 0x00007300ff0877ac */ /* 0x000e220008000800 */
[----:B------:R-:W-:-:S02]  /*71de0*/  PRMT R3, R47, 0x7770, RZ ;  /* 0x000077702f037816 */ /* 0x000fc400000000ff */
[----:B------:R-:W-:Y:S01]  /*71df0*/  PRMT R6, R44, 0x7771, RZ ;  /* 0x000077712c067816 */ /* 0x000fe200000000ff */
[----:B------:R-:W0:Y:S01]  /*71e00*/  LDCU UR12, c[0x0][0x398] ;  /* 0x00007300ff0c77ac */ /* 0x000e220008000800 */
[----:B-1----:R-:W3:Y:S01]  /*71e10*/  LDL.LU.64 R16, [R1+0x2e0] ;  /* 0x0002e00001107983 */ /* 0x002ee20000300a00 */
[----:B------:R-:W-:-:S03]  /*71e20*/  PRMT R2, R30, 0x7773, RZ ;  /* 0x000077731e027816 */ /* 0x000fc600000000ff */
[----:B------:R-:W3:Y:S04]  /*71e30*/  LDL.LU.64 R36, [R1+0x2d8] ;  /* 0x0002d80001247983 */ /* 0x000ee80000300a00 */
[----:B------:R-:W3:Y:S01]  /*71e40*/  LDL.LU.64 R30, [R1+0x2d0] ;  /* 0x0002d000011e7983 */ /* 0x000ee20000300a00 */
[C---:B------:R-:W-:Y:S02]  /*71e50*/  PRMT R5, R44.reuse, 0x7772, RZ ;  /* 0x000077722c057816 */ /* 0x040fe400000000ff */
[----:B------:R-:W-:Y:S01]  /*71e60*/  PRMT R4, R44, 0x7773, RZ ;  /* 0x000077732c047816 */ /* 0x000fe200000000ff */
[----:B----4-:R1:W-:Y:S04]  /*71e70*/  @P4 STG.E.U8 desc[UR42][R38.64], R2 ;  /* 0x0000000226004986 */ /* 0x0103e8000c10112a */
[----:B------:R4:W-:Y:S01]  /*71e80*/  @P6 STG.E.U8 desc[UR42][R24.64], R3 ;  /* 0x0000000318006986 */ /* 0x0009e2000c10112a */
[----:B-1----:R-:W-:-:S03]  /*71e90*/  PRMT R2, R47, 0x7771, RZ ;  /* 0x000077712f027816 */ /* 0x002fc600000000ff */
[----:B------:R-:W3:Y:S04]  /*71ea0*/  LDL.LU.64 R38, [R1+0x2c8] ;  /* 0x0002c80001267983 */ /* 0x000ee80000300a00 */
[----:B------:R-:W3:Y:S01]  /*71eb0*/  LDL.LU.64 R44, [R1+0x2c0] ;  /* 0x0002c000012c7983 */ /* 0x000ee20000300a00 */
[----:B----4-:R-:W-:-:S03]  /*71ec0*/  PRMT R3, R47, 0x7772, RZ ;  /* 0x000077722f037816 */ /* 0x010fc600000000ff */
[----:B------:R1:W-:Y:S04]  /*71ed0*/  @P5 STG.E.U8 desc[UR42][R28.64], R2 ;  /* 0x000000021c005986 */ /* 0x0003e8000c10112a */
[----:B-1----:R-:W4:Y:S01]  /*71ee0*/  LDL.LU.64 R28, [R1+0x2b8] ;  /* 0x0002b800011c7983 */ /* 0x002f220000300a00 */
[----:B------:R-:W-:-:S03]  /*71ef0*/  PRMT R2, R47, 0x7773, RZ ;  /* 0x000077732f027816 */ /* 0x000fc600000000ff */
[----:B------:R-:W4:Y:S04]  /*71f00*/  LDL.LU.64 R24, [R1+0x2b0] ;  /* 0x0002b00001187983 */ /* 0x000f280000300a00 */
[----:B------:R-:W4:Y:S01]  /*71f10*/  LDL.LU R47, [R1+0x2b10] ;  /* 0x002b1000012f7983 */ /* 0x000f220000300800 */
[----:B0-----:R-:W-:Y:S01]  /*71f20*/  ISETP.LT.AND P4, PT, R21, UR10, !P3 ;  /* 0x0000000a15007c0c */ /* 0x001fe2000df81270 */
[----:B------:R-:W0:Y:S01]  /*71f30*/  LDCU UR10, c[0x0][0x398] ;  /* 0x00007300ff0a77ac */ /* 0x000e220008000800 */
[----:B--2---:R-:W-:Y:S02]  /*71f40*/  ISETP.LT.AND P3, PT, R22, UR9, !P3 ;  /* 0x0000000916007c0c */ /* 0x004fe4000df61270 */
[----:B------:R-:W-:Y:S01]  /*71f50*/  ISETP.LT.AND P5, PT, R15, UR11, !P2 ;  /* 0x0000000b0f007c0c */ /* 0x000fe2000d7a1270 */
[----:B------:R-:W1:Y:S01]  /*71f60*/  LDCU UR9, c[0x0][0x398] ;  /* 0x00007300ff0977ac */ /* 0x000e620008000800 */
[----:B------:R-:W-:Y:S01]  /*71f70*/  ISETP.LT.AND P6, PT, R11, UR7, !P2 ;  /* 0x000000070b007c0c */ /* 0x000fe2000d7c1270 */
[----:B------:R-:W2:Y:S06]  /*71f80*/  LDCU UR11, c[0x0][0x398] ;  /* 0x00007300ff0b77ac */ /* 0x000eac0008000800 */
[----:B---3--:R3:W-:Y:S01]  /*71f90*/  @P4 STG.E.U8 desc[UR42][R18.64], R3 ;  /* 0x0000000312004986 */ /* 0x0087e2000c10112a */
[----:B------:R-:W0:Y:S03]  /*71fa0*/  LDCU UR7, c[0x0][0x39c] ;  /* 0x00007380ff0777ac */ /* 0x000e260008000800 */
[----:B------:R1:W-:Y:S04]  /*71fb0*/  @P3 STG.E.U8 desc[UR42][R16.64], R2 ;  /* 0x0000000210003986 */ /* 0x0003e8000c10112a */
[----:B------:R0:W-:Y:S04]  /*71fc0*/  @P5 STG.E.U8 desc[UR42][R36.64], R7 ;  /* 0x0000000724005986 */ /* 0x0001e8000c10112a */
[----:B---3--:R-:W3:Y:S04]  /*71fd0*/  LDL.LU.64 R18, [R1+0x2b08] ;  /* 0x002b080001127983 */ /* 0x008ee80000300a00 */
[----:B-1----:R-:W3:Y:S01]  /*71fe0*/  LDL.LU.64 R16, [R1+0x2b00] ;  /* 0x002b000001107983 */ /* 0x002ee20000300a00 */
[----:B------:R-:W-:Y:S01]  /*71ff0*/  ISETP.LT.AND P4, PT, R27, UR8, !P2 ;  /* 0x000000081b007c0c */ /* 0x000fe2000d781270 */
[----:B------:R-:W1:Y:S02]  /*72000*/  LDCU UR8, c[0x0][0x398] ;  /* 0x00007300ff0877ac */ /* 0x000e640008000800 */
[----:B0-----:R-:W3:Y:S04]  /*72010*/  LDL.LU.64 R36, [R1+0x2a8] ;  /* 0x0002a80001247983 */ /* 0x001ee80000300a00 */
[----:B------:R0:W-:Y:S04]  /*72020*/  @P6 STG.E.U8 desc[UR42][R30.64], R6 ;  /* 0x000000061e006986 */ /* 0x0001e8000c10112a */
[----:B0-----:R-:W3:Y:S01]  /*72030*/  LDL.LU.64 R30, [R1+0x290] ;  /* 0x00029000011e7983 */ /* 0x001ee20000300a00 */
[----:B------:R-:W-:Y:S01]  /*72040*/  ISETP.LT.AND P3, PT, R26, UR10, !P2 ;  /* 0x0000000a1a007c0c */ /* 0x000fe2000d761270 */
[----:B------:R-:W0:Y:S01]  /*72050*/  LDCU UR10, c[0x0][0x398] ;  /* 0x00007300ff0a77ac */ /* 0x000e220008000800 */
[----:B------:R-:W-:-:S02]  /*72060*/  ISETP.LT.AND P5, PT, R23, UR9, !P2 ;  /* 0x0000000917007c0c */ /* 0x000fc4000d7a1270 */
[----:B----4-:R-:W-:Y:S01]  /*72070*/  PRMT R3, R47, 0x7770, RZ ;  /* 0x000077702f037816 */ /* 0x010fe200000000ff */
[----:B------:R4:W-:Y:S01]  /*72080*/  @P4 STG.E.U8 desc[UR42][R38.64], R5 ;  /* 0x0000000526004986 */ /* 0x0009e2000c10112a */
[----:B--2---:R-:W-:Y:S01]  /*72090*/  ISETP.LT.AND P6, PT, R20, UR11, !P2 ;  /* 0x0000000b14007c0c */ /* 0x004fe2000d7c1270 */
[----:B------:R-:W-:Y:S01]  /*720a0*/  VIADD R2, R14, 0x1f ;  /* 0x0000001f0e027836 */ /* 0x000fe20000000000 */
[----:B------:R-:W2:Y:S01]  /*720b0*/  LDCU UR9, c[0x0][0x398] ;  /* 0x00007300ff0977ac */ /* 0x000ea20008000800 */
[----:B----4-:R-:W4:Y:S01]  /*720c0*/  LDL.LU.64 R38, [R1+0x288] ;  /* 0x0002880001267983 */ /* 0x010f220000300a00 */
[----:B------:R-:W0:Y:S03]  /*720d0*/  LDCU UR11, c[0x0][0x398] ;  /* 0x00007300ff0b77ac */ /* 0x000e260008000800 */
[----:B------:R-:W4:Y:S04]  /*720e0*/  LDL.LU R5, [R1+0x1c] ;  /* 0x00001c0001057983 */ /* 0x000f280000300800 */
[----:B------:R-:W-:Y:S04]  /*720f0*/  @P3 STG.E.U8 desc[UR42][R44.64], R4 ;  /* 0x000000042c003986 */ /* 0x000fe8000c10112a */
[----:B------:R0:W-:Y:S04]  /*72100*/  @P5 STG.E.U8 desc[UR42][R28.64], R3 ;  /* 0x000000031c005986 */ /* 0x0001e8000c10112a */
[----:B0-----:R-:W4:Y:S01]  /*72110*/  LDL.LU.64 R28, [R1+0x280] ;  /* 0x00028000011c7983 */ /* 0x001f220000300a00 */
[----:B-1----:R-:W-:Y:S01]  /*72120*/  ISETP.LT.AND P3, PT, R21, UR8, !P2 ;  /* 0x0000000815007c0c */ /* 0x002fe2000d761270 */
[----:B------:R-:W0:Y:S01]  /*72130*/  LDCU UR8, c[0x0][0x398] ;  /* 0x00007300ff0877ac */ /* 0x000e220008000800 */
[----:B------:R-:W-:Y:S01]  /*72140*/  ISETP.LT.AND P2, PT, R22, UR10, !P2 ;  /* 0x0000000a16007c0c */ /* 0x000fe2000d741270 */
[----:B------:R-:W4:Y:S01]  /*72150*/  LDL.LU.64 R6, [R1+0x270] ;  /* 0x0002700001067983 */ /* 0x000f220000300a00 */
[----:B------:R-:W-:Y:S01]  /*72160*/  ISETP.GE.AND P4, PT, R2, UR19, PT ;  /* 0x0000001302007c0c */ /* 0x000fe2000bf86270 */
[----:B------:R-:W1:Y:S01]  /*72170*/  LDCU UR10, c[0x0][0x398] ;  /* 0x00007300ff0a77ac */ /* 0x000e620008000800 */
[----:B------:R-:W-:-:S02]  /*72180*/  PRMT R2, R47, 0x7771, RZ ;  /* 0x000077712f027816 */ /* 0x000fc400000000ff */
[C---:B------:R-:W-:Y:S02]  /*72190*/  PRMT R3, R47.reuse, 0x7772, RZ ;  /* 0x000077722f037816 */ /* 0x040fe400000000ff */
[----:B------:R-:W-:Y:S01]  /*721a0*/  PRMT R47, R47, 0x7773, RZ ;  /* 0x000077732f2f7816 */ /* 0x000fe200000000ff */
[----:B------:R-:W-:Y:S04]  /*721b0*/  @P6 STG.E.U8 desc[UR42][R24.64], R2 ;  /* 0x0000000218006986 */ /* 0x000fe8000c10112a */
[----:B---3--:R3:W-:Y:S04]  /*721c0*/  @P3 STG.E.U8 desc[UR42][R36.64], R3 ;  /* 0x0000000324003986 */ /* 0x0087e8000c10112a */
[----:B------:R0:W-:Y:S04]  /*721d0*/  @P2 STG.E.U8 desc[UR42][R30.64], R47 ;  /* 0x0000002f1e002986 */ /* 0x0001e8000c10112a */
[----:B---3--:R-:W3:Y:S04]  /*721e0*/  LDL.LU R36, [R1+0xec] ;  /* 0x0000ec0001247983 */ /* 0x008ee80000300800 */
[----:B------:R-:W3:Y:S04]  /*721f0*/  LDL.LU.64 R44, [R1+0x260] ;  /* 0x00026000012c7983 */ /* 0x000ee80000300a00 */
[----:B0-----:R-:W3:Y:S01]  /*72200*/  LDL.LU.64 R46, [R1+0x278] ;  /* 0x00027800012e7983 */ /* 0x001ee20000300a00 */
[----:B--2---:R-:W-:Y:S01]  /*72210*/  ISETP.LT.AND P6, PT, R15, UR9, !P4 ;  /* 0x000000090f007c0c */ /* 0x004fe2000e7c1270 */
[----:B------:R-:W-:Y:S01]  /*72220*/  VIADD R2, R14, 0x20 ;  /* 0x000000200e027836 */ /* 0x000fe20000000000 */
[----:B------:R-:W-:Y:S01]  /*72230*/  ISETP.LT.AND P3, PT, R11, UR11, !P4 ;  /* 0x0000000b0b007c0c */ /* 0x000fe2000e761270 */
[----:B------:R-:W2:Y:S01]  /*72240*/  LDL.LU.64 R24, [R1+0x258] ;  /* 0x0002580001187983 */ /* 0x000ea20000300a00 */
[----:B------:R-:W0:Y:S02]  /*72250*/  LDCU UR9, c[0x0][0x398] ;  /* 0x00007300ff0977ac */ /* 0x000e240008000800 */
[----:B------:R-:W-:Y:S01]  /*72260*/  ISETP.GE.AND P5, PT, R2, UR15, PT ;  /* 0x0000000f02007c0c */ /* 0x000fe2000bfa6270 */
[----:B------:R-:W2:Y:S01]  /*72270*/  LDL.LU.64 R30, [R1+0x250] ;  /* 0x00025000011e7983 */ /* 0x000ea20000300a00 */
[C---:B----4-:R-:W-:Y:S01]  /*72280*/  PRMT R4, R5.reuse, 0x7771, RZ ;  /* 0x0000777105047816 */ /* 0x050fe200000000ff */
[----:B------:R-:W4:Y:S01]  /*72290*/  LDCU UR11, c[0x0][0x398] ;  /* 0x00007300ff0b77ac */ /* 0x000f220008000800 */
[----:B------:R-:W-:-:S05]  /*722a0*/  PRMT R2, R5, 0x7770, RZ ;  /* 0x0000777005027816 */ /* 0x000fca00000000ff */
[----:B------:R0:W-:Y:S04]  /*722b0*/  @P6 STG.E.U8 desc[UR42][R38.64], R2 ;  /* 0x0000000226006986 */ /* 0x0001e8000c10112a */
[----:B0-----:R-:W2:Y:S04]  /*722c0*/  LDL.LU.64 R38, [R1+0x248] ;  /* 0x0002480001267983 */ /* 0x001ea80000300a00 */
[----:B------:R-:W2:Y:S04]  /*722d0*/  LDL.LU R37, [R1+0xd0] ;  /* 0x0000d00001257983 */ /* 0x000ea80000300800 */
[----:B------:R0:W-:Y:S04]  /*722e0*/  @P3 STG.E.U8 desc[UR42][R28.64], R4 ;  /* 0x000000041c003986 */ /* 0x0001e8000c10112a */
[----:B0-----:R-:W2:Y:S01]  /*722f0*/  LDL.LU.64 R28, [R1+0x240] ;  /* 0x00024000011c7983 */ /* 0x001ea20000300a00 */
[----:B------:R-:W-:Y:S01]  /*72300*/  ISETP.LT.AND P2, PT, R27, UR12, !P4 ;  /* 0x0000000c1b007c0c */ /* 0x000fe2000e741270 */
[----:B------:R-:W0:Y:S01]  /*72310*/  LDCU UR12, c[0x0][0x398] ;  /* 0x00007300ff0c77ac */ /* 0x000e220008000800 */
[----:B------:R-:W-:-:S02]  /*72320*/  ISETP.LT.AND P6, PT, R26, UR8, !P4 ;  /* 0x000000081a007c0c */ /* 0x000fc4000e7c1270 */
[----:B------:R-:W-:Y:S01]  /*72330*/  PRMT R3, R5, 0x7772, RZ ;  /* 0x0000777205037816 */ /* 0x000fe200000000ff */
[----:B------:R-:W0:Y:S01]  /*72340*/  LDCU UR8, c[0x0][0x398] ;  /* 0x00007300ff0877ac */ /* 0x000e220008000800 */
[----:B-1----:R-:W-:Y:S02]  /*72350*/  ISETP.LT.AND P3, PT, R23, UR10, !P4 ;  /* 0x0000000a17007c0c */ /* 0x002fe4000e761270 */
[----:B------:R-:W-:Y:S01]  /*72360*/  PRMT R2, R5, 0x7773, RZ ;  /* 0x0000777305027816 */ /* 0x000fe200000000ff */
[----:B------:R-:W1:Y:S04]  /*72370*/  LDCU UR10, c[0x0][0x398] ;  /* 0x00007300ff0a77ac */ /* 0x000e680008000800 */
[----:B---3--:R3:W-:Y:S01]  /*72380*/  @P2 STG.E.U8 desc[UR42][R46.64], R3 ;  /* 0x000000032e002986 */ /* 0x0087e2000c10112a */
[----:B------:R-:W-:Y:S01]  /*72390*/  ISETP.LT.AND P2, PT, R20, UR9, !P4 ;  /* 0x0000000914007c0c */ /* 0x000fe2000e741270 */
[----:B------:R-:W1:Y:S01]  /*723a0*/  LDCU UR9, c[0x0][0x398] ;  /* 0x00007300ff0977ac */ /* 0x000e620008000800 */
[----:B------:R-:W-:Y:S01]  /*723b0*/  PRMT R5, R36, 0x7770, RZ ;  /* 0x0000777024057816 */ /* 0x000fe200000000ff */
[----:B------:R2:W-:Y:S01]  /*723c0*/  @P6 STG.E.U8 desc[UR42][R6.64], R2 ;  /* 0x0000000206006986 */ /* 0x0005e2000c10112a */
[----:B------:R-:W-:Y:S01]  /*723d0*/  ISETP.LT.AND P6, PT, R21, UR13, !P4 ;  /* 0x0000000d15007c0c */ /* 0x000fe2000e7c1270 */
[----:B------:R-:W1:Y:S01]  /*723e0*/  LDCU UR13, c[0x0][0x398] ;  /* 0x00007300ff0d77ac */ /* 0x000e620008000800 */
[----:B----4-:R-:W-:-:S02]  /*723f0*/  ISETP.LT.AND P4, PT, R22, UR11, !P4 ;  /* 0x0000000b16007c0c */ /* 0x010fc4000e781270 */
[C---:B------:R-:W-:Y:S01]  /*72400*/  PRMT R4, R36.reuse, 0x7771, RZ ;  /* 0x0000777124047816 */ /* 0x040fe200000000ff */
[----:B------:R4:W-:Y:S01]  /*72410*/  @P3 STG.E.U8 desc[UR42][R44.64], R5 ;  /* 0x000000052c003986 */ /* 0x0009e2000c10112a */
[----:B0-----:R-:W-:Y:S01]  /*72420*/  ISETP.LT.AND P3, PT, R15, UR8, !P5 ;  /* 0x000000080f007c0c */ /* 0x001fe2000ef61270 */
[----:B------:R-:W0:Y:S02]  /*72430*/  LDCU UR11, c[0x0][0x398] ;  /* 0x00007300ff0b77ac */ /* 0x000e240008000800 */
[----:B--2---:R2:W-:Y:S01]  /*72440*/  @P2 STG.E.U8 desc[UR42][R24.64], R4 ;  /* 0x0000000418002986 */ /* 0x0045e2000c10112a */
[----:B------:R-:W-:Y:S01]  /*72450*/  ISETP.LT.AND P2, PT, R11, UR12, !P5 ;  /* 0x0000000c0b007c0c */ /* 0x000fe2000ef41270 */
[----:B------:R-:W0:Y:S01]  /*72460*/  LDCU UR8, c[0x0][0x398] ;  /* 0x00007300ff0877ac */ /* 0x000e220008000800 */
[C---:B---3--:R-:W-:Y:S01]  /*72470*/  PRMT R3, R36.reuse, 0x7772, RZ ;  /* 0x0000777224037816 */ /* 0x048fe200000000ff */
[----:B------:R-:W3:Y:S01]  /*72480*/  LDL.LU.64 R46, [R1+0x230] ;  /* 0x00023000012e7983 */ /* 0x000ee20000300a00 */
[----:B------:R-:W-:Y:S01]  /*72490*/  PRMT R2, R36, 0x7773, RZ ;  /* 0x0000777324027816 */ /* 0x000fe200000000ff */
[----:B------:R-:W0:Y:S02]  /*724a0*/  LDCU UR12, c[0x0][0x398] ;  /* 0x00007300ff0c77ac */ /* 0x000e240008000800 */
[----:B------:R0:W-:Y:S04]  /*724b0*/  @P6 STG.E.U8 desc[UR42][R30.64], R3 ;  /* 0x000000031e006986 */ /* 0x0001e8000c10112a */
[----:B------:R-:W3:Y:S04]  /*724c0*/  LDL.LU.64 R6, [R1+0x228] ;  /* 0x0002280001067983 */ /* 0x000ee80000300a00 */
[----:B----4-:R-:W4:Y:S04]  /*724d0*/  LDL.LU.64 R44, [R1+0x210] ;  /* 0x00021000012c7983 */ /* 0x010f280000300a00 */
[----:B--2---:R-:W2:Y:S04]  /*724e0*/  LDL.LU.64 R24, [R1+0x208] ;  /* 0x0002080001187983 */ /* 0x004ea80000300a00 */
[----:B------:R1:W-:Y:S01]  /*724f0*/  @P4 STG.E.U8 desc[UR42][R38.64], R2 ;  /* 0x0000000226004986 */ /* 0x0003e2000c10112a */
[----:B0-----:R-:W-:-:S02]  /*72500*/  PRMT R3, R37, 0x7770, RZ ;  /* 0x0000777025037816 */ /* 0x001fc400000000ff */
[----:B-1----:R-:W-:Y:S01]  /*72510*/  PRMT R2, R37, 0x7771, RZ ;  /* 0x0000777125027816 */ /* 0x002fe200000000ff */
[----:B------:R-:W2:Y:S04]  /*72520*/  LDL.LU.64 R38, [R1+0x200] ;  /* 0x0002000001267983 */ /* 0x000ea80000300a00 */
[----:B------:R-:W2:Y:S04]  /*72530*/  LDL.LU R31, [R1] ;  /* 0x00000000011f7983 */ /* 0x000ea80000300800 */
[----:B------:R-:W-:Y:S04]  /*72540*/  @P3 STG.E.U8 desc[UR42][R28.64], R3 ;  /* 0x000000031c003986 */ /* 0x000fe8000c10112a */
[----:B------:R0:W-:Y:S04]  /*72550*/  @P2 STG.E.U8 desc[UR42][R16.64], R2 ;  /* 0x0000000210002986 */ /* 0x0001e8000c10112a */
[----:B0-----:R-:W2:Y:S04]  /*72560*/  LDL.LU.64 R16, [R1+0x2af8] ;  /* 0x002af80001107983 */ /* 0x001ea80000300a00 */
[----:B------:R-:W4:Y:S01]  /*72570*/  LDL.LU.64 R28, [R1+0x1e8] ;  /* 0x0001e800011c7983 */ /* 0x000f220000300a00 */
[----:B------:R-:W-:Y:S01]  /*72580*/  ISETP.LT.AND P6, PT, R27, UR10, !P5 ;  /* 0x0000000a1b007c0c */ /* 0x000fe2000efc1270 */
[----:B------:R-:W0:Y:S01]  /*72590*/  LDCU UR10, c[0x0][0x398] ;  /* 0x00007300ff0a77ac */ /* 0x000e220008000800 */
[----:B------:R-:W-:-:S02]  /*725a0*/  ISETP.LT.AND P4, PT, R26, UR9, !P5 ;  /* 0x000000091a007c0c */ /* 0x000fc4000ef81270 */
[----:B------:R-:W-:Y:S01]  /*725b0*/  PRMT R3, R37, 0x7772, RZ ;  /* 0x0000777225037816 */ /* 0x000fe200000000ff */
[----:B------:R-:W1:Y:S01]  /*725c0*/  LDCU UR9, c[0x0][0x398] ;  /* 0x00007300ff0977ac */ /* 0x000e620008000800 */
[----:B------:R-:W-:Y:S02]  /*725d0*/  ISETP.LT.AND P3, PT, R23, UR11, !P5 ;  /* 0x0000000b17007c0c */ /* 0x000fe4000ef61270 */
[----:B------:R-:W-:Y:S01]  /*725e0*/  PRMT R2, R37, 0x7773, RZ ;  /* 0x0000777325027816 */ /* 0x000fe200000000ff */
[----:B------:R-:W0:Y:S01]  /*725f0*/  LDCU UR11, c[0x0][0x398] ;  /* 0x00007300ff0b77ac */ /* 0x000e220008000800 */
[----:B------:R-:W4:Y:S04]  /*72600*/  LDL.LU.64 R36, [R1+0x1e0] ;  /* 0x0001e00001247983 */ /* 0x000f280000300a00 */
[----:B---3--:R-:W-:Y:S04]  /*72610*/  @P6 STG.E.U8 desc[UR42][R46.64], R3 ;  /* 0x000000032e006986 */ /* 0x008fe8000c10112a */
[----:B------:R3:W-:Y:S01]  /*72620*/  @P4 STG.E.U8 desc[UR42][R6.64], R2 ;  /* 0x0000000206004986 */ /* 0x0007e2000c10112a */
[----:B------:R-:W-:Y:S01]  /*72630*/  ISETP.LT.AND P4, PT, R20, UR8, !P5 ;  /* 0x0000000814007c0c */ /* 0x000fe2000ef81270 */
[----:B------:R-:W0:Y:S01]  /*72640*/  LDCU UR8, c[0x0][0x398] ;  /* 0x00007300ff0877ac */ /* 0x000e220008000800 */
[----:B------:R-:W-:Y:S01]  /*72650*/  ISETP.LT.AND P6, PT, R21, UR12, !P5 ;  /* 0x0000000c15007c0c */ /* 0x000fe2000efc1270 */
[----:B---3--:R-:W3:Y:S01]  /*72660*/  LDL.LU.64 R6, [R1+0x1d8] ;  /* 0x0001d80001067983 */ /* 0x008ee20000300a00 */
[----:B------:R-:W-:Y:S01]  /*72670*/  VIADD R2, R14, 0x21 ;  /* 0x000000210e027836 */ /* 0x000fe20000000000 */
[----:B------:R-:W0:Y:S04]  /*72680*/  LDCU UR12, c[0x0][0x398] ;  /* 0x00007300ff0c77ac */ /* 0x000e280008000800 */
[----:B------:R-:W-:-:S02]  /*72690*/  ISETP.GE.AND P2, PT, R2, UR21, PT ;  /* 0x0000001502007c0c */ /* 0x000fc4000bf46270 */
[----:B-1----:R-:W-:Y:S01]  /*726a0*/  ISETP.LT.AND P5, PT, R22, UR9, !P5 ;  /* 0x0000000916007c0c */ /* 0x002fe2000efa1270 */
[----:B------:R-:W1:Y:S01]  /*726b0*/  LDCU UR9, c[0x0][0x398] ;  /* 0x00007300ff0977ac */ /* 0x000e620008000800 */
[----:B--2---:R-:W-:-:S05]  /*726c0*/  PRMT R3, R16, 0x7770, RZ ;  /* 0x0000777010037816 */ /* 0x004fca00000000ff */
[----:B----4-:R2:W-:Y:S01]  /*726d0*/  @P3 STG.E.U8 desc[UR42][R44.64], R3 ;  /* 0x000000032c003986 */ /* 0x0105e2000c10112a */
[C---:B------:R-:W-:Y:S02]  /*726e0*/  PRMT R2, R16.reuse, 0x7772, RZ ;  /* 0x0000777210027816 */ /* 0x040fe400000000ff */
[C---:B--2---:R-:W-:Y:S01]  /*726f0*/  PRMT R3, R16.reuse, 0x7771, RZ ;  /* 0x0000777110037816 */ /* 0x044fe200000000ff */
[----:B------:R-:W2:Y:S04]  /*72700*/  LDL.LU.64 R44, [R1+0x1d0] ;  /* 0x0001d000012c7983 */ /* 0x000ea80000300a00 */
[----:B------:R4:W-:Y:S04]  /*72710*/  @P4 STG.E.U8 desc[UR42][R24.64], R3 ;  /* 0x0000000318004986 */ /* 0x0009e8000c10112a */
[----:B------:R0:W-:Y:S04]  /*72720*/  @P6 STG.E.U8 desc[UR42][R38.64], R2 ;  /* 0x0000000226006986 */ /* 0x0001e8000c10112a */
[----:B----4-:R-:W4:Y:S04]  /*72730*/  LDL.LU.64 R24, [R1+0x1c8] ;  /* 0x0001c80001187983 */ /* 0x010f280000300a00 */
[----:B0-----:R-:W4:Y:S01]  /*72740*/  LDL.LU.64 R38, [R1+0x1c0] ;  /* 0x0001c00001267983 */ /* 0x001f220000300a00 */
        /* <DEDUP_REMOVED lines=10> */
[----:B------:R-:W0:Y:S04]  /*727f0*/  LDCU UR13, c[0x0][0x398] ;  /* 0x00007300ff0d77ac */ /* 0x000e280008000800 */
[----:B------:R1:W-:Y:S01]  /*72800*/  @P3 STG.E.U8 desc[UR42][R36.64], R2 ;  /* 0x0000000224003986 */ /* 0x0003e2000c10112a */
[----:B------:R-:W-:Y:S01]  /*72810*/  ISETP.LT.AND P3, PT, R26, UR8, !P2 ;  /* 0x000000081a007c0c */ /* 0x000fe2000d761270 */
[----:B------:R-:W0:Y:S01]  /*72820*/  LDCU UR8, c[0x0][0x398] ;  /* 0x00007300ff0877ac */ /* 0x000e220008000800 */
[----:B------:R-:W-:Y:S01]  /*72830*/  ISETP.LT.AND P5, PT, R23, UR12, !P2 ;  /* 0x0000000c17007c0c */ /* 0x000fe2000d7a1270 */
        /* <DEDUP_REMOVED lines=9> */
[----:B--2---:R1:W-:Y:S04]  /*728d0*/  @P4 STG.E.U8 desc[UR42][R44.64], R2 ;  /* 0x000000022c004986 */ /* 0x0043e8000c10112a */
[----:B-1----:R-:W2:Y:S01]  /*728e0*/  LDL.LU.64 R44, [R1+0x188] ;  /* 0x00018800012c7983 */ /* 0x002ea20000300a00 */
[----:B------:R-:W-:-:S03]  /*728f0*/  PRMT R2, R17, 0x7770, RZ ;  /* 0x0000777011027816 */ /* 0x000fc600000000ff */
[----:B----4-:R1:W-:Y:S04]  /*72900*/  @P3 STG.E.U8 desc[UR42][R24.64], R3 ;  /* 0x0000000318003986 */ /* 0x0103e8000c10112a */
[----:B------:R4:W-:Y:S04]  /*72910*/  @P5 STG.E.U8 desc[UR42][R38.64], R2 ;  /* 0x0000000226005986 */ /* 0x0009e8000c10112a */
[----:B-1----:R-:W2:Y:S04]  /*72920*/  LDL.LU.64 R24, [R1+0x180] ;  /* 0x0001800001187983 */ /* 0x002ea80000300a00 */
[----:B----4-:R-:W4:Y:S01]  /*72930*/  LDL.LU.64 R38, [R1+0x178] ;  /* 0x0001780001267983 */ /* 0x010f220000300a00 */
[----:B------:R-:W-:Y:S01]  /*72940*/  ISETP.LT.AND P4, PT, R20, UR9, !P2 ;  /* 0x0000000914007c0c */ /* 0x000fe2000d781270 */
[----:B------:R-:W1:Y:S01]  /*72950*/  LDCU UR9, c[0x0][0x398] ;  /* 0x00007300ff0977ac */ /* 0x000e620008000800 */
[----:B------:R-:W-:-:S02]  /*72960*/  PRMT R3, R17, 0x7771, RZ ;  /* 0x0000777111037816 */ /* 0x000fc400000000ff */
[----:B------:R-:W-:-:S09]  /*72970*/  PRMT R2, R17, 0x7772, RZ ;  /* 0x0000777211027816 */ /* 0x000fd200000000ff */
        /* <DEDUP_REMOVED lines=22> */
[C---:B0-----:R-:W-:Y:S02]  /*72ae0*/  PRMT R3, R30.reuse, 0x7771, RZ ;  /* 0x000077711e037816 */ /* 0x041fe400000000ff */
[C---:B-1----:R-:W-:Y:S01]  /*72af0*/  PRMT R2, R30.reuse, 0x7772, RZ ;  /* 0x000077721e027816 */ /* 0x042fe200000000ff */
[----:B------:R-:W3:Y:S04]  /*72b00*/  LDL.LU.64 R6, [R1+0x150] ;  /* 0x0001500001067983 */ /* 0x000ee80000300a00 */
[----:B--2---:R0:W-:Y:S04]  /*72b10*/  @P6 STG.E.U8 desc[UR42][R44.64], R3 ;  /* 0x000000032c006986 */ /* 0x0041e8000c10112a */
[----:B0-----:R-:W2:Y:S04]  /*72b20*/  LDL.LU.64 R44, [R1+0x148] ;  /* 0x00014800012c7983 */ /* 0x001ea80000300a00 */
[----:B------:R0:W-:Y:S04]  /*72b30*/  @P4 STG.E.U8 desc[UR42][R24.64], R2 ;  /* 0x0000000218004986 */ /* 0x0001e8000c10112a */
[----:B------:R-:W2:Y:S01]  /*72b40*/  LDL.LU R5, [R1+0x4] ;  /* 0x0000040001057983 */ /* 0x000ea20000300800 */
[----:B0-----:R-:W-:-:S03]  /*72b50*/  PRMT R2, R30, 0x7773, RZ ;  /* 0x000077731e027816 */ /* 0x001fc600000000ff */
[----:B------:R-:W2:Y:S04]  /*72b60*/  LDL.LU.64 R24, [R1+0x170] ;  /* 0x0001700001187983 */ /* 0x000ea80000300a00 */
[----:B----4-:R0:W-:Y:S01]  /*72b70*/  @P5 STG.E.U8 desc[UR42][R38.64], R2 ;  /* 0x0000000226005986 */ /* 0x0101e2000c10112a */
[----:B------:R-:W-:Y:S01]  /*72b80*/  ISETP.LT.AND P4, PT, R23, UR10, !P3 ;  /* 0x0000000a17007c0c */ /* 0x000fe2000df81270 */
[----:B------:R-:W-:Y:S02]  /*72b90*/  VIADD R3, R14, 0x23 ;  /* 0x000000230e037836 */ /* 0x000fe40000000000 */
[----:B0-----:R-:W4:Y:S03]  /*72ba0*/  LDL.LU.64 R38, [R1+0x168] ;  /* 0x0001680001267983 */ /* 0x001f260000300a00 */
[----:B------:R-:W-:Y:S01]  /*72bb0*/  ISETP.GE.AND P2, PT, R3, UR22, PT ;  /* 0x0000001603007c0c */ /* 0x000fe2000bf46270 */
[----:B------:R-:W0:Y:S01]  /*72bc0*/  LDCU UR10, c[0x0][0x398] ;  /* 0x00007300ff0a77ac */ /* 0x000e220008000800 */
        /* <DEDUP_REMOVED lines=19> */
[----:B------:R1:W-:Y:S04]  /*72d00*/  @P5 STG.E.U8 desc[UR42][R6.64], R2 ;  /* 0x0000000206005986 */ /* 0x0003e8000c10112a */
[----:B------:R-:W3:Y:S04]  /*72d10*/  LDL.LU.64 R46, [R1+0x220] ;  /* 0x00022000012e7983 */ /* 0x000ee80000300a00 */
[----:B-1----:R-:W3:Y:S04]  /*72d20*/  LDL.LU.64 R6, [R1+0x218] ;  /* 0x0002180001067983 */ /* 0x002ee80000300a00 */
[----:B--2---:R1:W-:Y:S01]  /*72d30*/  @P3 STG.E.U8 desc[UR42][R44.64], R17 ;  /* 0x000000112c003986 */ /* 0x0043e2000c10112a */
[----:B------:R-:W-:-:S02]  /*72d40*/  PRMT R3, R5, 0x7770, RZ ;  /* 0x0000777005037816 */ /* 0x000fc400000000ff */
[----:B------:R-:W-:Y:S01]  /*72d50*/  PRMT R2, R5, 0x7771, RZ ;  /* 0x0000777105027816 */ /* 0x000fe200000000ff */
[----:B-1----:R-:W2:Y:S04]  /*72d60*/  LDL.LU.64 R44, [R1+0x268] ;  /* 0x00026800012c7983 */ /* 0x002ea80000300a00 */
[----:B------:R1:W-:Y:S04]  /*72d70*/  @P6 STG.E.U8 desc[UR42][R24.64], R3 ;  /* 0x0000000318006986 */ /* 0x0003e8000c10112a */
[----:B-1----:R-:W2:Y:S04]  /*72d80*/  LDL.LU.64 R24, [R1+0x140] ;  /* 0x0001400001187983 */ /* 0x002ea80000300a00 */
[----:B----4-:R1:W-:Y:S01]  /*72d90*/  @P4 STG.E.U8 desc[UR42][R38.64], R2 ;  /* 0x0000000226004986 */ /* 0x0103e2000c10112a */
[----:B0-----:R-:W-:Y:S01]  /*72da0*/  ISETP.LT.AND P3, PT, R27, UR10, !P2 ;  /* 0x0000000a1b007c0c */ /* 0x001fe2000d761270 */
[----:B------:R-:W0:Y:S02]  /*72db0*/  LDCU UR10, c[0x0][0x398] ;  /* 0x00007300ff0a77ac */ /* 0x000e240008000800 */
[----:B-1----:R-:W4:Y:S04]  /*72dc0*/  LDL.LU.64 R38, [R1+0x2a0] ;  /* 0x0002a00001267983 */ /* 0x002f280000300a00 */
[----:B------:R-:W4:Y:S01]  /*72dd0*/  LDL.LU R30, [R1+0xd8] ;  /* 0x0000d800011e7983 */ /* 0x000f220000300800 */
[----:B------:R-:W-:-:S05]  /*72de0*/  PRMT R4, R5, 0x7772, RZ ;  /* 0x0000777205047816 */ /* 0x000fca00000000ff */
        /* <DEDUP_REMOVED lines=13> */
[----:B------:R-:W0:Y:S01]  /*72ec0*/  LDCU UR12, c[0x0][0x398] ;  /* 0x00007300ff0c77ac */ /* 0x000e220008000800 */
[C---:B------:R-:W-:Y:S02]  /*72ed0*/  PRMT R3, R31.reuse, 0x7770, RZ ;  /* 0x000077701f037816 */ /* 0x040fe400000000ff */
[----:B------:R-:W-:Y:S01]  /*72ee0*/  ISETP.LT.AND P2, PT, R22, UR13, !P2 ;  /* 0x0000000d16007c0c */ /* 0x000fe2000d741270 */
[----:B------:R-:W2:Y:S01]  /*72ef0*/  LDCU UR13, c[0x0][0x398] ;  /* 0x00007300ff0d77ac */ /* 0x000ea20008000800 */
[----:B-1----:R-:W-:Y:S01]  /*72f00*/  PRMT R2, R31, 0x7771, RZ ;  /* 0x000077711f027816 */ /* 0x002fe200000000ff */
[----:B------:R1:W-:Y:S01]  /*72f10*/  @P4 STG.E.U8 desc[UR42][R46.64], R3 ;  /* 0x000000032e004986 */ /* 0x0003e2000c10112a */
[----:B------:R-:W-:Y:S01]  /*72f20*/  ISETP.LT.AND P4, PT, R11, UR11, !P3 ;  /* 0x0000000b0b007c0c */ /* 0x000fe2000df81270 */
[----:B------:R-:W2:Y:S02]  /*72f30*/  LDCU UR11, c[0x0][0x398] ;  /* 0x00007300ff0b77ac */ /* 0x000ea40008000800 */
[----:B------:R-:W4:Y:S04]  /*72f40*/  LDL.LU.64 R36, [R1+0x2e8] ;  /* 0x0002e80001247983 */ /* 0x000f280000300a00 */
[----:B------:R3:W-:Y:S01]  /*72f50*/  @P6 STG.E.U8 desc[UR42][R6.64], R2 ;  /* 0x0000000206006986 */ /* 0x0007e2000c10112a */
[----:B0-----:R-:W-:Y:S01]  /*72f60*/  ISETP.LT.AND P6, PT, R15, UR10, !P3 ;  /* 0x0000000a0f007c0c */ /* 0x001fe2000dfc1270 */
[----:B------:R-:W0:Y:S01]  /*72f70*/  LDCU UR10, c[0x0][0x398] ;  /* 0x00007300ff0a77ac */ /* 0x000e220008000800 */
[C---:B-1----:R-:W-:Y:S01]  /*72f80*/  PRMT R3, R31.reuse, 0x7773, RZ ;  /* 0x000077731f037816 */ /* 0x042fe200000000ff */
[----:B------:R-:W4:Y:S01]  /*72f90*/  LDL.LU.64 R46, [R1+0x310] ;  /* 0x00031000012e7983 */ /* 0x000f220000300a00 */
[----:B---3--:R-:W-:-:S05]  /*72fa0*/  PRMT R2, R31, 0x7772, RZ ;  /* 0x000077721f027816 */ /* 0x008fca00000000ff */
[----:B--2---:R-:W-:Y:S01]  /*72fb0*/  @P5 STG.E.U8 desc[UR42][R44.64], R2 ;  /* 0x000000022c005986 */ /* 0x004fe2000c10112a */
[----:B------:R-:W-:Y:S01]  /*72fc0*/  ISETP.LT.AND P5, PT, R27, UR8, !P3 ;  /* 0x000000081b007c0c */ /* 0x000fe2000dfa1270 */
[----:B------:R-:W1:Y:S02]  /*72fd0*/  LDCU UR8, c[0x0][0x398] ;  /* 0x00007300ff0877ac */ /* 0x000e640008000800 */
[----:B------:R2:W-:Y:S04]  /*72fe0*/  @P2 STG.E.U8 desc[UR42][R24.64], R3 ;  /* 0x0000000318002986 */ /* 0x0005e8000c10112a */
[----:B--2---:R-:W2:Y:S01]  /*72ff0*/  LDL.LU.64 R24, [R1+0x360] ;  /* 0x0003600001187983 */ /* 0x004ea20000300a00 */
[C---:B----4-:R-:W-:Y:S02]  /*73000*/  PRMT R2, R30.reuse, 0x7770, RZ ;  /* 0x000077701e027816 */ /* 0x050fe400000000ff */
[----:B------:R-:W-:-:S03]  /*73010*/  PRMT R3, R30, 0x7771, RZ ;  /* 0x000077711e037816 */ /* 0x000fc600000000ff */
[----:B------:R3:W-:Y:S04]  /*73020*/  @P6 STG.E.U8 desc[UR42][R38.64], R2 ;  /* 0x0000000226006986 */ /* 0x0007e8000c10112a */
[----:B------:R4:W-:Y:S04]  /*73030*/  @P4 STG.E.U8 desc[UR42][R18.64], R3 ;  /* 0x0000000312004986 */ /* 0x0009e8000c10112a */
[----:B---3--:R-:W3:Y:S04]  /*73040*/  LDL.LU.64 R38, [R1+0x358] ;  /* 0x0003580001267983 */ /* 0x008ee80000300a00 */
[----:B----4-:R-:W4:Y:S01]  /*73050*/  LDL.LU.64 R18, [R1+0x2ae8] ;  /* 0x002ae80001127983 */ /* 0x010f220000300a00 */
[----:B------:R-:W-:-:S03]  /*73060*/  PRMT R2, R30, 0x7772, RZ ;  /* 0x000077721e027816 */ /* 0x000fc600000000ff */
[----:B------:R-:W2:Y:S04]  /*73070*/  LDL.LU R44, [R1+0x8] ;  /* 0x00000800012c7983 */ /* 0x000ea80000300800 */
[----:B------:R0:W-:Y:S04]  /*73080*/  @P5 STG.E.U8 desc[UR42][R28.64], R2 ;  /* 0x000000021c005986 */ /* 0x0001e8000c10112a */
[----:B0-----:R-:W3:Y:S01]  /*73090*/  LDL.LU.64 R28, [R1+0x3b0] ;  /* 0x0003b000011c7983 */ /* 0x001ee20000300a00 */
[----:B------:R-:W-:Y:S01]  /*730a0*/  ISETP.LT.AND P2, PT, R26, UR9, !P3 ;  /* 0x000000091a007c0c */ /* 0x000fe2000df41270 */
[----:B------:R-:W0:Y:S01]  /*730b0*/  LDCU UR9, c[0x0][0x398] ;  /* 0x00007300ff0977ac */ /* 0x000e220008000800 */
[----:B------:R-:W-:Y:S01]  /*730c0*/  ISETP.LT.AND P4, PT, R23, UR12, !P3 ;  /* 0x0000000c17007c0c */ /* 0x000fe2000df81270 */
[----:B------:R-:W3:Y:S01]  /*730d0*/  LDL.LU.64 R6, [R1+0x3a8] ;  /* 0x0003a80001067983 */ /* 0x000ee20000300a00 */
[----:B------:R-:W-:Y:S01]  /*730e0*/  PRMT R3, R30, 0x7773, RZ ;  /* 0x000077731e037816 */ /* 0x000fe200000000ff */
[----:B------:R-:W-:Y:S01]  /*730f0*/  VIADD R2, R14, 0x25 ;  /* 0x000000250e027836 */ /* 0x000fe20000000000 */
[----:B------:R-:W-:Y:S01]  /*73100*/  ISETP.LT.AND P5, PT, R20, UR10, !P3 ;  /* 0x0000000a14007c0c */ /* 0x000fe2000dfa1270 */
[----:B------:R-:W3:Y:S01]  /*73110*/  LDL.LU.64 R30, [R1+0x400] ;  /* 0x00040000011e7983 */ /* 0x000ee20000300a00 */
[----:B-1----:R-:W-:Y:S01]  /*73120*/  ISETP.LT.AND P6, PT, R21, UR8, !P3 ;  /* 0x0000000815007c0c */ /* 0x002fe2000dfc1270 */
[----:B------:R-:W1:Y:S04]  /*73130*/  LDCU UR12, c[0x0][0x398] ;  /* 0x00007300ff0c77ac */ /* 0x000e680008000800 */
[----:B------:R1:W-:Y:S01]  /*73140*/  @P2 STG.E.U8 desc[UR42][R36.64], R3 ;  /* 0x0000000324002986 */ /* 0x0003e2000c10112a */
[----:B------:R-:W-:Y:S01]  /*73150*/  ISETP.GE.AND P2, PT, R2, UR24, PT ;  /* 0x0000001802007c0c */ /* 0x000fe2000bf46270 */
[----:B------:R-:W2:Y:S01]  /*73160*/  LDCU UR10, c[0x0][0x398] ;  /* 0x00007300ff0a77ac */ /* 0x000ea20008000800 */
[----:B0-----:R-:W-:Y:S01]  /*73170*/  ISETP.LT.AND P3, PT, R22, UR9, !P3 ;  /* 0x0000000916007c0c */ /* 0x001fe2000df61270 */
[----:B------:R-:W0:Y:S01]  /*73180*/  LDCU UR8, c[0x0][0x398] ;  /* 0x00007300ff0877ac */ /* 0x000e220008000800 */
[----:B------:R-:W0:Y:S01]  /*73190*/  LDCU UR9, c[0x0][0x398] ;  /* 0x00007300ff0977ac */ /* 0x000e220008000800 */
[----:B-1----:R-:W3:Y:S01]  /*731a0*/  LDL.LU.64 R36, [R1+0x3f8] ;  /* 0x0003f80001247983 */ /* 0x002ee20000300a00 */
[----:B----4-:R-:W-:-:S02]  /*731b0*/  PRMT R3, R18, 0x7770, RZ ;  /* 0x0000777012037816 */ /* 0x010fc400000000ff */
[----:B------:R-:W-:-:S03]  /*731c0*/  PRMT R2, R18, 0x7771, RZ ;  /* 0x0000777112027816 */ /* 0x000fc600000000ff */
[----:B------:R1:W-:Y:S04]  /*731d0*/  @P4 STG.E.U8 desc[UR42][R46.64], R3 ;  /* 0x000000032e004986 */ /* 0x0003e8000c10112a */
[----:B--2---:R-:W-:Y:S01]  /*731e0*/  @P5 STG.E.U8 desc[UR42][R24.64], R2 ;  /* 0x0000000218005986 */ /* 0x004fe2000c10112a */
[----:B-1----:R-:W-:-:S03]  /*731f0*/  PRMT R3, R18, 0x7772, RZ ;  /* 0x0000777212037816 */ /* 0x002fc600000000ff */
[----:B------:R-:W2:Y:S01]  /*73200*/  LDL.LU R46, [R1+0xdc] ;  /* 0x0000dc00012e7983 */ /* 0x000ea20000300800 */
[----:B------:R-:W-:-:S03]  /*73210*/  PRMT R18, R18, 0x7773, RZ ;  /* 0x0000777312127816 */ /* 0x000fc600000000ff */
[----:B---3--:R1:W-:Y:S04]  /*73220*/  @P6 STG.E.U8 desc[UR42][R38.64], R3 ;  /* 0x0000000326006986 */ /* 0x0083e8000c10112a */
[----:B------:R3:W-:Y:S04]  /*73230*/  @P3 STG.E.U8 desc[UR42][R28.64], R18 ;  /* 0x000000121c003986 */ /* 0x0007e8000c10112a */
[----:B-1----:R-:W4:Y:S04]  /*73240*/  LDL.LU.64 R38, [R1+0x4b0] ;  /* 0x0004b00001267983 */ /* 0x002f280000300a00 */
[----:B------:R-:W4:Y:S04]  /*73250*/  LDL.LU.64 R24, [R1+0x4d8] ;  /* 0x0004d80001187983 */ /* 0x000f280000300a00 */
[----:B---3--:R-:W3:Y:S01]  /*73260*/  LDL.LU.64 R28, [R1+0x4d0] ;  /* 0x0004d000011c7983 */ /* 0x008ee20000300a00 */
[----:B------:R-:W-:Y:S01]  /*73270*/  ISETP.LT.AND P4, PT, R15, UR11, !P2 ;  /* 0x0000000b0f007c0c */ /* 0x000fe2000d781270 */
[----:B------:R-:W-:Y:S01]  /*73280*/  VIADD R2, R14, 0x26 ;  /* 0x000000260e027836 */ /* 0x000fe20000000000 */
[----:B------:R-:W-:Y:S01]  /*73290*/  ISETP.LT.AND P5, PT, R11, UR12, !P2 ;  /* 0x0000000c0b007c0c */ /* 0x000fe2000d7a1270 */
[----:B------:R-:W1:Y:S01]  /*732a0*/  LDCU UR11, c[0x0][0x398] ;  /* 0x00007300ff0b77ac */ /* 0x000e620008000800 */
[----:B------:R-:W-:-:S02]  /*732b0*/  ISETP.LT.AND P6, PT, R27, UR10, !P2 ;  /* 0x0000000a1b007c0c */ /* 0x000fc4000d7c1270 */
[----:B------:R-:W-:Y:S01]  /*732c0*/  PRMT R3, R44, 0x7770, RZ ;  /* 0x000077702c037816 */ /* 0x000fe200000000ff */
[----:B------:R-:W1:Y:S01]  /*732d0*/  LDCU UR10, c[0x0][0x398] ;  /* 0x00007300ff0a77ac */ /* 0x000e620008000800 */
[----:B------:R-:W-:Y:S02]  /*732e0*/  ISETP.GE.AND P3, PT, R2, UR20, PT ;  /* 0x0000001402007c0c */ /* 0x000fe4000bf66270 */
[----:B------:R-:W-:Y:S01]  /*732f0*/  PRMT R2, R44, 0x7771, RZ ;  /* 0x000077712c027816 */ /* 0x000fe200000000ff */
[----:B------:R-:W1:Y:S02]  /*73300*/  LDCU UR12, c[0x0][0x398] ;  /* 0x00007300ff0c77ac */ /* 0x000e640008000800 */
[----:B------:R1:W-:Y:S01]  /*73310*/  @P4 STG.E.U8 desc[UR42][R6.64], R3 ;  /* 0x0000000306004986 */ /* 0x0003e2000c10112a */
[----:B0-----:R-:W-:Y:S01]  /*73320*/  ISETP.LT.AND P4, PT, R26, UR8, !P2 ;  /* 0x000000081a007c0c */ /* 0x001fe2000d781270 */
[----:B------:R-:W0:Y:S02]  /*73330*/  LDCU UR8, c[0x0][0x398] ;  /* 0x00007300ff0877ac */ /* 0x000e240008000800 */
[----:B------:R-:W-:Y:S01]  /*73340*/  @P5 STG.E.U8 desc[UR42][R30.64], R2 ;  /* 0x000000021e005986 */ /* 0x000fe2000c10112a */
[----:B-1----:R-:W-:-:S02]  /*73350*/  PRMT R3, R44, 0x7772, RZ ;  /* 0x000077722c037816 */ /* 0x002fc400000000ff */
[----:B------:R-:W-:Y:S01]  /*73360*/  ISETP.LT.AND P5, PT, R20, UR9, !P2 ;  /* 0x0000000914007c0c */ /* 0x000fe2000d7a1270 */
[----:B------:R-:W1:Y:S02]  /*73370*/  LDCU UR9, c[0x0][0x398] ;  /* 0x00007300ff0977ac */ /* 0x000e640008000800 */
[----:B------:R0:W-:Y:S01]  /*73380*/  @P6 STG.E.U8 desc[UR42][R36.64], R3 ;  /* 0x0000000324006986 */ /* 0x0001e2000c10112a */
[----:B------:R-:W-:Y:S01]  /*73390*/  ISETP.LT.AND P6, PT, R23, UR13, !P2 ;  /* 0x0000000d17007c0c */ /* 0x000fe2000d7c1270 */
[----:B------:R-:W1:Y:S01]  /*733a0*/  LDCU UR13, c[0x0][0x398] ;  /* 0x00007300ff0d77ac */ /* 0x000e620008000800 */
[----:B------:R-:W-:Y:S01]  /*733b0*/  PRMT R5, R44, 0x7773, RZ ;  /* 0x000077732c057816 */ /* 0x000fe200000000ff */
[----:B0-----:R-:W3:Y:S04]  /*733c0*/  LDL.LU.64 R36, [R1+0x540] ;  /* 0x0005400001247983 */ /* 0x001ee80000300a00 */
[----:B------:R-:W3:Y:S04]  /*733d0*/  LDL.LU.64 R16, [R1+0x510] ;  /* 0x0005100001107983 */ /* 0x000ee80000300a00 */
[----:B------:R-:W3:Y:S01]  /*733e0*/  LDL.LU.64 R30, [R1+0x508] ;  /* 0x00050800011e7983 */ /* 0x000ee20000300a00 */
[----:B------:R-:W-:-:S03]  /*733f0*/  PRMT R7, R19, 0x7771, RZ ;  /* 0x0000777113077816 */ /* 0x000fc600000000ff */
[----:B------:R-:W3:Y:S01]  /*73400*/  LDL.LU.64 R44, [R1+0x90] ;  /* 0x00009000012c7983 */ /* 0x000ee20000300a00 */
[C---:B--2---:R-:W-:Y:S02]  /*73410*/  PRMT R3, R46.reuse, 0x7770, RZ ;  /* 0x000077702e037816 */ /* 0x044fe400000000ff */
[C---:B------:R-:W-:Y:S02]  /*73420*/  PRMT R2, R46.reuse, 0x7771, RZ ;  /* 0x000077712e027816 */ /* 0x040fe400000000ff */
[C---:B------:R-:W-:Y:S02]  /*73430*/  PRMT R4, R46.reuse, 0x7772, RZ ;  /* 0x000077722e047816 */ /* 0x040fe400000000ff */
[----:B------:R-:W-:Y:S01]  /*73440*/  PRMT R6, R46, 0x7773, RZ ;  /* 0x000077732e067816 */ /* 0x000fe200000000ff */
[----:B----4-:R0:W-:Y:S02]  /*73450*/  @P4 STG.E.U8 desc[UR42][R38.64], R5 ;  /* 0x0000000526004986 */ /* 0x0101e4000c10112a */
[----:B0-----:R-:W-:-:S02]  /*73460*/  PRMT R5, R19, 0x7770, RZ ;  /* 0x0000777013057816 */ /* 0x001fc400000000ff */
[----:B------:R-:W2:Y:S04]  /*73470*/  LDL.LU.64 R38, [R1+0x538] ;  /* 0x0005380001267983 */ /* 0x000ea80000300a00 */
[----:B------:R0:W-:Y:S04]  /*73480*/  @P6 STG.E.U8 desc[UR42][R24.64], R5 ;  /* 0x0000000518006986 */ /* 0x0001e8000c10112a */
[----:B------:R-:W4:Y:S04]  /*73490*/  LDL.LU.64 R46, [R1+0x530] ;  /* 0x00053000012e7983 */ /* 0x000f280000300a00 */
[----:B---3--:R3:W-:Y:S04]  /*734a0*/  @P5 STG.E.U8 desc[UR42][R28.64], R7 ;  /* 0x000000071c005986 */ /* 0x0087e8000c10112a */
[----:B0-----:R-:W4:Y:S01]  /*734b0*/  LDL.LU.64 R24, [R1+0x578] ;  /* 0x0005780001187983 */ /* 0x001f220000300a00 */
[----:B------:R-:W-:-:S03]  /*734c0*/  PRMT R5, R19, 0x7772, RZ ;  /* 0x0000777213057816 */ /* 0x000fc600000000ff */
[----:B---3--:R-:W3:Y:S01]  /*734d0*/  LDL.LU.64 R28, [R1+0x570] ;  /* 0x00057000011c7983 */ /* 0x008ee20000300a00 */
[----:B------:R-:W-:-:S03]  /*734e0*/  PRMT R7, R19, 0x7773, RZ ;  /* 0x0000777313077816 */ /* 0x000fc600000000ff */
[----:B------:R-:W3:Y:S01]  /*734f0*/  LDL.LU R19, [R1+0x2ae0] ;  /* 0x002ae00001137983 */ /* 0x000ee20000300800 */
[----:B------:R-:W-:Y:S01]  /*73500*/  ISETP.LT.AND P4, PT, R21, UR11, !P2 ;  /* 0x0000000b15007c0c */ /* 0x000fe2000d781270 */
[----:B------:R-:W0:Y:S01]  /*73510*/  LDCU UR11, c[0x0][0x398] ;  /* 0x00007300ff0b77ac */ /* 0x000e220008000800 */
[----:B------:R-:W-:Y:S02]  /*73520*/  ISETP.LT.AND P2, PT, R22, UR10, !P2 ;  /* 0x0000000a16007c0c */ /* 0x000fe4000d741270 */
[----:B------:R-:W-:Y:S01]  /*73530*/  ISETP.LT.AND P5, PT, R15, UR12, !P3 ;  /* 0x0000000c0f007c0c */ /* 0x000fe2000dfa1270 */
[----:B------:R-:W0:Y:S01]  /*73540*/  LDCU UR10, c[0x0][0x398] ;  /* 0x00007300ff0a77ac */ /* 0x000e220008000800 */
[----:B------:R-:W-:Y:S01]  /*73550*/  ISETP.LT.AND P6, PT, R11, UR8, !P3 ;  /* 0x000000080b007c0c */ /* 0x000fe2000dfc1270 */
[----:B------:R-:W0:Y:S06]  /*73560*/  LDCU UR12, c[0x0][0x398] ;  /* 0x00007300ff0c77ac */ /* 0x000e2c0008000800 */
[----:B------:R0:W-:Y:S01]  /*73570*/  @P4 STG.E.U8 desc[UR42][R36.64], R5 ;  /* 0x0000000524004986 */ /* 0x0001e2000c10112a */
[----:B-1----:R-:W-:Y:S01]  /*73580*/  ISETP.LT.AND P4, PT, R27, UR9, !P3 ;  /* 0x000000091b007c0c */ /* 0x002fe2000df81270 */
[----:B------:R-:W1:Y:S02]  /*73590*/  LDCU UR9, c[0x0][0x398] ;  /* 0x00007300ff0977ac */ /* 0x000e640008000800 */
[----:B------:R-:W-:Y:S01]  /*735a0*/  @P2 STG.E.U8 desc[UR42][R16.64], R7 ;  /* 0x0000000710002986 */ /* 0x000fe2000c10112a */
[----:B------:R-:W1:Y:S03]  /*735b0*/  LDCU UR8, c[0x0][0x39c] ;  /* 0x00007380ff0877ac */ /* 0x000e660008000800 */
[----:B------:R1:W-:Y:S04]  /*735c0*/  @P5 STG.E.U8 desc[UR42][R30.64], R3 ;  /* 0x000000031e005986 */ /* 0x0003e8000c10112a */
[----:B0-----:R-:W3:Y:S01]  /*735d0*/  LDL.LU.64 R36, [R1+0x2ad8] ;  /* 0x002ad80001247983 */ /* 0x001ee20000300a00 */
[----:B------:R-:W-:Y:S01]  /*735e0*/  ISETP.LT.AND P2, PT, R26, UR11, !P3 ;  /* 0x0000000b1a007c0c */ /* 0x000fe2000df41270 */
[----:B------:R-:W0:Y:S02]  /*735f0*/  LDCU UR11, c[0x0][0x398] ;  /* 0x00007300ff0b77ac */ /* 0x000e240008000800 */
[----:B-1----:R-:W3:Y:S01]  /*73600*/  LDL.LU.64 R30, [R1+0x5e8] ;  /* 0x0005e800011e7983 */ /* 0x002ee20000300a00 */
[----:B------:R-:W-:Y:S01]  /*73610*/  ISETP.LT.AND P5, PT, R23, UR10, !P3 ;  /* 0x0000000a17007c0c */ /* 0x000fe2000dfa1270 */
[----:B------:R-:W1:Y:S02]  /*73620*/  LDCU UR10, c[0x0][0x398] ;  /* 0x00007300ff0a77ac */ /* 0x000e640008000800 */
[----:B------:R0:W-:Y:S04]  /*73630*/  @P6 STG.E.U8 desc[UR42][R44.64], R2 ;  /* 0x000000022c006986 */ /* 0x0001e8000c10112a */
[----:B0-----:R-:W3:Y:S01]  /*73640*/  LDL.LU.64 R44, [R1+0x5e0] ;  /* 0x0005e000012c7983 */ /* 0x001ee20000300a00 */
[----:B------:R-:W-:-:S03]  /*73650*/  VIADD R2, R14, 0x27 ;  /* 0x000000270e027836 */ /* 0x000fc60000000000 */
[----:B------:R-:W3:Y:S04]  /*73660*/  LDL.LU R18, [R1+0xc] ;  /* 0x00000c0001127983 */ /* 0x000ee80000300800 */
[----:B--2---:R0:W-:Y:S01]  /*73670*/  @P4 STG.E.U8 desc[UR42][R38.64], R4 ;  /* 0x0000000426004986 */ /* 0x0041e2000c10112a */
[----:B------:R-:W-:-:S03]  /*73680*/  ISETP.GE.AND P4, PT, R2, UR27, PT ;  /* 0x0000001b02007c0c */ /* 0x000fc6000bf86270 */
[----:B----4-:R-:W-:Y:S04]  /*73690*/  @P2 STG.E.U8 desc[UR42][R46.64], R6 ;  /* 0x000000062e002986 */ /* 0x010fe8000c10112a */
[----:B0-----:R-:W2:Y:S01]  /*736a0*/  LDL.LU.64 R38, [R1+0x5d8] ;  /* 0x0005d80001267983 */ /* 0x001ea20000300a00 */
[----:B---3--:R-:W-:-:S05]  /*736b0*/  PRMT R2, R19, 0x7770, RZ ;  /* 0x0000777013027816 */ /* 0x008fca00000000ff */
[----:B------:R0:W-:Y:S04]  /*736c0*/  @P5 STG.E.U8 desc[UR42][R24.64], R2 ;  /* 0x0000000218005986 */ /* 0x0001e8000c10112a */
[----:B0-----:R-:W3:Y:S01]  /*736d0*/  LDL.LU.64 R24, [R1+0x668] ;  /* 0x0006680001187983 */ /* 0x001ee20000300a00 */
[----:B------:R-:W-:Y:S01]  /*736e0*/  ISETP.LT.AND P6, PT, R20, UR12, !P3 ;  /* 0x0000000c14007c0c */ /* 0x000fe2000dfc1270 */
[----:B------:R-:W0:Y:S01]  /*736f0*/  LDCU UR12, c[0x0][0x398] ;  /* 0x00007300ff0c77ac */ /* 0x000e220008000800 */
[----:B------:R-:W-:Y:S01]  /*73700*/  ISETP.LT.AND P2, PT, R21, UR9, !P3 ;  /* 0x0000000915007c0c */ /* 0x000fe2000df41270 */
[----:B------:R-:W4:Y:S01]  /*73710*/  LDL.LU.64 R46, [R1+0x660] ;  /* 0x00066000012e7983 */ /* 0x000f220000300a00 */
[C---:B------:R-:W-:Y:S01]  /*73720*/  PRMT R3, R19.reuse, 0x7771, RZ ;  /* 0x0000777113037816 */ /* 0x040fe200000000ff */
[----:B------:R-:W0:Y:S01]  /*73730*/  LDCU UR9, c[0x0][0x398] ;  /* 0x00007300ff0977ac */ /* 0x000e220008000800 */
[----:B------:R-:W-:-:S02]  /*73740*/  PRMT R2, R19, 0x7772, RZ ;  /* 0x0000777213027816 */ /* 0x000fc400000000ff */
[----:B------:R-:W-:Y:S01]  /*73750*/  ISETP.LT.AND P3, PT, R22, UR11, !P3 ;  /* 0x0000000b16007c0c */ /* 0x000fe2000df61270 */
[----:B------:R-:W0:Y:S04]  /*73760*/  LDCU UR11, c[0x0][0x398] ;  /* 0x00007300ff0b77ac */ /* 0x000e280008000800 */
[----:B------:R0:W-:Y:S01]  /*73770*/  @P6 STG.E.U8 desc[UR42][R28.64], R3 ;  /* 0x000000031c006986 */ /* 0x0001e2000c10112a */
[----:B-1----:R-:W-:Y:S01]  /*73780*/  ISETP.LT.AND P6, PT, R15, UR10, !P4 ;  /* 0x0000000a0f007c0c */ /* 0x002fe2000e7c1270 */
[----:B------:R-:W1:Y:S02]  /*73790*/  LDCU UR10, c[0x0][0x398] ;  /* 0x00007300ff0a77ac */ /* 0x000e640008000800 */
[----:B------:R0:W-:Y:S04]  /*737a0*/  @P2 STG.E.U8 desc[UR42][R30.64], R2 ;  /* 0x000000021e002986 */ /* 0x0001e8000c10112a */
[----:B0-----:R-:W4:Y:S04]  /*737b0*/  LDL.LU.64 R28, [R1+0x658] ;  /* 0x00065800011c7983 */ /* 0x001f280000300a00 */
[----:B------:R-:W4:Y:S01]  /*737c0*/  LDL.LU R31, [R1+0xcc] ;  /* 0x0000cc00011f7983 */ /* 0x000f220000300800 */
[----:B------:R-:W-:-:S02]  /*737d0*/  ISETP.LT.AND P2, PT, R11, UR12, !P4 ;  /* 0x0000000c0b007c0c */ /* 0x000fc4000e741270 */
[----:B------:R-:W-:Y:S01]  /*737e0*/  PRMT R19, R19, 0x7773, RZ ;  /* 0x0000777313137816 */ /* 0x000fe200000000ff */
[----:B------:R-:W4:Y:S01]  /*737f0*/  LDL.LU.64 R6, [R1+0x6d8] ;  /* 0x0006d80001067983 */ /* 0x000f220000300a00 */
[----:B------:R-:W-:Y:S01]  /*73800*/  VIADD R3, R14, 0x28 ;  /* 0x000000280e037836 */ /* 0x000fe20000000000 */
[----:B------:R-:W0:Y:S02]  /*73810*/  LDCU UR12, c[0x0][0x398] ;  /* 0x00007300ff0c77ac */ /* 0x000e240008000800 */
[----:B------:R-:W4:Y:S01]  /*73820*/  LDL.LU.64 R16, [R1+0x6d0] ;  /* 0x0006d00001107983 */ /* 0x000f220000300a00 */
[----:B------:R-:W-:-:S03]  /*73830*/  PRMT R2, R18, 0x7770, RZ ;  /* 0x0000777012027816 */ /* 0x000fc600000000ff */
[----:B------:R0:W-:Y:S04]  /*73840*/  @P3 STG.E.U8 desc[UR42][R44.64], R19 ;  /* 0x000000132c003986 */ /* 0x0001e8000c10112a */
[----:B0-----:R-:W4:Y:S04]  /*73850*/  LDL.LU.64 R44, [R1+0x6c8] ;  /* 0x0006c800012c7983 */ /* 0x001f280000300a00 */
[----:B--2---:R0:W-:Y:S04]  /*73860*/  @P6 STG.E.U8 desc[UR42][R38.64], R2 ;  /* 0x0000000226006986 */ /* 0x0041e8000c10112a */
[----:B0-----:R-:W2:Y:S01]  /*73870*/  LDL.LU.64 R38, [R1+0x40] ;  /* 0x0000400001267983 */ /* 0x001ea20000300a00 */
[----:B------:R-:W-:-:S03]  /*73880*/  PRMT R2, R18, 0x7771, RZ ;  /* 0x0000777112027816 */ /* 0x000fc600000000ff */
[----:B------:R-:W2:Y:S04]  /*73890*/  LDL.LU R30, [R1+0xb0] ;  /* 0x0000b000011e7983 */ /* 0x000ea80000300800 */
[----:B---3--:R0:W-:Y:S04]  /*738a0*/  @P2 STG.E.U8 desc[UR42][R24.64], R2 ;  /* 0x0000000218002986 */ /* 0x0081e8000c10112a */
[----:B0-----:R-:W3:Y:S01]  /*738b0*/  LDL.LU.64 R24, [R1+0x710] ;  /* 0x0007100001187983 */ /* 0x001ee20000300a00 */
[----:B------:R-:W-:Y:S01]  /*738c0*/  ISETP.LT.AND P3, PT, R27, UR13, !P4 ;  /* 0x0000000d1b007c0c */ /* 0x000fe2000e761270 */
[----:B------:R-:W0:Y:S01]  /*738d0*/  LDCU UR13, c[0x0][0x398] ;  /* 0x00007300ff0d77ac */ /* 0x000e220008000800 */
[----:B------:R-:W-:-:S02]  /*738e0*/  ISETP.GE.AND P5, PT, R3, UR23, PT ;  /* 0x0000001703007c0c */ /* 0x000fc4000bfa6270 */
[----:B------:R-:W-:Y:S02]  /*738f0*/  PRMT R3, R18, 0x7772, RZ ;  /* 0x0000777212037816 */ /* 0x000fe400000000ff */
[----:B------:R-:W-:Y:S01]  /*73900*/  ISETP.LT.AND P6, PT, R26, UR9, !P4 ;  /* 0x000000091a007c0c */ /* 0x000fe2000e7c1270 */
[----:B------:R-:W0:Y:S01]  /*73910*/  LDCU UR9, c[0x0][0x398] ;  /* 0x00007300ff0977ac */ /* 0x000e220008000800 */
[----:B------:R-:W-:Y:S02]  /*73920*/  ISETP.LT.AND P2, PT, R23, UR11, !P4 ;  /* 0x0000000b17007c0c */ /* 0x000fe4000e741270 */
[----:B------:R-:W-:Y:S01]  /*73930*/  PRMT R4, R18, 0x7773, RZ ;  /* 0x0000777312047816 */ /* 0x000fe200000000ff */
[----:B------:R-:W0:Y:S02]  /*73940*/  LDCU UR11, c[0x0][0x398] ;  /* 0x00007300ff0b77ac */ /* 0x000e240008000800 */
[----:B----4-:R4:W-:Y:S01]  /*73950*/  @P3 STG.E.U8 desc[UR42][R46.64], R3 ;  /* 0x000000032e003986 */ /* 0x0109e2000c10112a */
[----:B-1----:R-:W-:Y:S01]  /*73960*/  ISETP.LT.AND P3, PT, R20, UR10, !P4 ;  /* 0x0000000a14007c0c */ /* 0x002fe2000e761270 */
[----:B------:R-:W1:Y:S01]  /*73970*/  LDCU UR10, c[0x0][0x398] ;  /* 0x00007300ff0a77ac */ /* 0x000e620008000800 */
[----:B------:R-:W-:-:S03]  /*73980*/  PRMT R2, R31, 0x7770, RZ ;  /* 0x000077701f027816 */ /* 0x000fc600000000ff */
[----:B------:R0:W-:Y:S01]  /*73990*/  @P6 STG.E.U8 desc[UR42][R28.64], R4 ;  /* 0x000000041c006986 */ /* 0x0001e2000c10112a */
[----:B------:R-:W-:Y:S01]  /*739a0*/  ISETP.LT.AND P6, PT, R21, UR14, !P4 ;  /* 0x0000000e15007c0c */ /* 0x000fe2000e7c1270 */
[----:B------:R-:W1:Y:S01]  /*739b0*/  LDCU UR14, c[0x0][0x398] ;  /* 0x00007300ff0e77ac */ /* 0x000e620008000800 */
[----:B----4-:R-:W-:Y:S01]  /*739c0*/  PRMT R3, R31, 0x7771, RZ ;  /* 0x000077711f037816 */ /* 0x010fe200000000ff */
[----:B------:R-:W-:Y:S01]  /*739d0*/  @P2 STG.E.U8 desc[UR42][R6.64], R2 ;  /* 0x0000000206002986 */ /* 0x000fe2000c10112a */
[----:B------:R-:W-:Y:S01]  /*739e0*/  ISETP.LT.AND P4, PT, R22, UR12, !P4 ;  /* 0x0000000c16007c0c */ /* 0x000fe2000e781270 */
[----:B------:R-:W4:Y:S02]  /*739f0*/  LDCU UR12, c[0x0][0x398] ;  /* 0x00007300ff0c77ac */ /* 0x000f240008000800 */
[----:B------:R-:W-:Y:S01]  /*73a00*/  @P3 STG.E.U8 desc[UR42][R16.64], R3 ;  /* 0x0000000310003986 */ /* 0x000fe2000c10112a */
[----:B0-----:R-:W-:Y:S01]  /*73a10*/  ISETP.LT.AND P3, PT, R15, UR9, !P5 ;  /* 0x000000090f007c0c */ /* 0x001fe2000ef61270 */
[----:B------:R-:W0:Y:S01]  /*73a20*/  LDCU UR9, c[0x0][0x398] ;  /* 0x00007300ff0977ac */ /* 0x000e220008000800 */
[----:B------:R-:W-:Y:S01]  /*73a30*/  ISETP.LT.AND P2, PT, R11, UR13, !P5 ;  /* 0x0000000d0b007c0c */ /* 0x000fe2000ef41270 */
[----:B------:R-:W4:Y:S01]  /*73a40*/  LDL.LU.64 R46, [R1+0x760] ;  /* 0x00076000012e7983 */ /* 0x000f220000300a00 */
[C---:B------:R-:W-:Y:S01]  /*73a50*/  PRMT R4, R31.reuse, 0x7772, RZ ;  /* 0x000077721f047816 */ /* 0x040fe200000000ff */
[----:B------:R-:W0:Y:S01]  /*73a60*/  LDCU UR13, c[0x0][0x398] ;  /* 0x00007300ff0d77ac */ /* 0x000e220008000800 */
[----:B------:R-:W-:Y:S01]  /*73a70*/  PRMT R5, R31, 0x7773, RZ ;  /* 0x000077731f057816 */ /* 0x000fe200000000ff */
[----:B------:R-:W4:Y:S04]  /*73a80*/  LDL.LU.64 R28, [R1+0x758] ;  /* 0x00075800011c7983 */ /* 0x000f280000300a00 */
[----:B------:R0:W-:Y:S04]  /*73a90*/  @P6 STG.E.U8 desc[UR42][R44.64], R4 ;  /* 0x000000042c006986 */ /* 0x0001e8000c10112a */
[----:B0-----:R-:W4:Y:S04]  /*73aa0*/  LDL.LU.64 R44, [R1+0x7d0] ;  /* 0x0007d000012c7983 */ /* 0x001f280000300a00 */
[----:B--2---:R0:W-:Y:S01]  /*73ab0*/  @P4 STG.E.U8 desc[UR42][R38.64], R5 ;  /* 0x0000000526004986 */ /* 0x0041e2000c10112a */
[----:B------:R-:W-:-:S02]  /*73ac0*/  PRMT R2, R30, 0x7770, RZ ;  /* 0x000077701e027816 */ /* 0x000fc400000000ff */
[----:B------:R-:W-:Y:S01]  /*73ad0*/  PRMT R3, R30, 0x7771, RZ ;  /* 0x000077711e037816 */ /* 0x000fe200000000ff */
[----:B0-----:R-:W2:Y:S04]  /*73ae0*/  LDL.LU.64 R38, [R1+0x7c8] ;  /* 0x0007c80001267983 */ /* 0x001ea80000300a00 */
[----:B---3--:R-:W-:Y:S04]  /*73af0*/  @P3 STG.E.U8 desc[UR42][R24.64], R2 ;  /* 0x0000000218003986 */ /* 0x008fe8000c10112a */
[----:B------:R0:W-:Y:S04]  /*73b00*/  @P2 STG.E.U8 desc[UR42][R36.64], R3 ;  /* 0x0000000324002986 */ /* 0x0001e8000c10112a */
[----:B0-----:R-:W3:Y:S01]  /*73b10*/  LDL.LU.64 R36, [R1+0x2ad0] ;  /* 0x002ad00001247983 */ /* 0x001ee20000300a00 */
[----:B------:R-:W-:Y:S01]  /*73b20*/  ISETP.LT.AND P6, PT, R27, UR11, !P5 ;  /* 0x0000000b1b007c0c */ /* 0x000fe2000efc1270 */
[----:B------:R-:W0:Y:S01]  /*73b30*/  LDCU UR11, c[0x0][0x398] ;  /* 0x00007300ff0b77ac */ /* 0x000e220008000800 */
[----:B-1----:R-:W-:Y:S01]  /*73b40*/  ISETP.LT.AND P4, PT, R26, UR10, !P5 ;  /* 0x0000000a1a007c0c */ /* 0x002fe2000ef81270 */
[----:B------:R-:W2:Y:S01]  /*73b50*/  LDL.LU.64 R24, [R1+0x808] ;  /* 0x0008080001187983 */ /* 0x000ea20000300a00 */
[----:B----4-:R-:W-:Y:S01]  /*73b60*/  ISETP.LT.AND P3, PT, R23, UR12, !P5 ;  /* 0x0000000c17007c0c */ /* 0x010fe2000ef61270 */
[----:B------:R-:W1:Y:S01]  /*73b70*/  LDCU UR10, c[0x0][0x398] ;  /* 0x00007300ff0a77ac */ /* 0x000e620008000800 */
[----:B------:R-:W-:-:S02]  /*73b80*/  PRMT R2, R30, 0x7772, RZ ;  /* 0x000077721e027816 */ /* 0x000fc400000000ff */
[----:B------:R-:W-:Y:S01]  /*73b90*/  PRMT R3, R30, 0x7773, RZ ;  /* 0x000077731e037816 */ /* 0x000fe200000000ff */
[----:B------:R-:W4:Y:S01]  /*73ba0*/  LDCU UR12, c[0x0][0x398] ;  /* 0x00007300ff0c77ac */ /* 0x000f220008000800 */
[----:B------:R-:W2:Y:S04]  /*73bb0*/  LDL.LU.64 R30, [R1+0x800] ;  /* 0x00080000011e7983 */ /* 0x000ea80000300a00 */
[----:B------:R-:W2:Y:S04]  /*73bc0*/  LDL.LU.64 R16, [R1+0x858] ;  /* 0x0008580001107983 */ /* 0x000ea80000300a00 */
[----:B------:R-:W-:Y:S04]  /*73bd0*/  @P6 STG.E.U8 desc[UR42][R46.64], R2 ;  /* 0x000000022e006986 */ /* 0x000fe8000c10112a */
[----:B------:R3:W-:Y:S02]  /*73be0*/  @P4 STG.E.U8 desc[UR42][R28.64], R3 ;  /* 0x000000031c004986 */ /* 0x0007e4000c10112a */
[----:B---3--:R-:W-:-:S05]  /*73bf0*/  PRMT R3, R36, 0x7770, RZ ;  /* 0x0000777024037816 */ /* 0x008fca00000000ff */
[----:B------:R3:W-:Y:S04]  /*73c00*/  @P3 STG.E.U8 desc[UR42][R32.64], R3 ;  /* 0x0000000320003986 */ /* 0x0007e8000c10112a */
[----:B---3--:R-:W3:Y:S04]  /*73c10*/  LDL.LU.64 R32, [R1+0x2ac8] ;  /* 0x002ac80001207983 */ /* 0x008ee80000300a00 */
[----:B------:R-:W3:Y:S01]  /*73c20*/  LDL.LU.64 R46, [R1+0x850] ;  /* 0x00085000012e7983 */ /* 0x000ee20000300a00 */
[----:B------:R-:W-:Y:S01]  /*73c30*/  ISETP.LT.AND P4, PT, R20, UR9, !P5 ;  /* 0x0000000914007c0c */ /* 0x000fe2000ef81270 */
[----:B------:R-:W-:Y:S01]  /*73c40*/  VIADD R2, R14, 0x29 ;  /* 0x000000290e027836 */ /* 0x000fe20000000000 */
[----:B------:R-:W-:Y:S01]  /*73c50*/  ISETP.LT.AND P6, PT, R21, UR13, !P5 ;  /* 0x0000000d15007c0c */ /* 0x000fe2000efc1270 */
[----:B------:R-:W3:Y:S01]  /*73c60*/  LDL.LU R28, [R1+0xa0] ;  /* 0x0000a000011c7983 */ /* 0x000ee20000300800 */
[----:B------:R-:W-:Y:S01]  /*73c70*/  PRMT R3, R36, 0x7772, RZ ;  /* 0x0000777224037816 */ /* 0x000fe200000000ff */
[----:B------:R-:W3:Y:S01]  /*73c80*/  LDCU UR9, c[0x0][0x398] ;  /* 0x00007300ff0977ac */ /* 0x000ee20008000800 */
[----:B------:R-:W-:-:S02]  /*73c90*/  ISETP.GE.AND P2, PT, R2, UR55, PT ;  /* 0x0000003702007c0c */ /* 0x000fc4000bf46270 */
[----:B------:R-:W-:Y:S01]  /*73ca0*/  PRMT R2, R36, 0x7771, RZ ;  /* 0x0000777124027816 */ /* 0x000fe200000000ff */
[----:B------:R-:W3:Y:S01]  /*73cb0*/  LDCU UR13, c[0x0][0x398] ;  /* 0x00007300ff0d77ac */ /* 0x000ee20008000800 */
[----:B-1----:R-:W-:Y:S02]  /*73cc0*/  ISETP.LT.AND P5, PT, R22, UR10, !P5 ;  /* 0x0000000a16007c0c */ /* 0x002fe4000efa1270 */
[----:B0-----:R-:W-:Y:S01]  /*73cd0*/  ISETP.LT.AND P3, PT, R15, UR11, !P2 ;  /* 0x0000000b0f007c0c */ /* 0x001fe2000d761270 */
[----:B------:R-:W-:Y:S01]  /*73ce0*/  @P4 STG.E.U8 desc[UR42][R44.64], R2 ;  /* 0x000000022c004986 */ /* 0x000fe2000c10112a */
[----:B------:R-:W-:Y:S01]  /*73cf0*/  PRMT R36, R36, 0x7773, RZ ;  /* 0x0000777324247816 */ /* 0x000fe200000000ff */
[----:B------:R-:W0:Y:S02]  /*73d00*/  LDCU UR10, c[0x0][0x398] ;  /* 0x00007300ff0a77ac */ /* 0x000e240008000800 */
[----:B--2---:R1:W-:Y:S01]  /*73d10*/  @P6 STG.E.U8 desc[UR42][R38.64], R3 ;  /* 0x0000000326006986 */ /* 0x0043e2000c10112a */
[----:B----4-:R-:W-:Y:S01]  /*73d20*/  ISETP.LT.AND P6, PT, R11, UR12, !P2 ;  /* 0x0000000c0b007c0c */ /* 0x010fe2000d7c1270 */
[----:B------:R-:W2:Y:S02]  /*73d30*/  LDCU UR11, c[0x0][0x398] ;  /* 0x00007300ff0b77ac */ /* 0x000ea40008000800 */
[----:B-1----:R-:W4:Y:S01]  /*73d40*/  LDL.LU.64 R38, [R1+0x8c0] ;  /* 0x0008c00001267983 */ /* 0x002f220000300a00 */
[----:B------:R-:W-:Y:S01]  /*73d50*/  ISETP.LT.AND P4, PT, R27, UR14, !P2 ;  /* 0x0000000e1b007c0c */ /* 0x000fe2000d781270 */
[----:B------:R-:W1:Y:S02]  /*73d60*/  LDCU UR12, c[0x0][0x398] ;  /* 0x00007300ff0c77ac */ /* 0x000e640008000800 */
[----:B------:R-:W2:Y:S01]  /*73d70*/  LDL.LU.64 R44, [R1+0x8a0] ;  /* 0x0008a000012c7983 */ /* 0x000ea20000300a00 */
[----:B------:R-:W0:Y:S03]  /*73d80*/  LDCU UR14, c[0x0][0x398] ;  /* 0x00007300ff0e77ac */ /* 0x000e260008000800 */
[----:B------:R-:W-:Y:S04]  /*73d90*/  @P5 STG.E.U8 desc[UR42][R24.64], R36 ;  /* 0x0000002418005986 */ /* 0x000fe8000c10112a */
[----:B------:R-:W2:Y:S01]  /*73da0*/  LDL.LU.64 R4, [R1+0x8f8] ;  /* 0x0008f80001047983 */ /* 0x000ea20000300a00 */
[----:B---3--:R-:W-:-:S05]  /*73db0*/  PRMT R2, R32, 0x7770, RZ ;  /* 0x0000777020027816 */ /* 0x008fca00000000ff */
[----:B------:R3:W-:Y:S01]  /*73dc0*/  @P3 STG.E.U8 desc[UR42][R30.64], R2 ;  /* 0x000000021e003986 */ /* 0x0007e2000c10112a */
[----:B------:R-:W-:-:S03]  /*73dd0*/  PRMT R3, R32, 0x7772, RZ ;  /* 0x0000777220037816 */ /* 0x000fc600000000ff */
[----:B---3--:R-:W3:Y:S01]  /*73de0*/  LDL.LU.64 R30, [R1+0x8f0] ;  /* 0x0008f000011e7983 */ /* 0x008ee20000300a00 */
[----:B------:R-:W-:-:S03]  /*73df0*/  PRMT R2, R32, 0x7771, RZ ;  /* 0x0000777120027816 */ /* 0x000fc600000000ff */
[----:B------:R-:W3:Y:S04]  /*73e00*/  LDL.LU R24, [R1+0xb4] ;  /* 0x0000b40001187983 */ /* 0x000ee80000300800 */
[----:B------:R0:W-:Y:S04]  /*73e10*/  @P6 STG.E.U8 desc[UR42][R16.64], R2 ;  /* 0x0000000210006986 */ /* 0x0001e8000c10112a */
[----:B------:R-:W3:Y:S04]  /*73e20*/  LDL.LU.64 R6, [R1+0x920] ;  /* 0x0009200001067983 */ /* 0x000ee80000300a00 */
[----:B0-----:R-:W3:Y:S04]  /*73e30*/  LDL.LU.64 R16, [R1+0x918] ;  /* 0x0009180001107983 */ /* 0x001ee80000300a00 */
[----:B------:R0:W-:Y:S04]  /*73e40*/  @P4 STG.E.U8 desc[UR42][R46.64], R3 ;  /* 0x000000032e004986 */ /* 0x0001e8000c10112a */
[----:B------:R-:W3:Y:S04]  /*73e50*/  LDL.LU.64 R18, [R1+0x970] ;  /* 0x0009700001127983 */ /* 0x000ee80000300a00 */
[----:B0-----:R-:W3:Y:S01]  /*73e60*/  LDL.LU.64 R46, [R1+0x968] ;  /* 0x00096800012e7983 */ /* 0x001ee20000300a00 */
[----:B------:R-:W-:Y:S01]  /*73e70*/  ISETP.LT.AND P3, PT, R26, UR9, !P2 ;  /* 0x000000091a007c0c */ /* 0x000fe2000d761270 */
[----:B------:R-:W0:Y:S01]  /*73e80*/  LDCU UR9, c[0x0][0x398] ;  /* 0x00007300ff0977ac */ /* 0x000e220008000800 */
[----:B------:R-:W-:Y:S01]  /*73e90*/  ISETP.LT.AND P5, PT, R23, UR13, !P2 ;  /* 0x0000000d17007c0c */ /* 0x000fe2000d7a1270 */
[----:B------:R-:W0:Y:S01]  /*73ea0*/  LDCU UR13, c[0x0][0x398] ;  /* 0x00007300ff0d77ac */ /* 0x000e220008000800 */
[----:B------:R-:W-:Y:S01]  /*73eb0*/  PRMT R32, R32, 0x7773, RZ ;  /* 0x0000777320207816 */ /* 0x000fe200000000ff */
[----:B------:R-:W-:Y:S01]  /*73ec0*/  VIADD R2, R14, 0x2a ;  /* 0x0000002a0e027836 */ /* 0x000fe20000000000 */
[----:B------:R-:W-:Y:S01]  /*73ed0*/  ISETP.LT.AND P4, PT, R20, UR10, !P2 ;  /* 0x0000000a14007c0c */ /* 0x000fe2000d781270 */
[----:B------:R-:W0:Y:S01]  /*73ee0*/  LDCU UR10, c[0x0][0x398] ;  /* 0x00007300ff0a77ac */ /* 0x000e220008000800 */
[----:B--2---:R-:W-:-:S02]  /*73ef0*/  ISETP.LT.AND P6, PT, R21, UR11, !P2 ;  /* 0x0000000b15007c0c */ /* 0x004fc4000d7c1270 */
[----:B------:R-:W-:-:S03]  /*73f00*/  PRMT R3, R28, 0x7770, RZ ;  /* 0x000077701c037816 */ /* 0x000fc600000000ff */
[----:B----4-:R2:W-:Y:S01]  /*73f10*/  @P3 STG.E.U8 desc[UR42][R38.64], R32 ;  /* 0x0000002026003986 */ /* 0x0105e2000c10112a */
[----:B------:R-:W-:Y:S01]  /*73f20*/  ISETP.GE.AND P3, PT, R2, UR25, PT ;  /* 0x0000001902007c0c */ /* 0x000fe2000bf66270 */
[----:B------:R-:W4:Y:S01]  /*73f30*/  LDCU UR11, c[0x0][0x398] ;  /* 0x00007300ff0b77ac */ /* 0x000f220008000800 */
[----:B------:R-:W-:Y:S01]  /*73f40*/  PRMT R2, R28, 0x7771, RZ ;  /* 0x000077711c027816 */ /* 0x000fe200000000ff */
[----:B------:R0:W-:Y:S01]  /*73f50*/  @P5 STG.E.U8 desc[UR42][R44.64], R3 ;  /* 0x000000032c005986 */ /* 0x0001e2000c10112a */
[----:B-1----:R-:W-:Y:S01]  /*73f60*/  ISETP.LT.AND P2, PT, R22, UR12, !P2 ;  /* 0x0000000c16007c0c */ /* 0x002fe2000d741270 */
[----:B------:R-:W1:Y:S01]  /*73f70*/  LDCU UR12, c[0x0][0x398] ;  /* 0x00007300ff0c77ac */ /* 0x000e620008000800 */
[----:B------:R-:W-:Y:S01]  /*73f80*/  ISETP.LT.AND P5, PT, R15, UR14, !P3 ;  /* 0x0000000e0f007c0c */ /* 0x000fe2000dfa1270 */
[----:B------:R4:W-:Y:S04]  /*73f90*/  @P4 STG.E.U8 desc[UR42][R4.64], R2 ;  /* 0x0000000204004986 */ /* 0x0009e8000c10112a */
[----:B--2---:R-:W2:Y:S01]  /*73fa0*/  LDL.LU.64 R38, [R1+0x2ac0] ;  /* 0x002ac00001267983 */ /* 0x004ea20000300a00 */
[----:B------:R-:W1:Y:S01]  /*73fb0*/  LDCU UR14, c[0x0][0x398] ;  /* 0x00007300ff0e77ac */ /* 0x000e620008000800 */
[----:B0-----:R-:W-:-:S02]  /*73fc0*/  PRMT R3, R28, 0x7772, RZ ;  /* 0x000077721c037816 */ /* 0x001fc400000000ff */
[----:B------:R-:W2:Y:S01]  /*73fd0*/  LDL.LU.64 R44, [R1+0x9b8] ;  /* 0x0009b800012c7983 */ /* 0x000ea20000300a00 */
[----:B------:R-:W-:Y:S01]  /*73fe0*/  ISETP.LT.AND P4, PT, R27, UR13, !P3 ;  /* 0x0000000d1b007c0c */ /* 0x000fe2000df81270 */
[----:B------:R-:W0:Y:S01]  /*73ff0*/  LDCU UR13, c[0x0][0x398] ;  /* 0x00007300ff0d77ac */ /* 0x000e220008000800 */
[----:B----4-:R-:W-:Y:S01]  /*74000*/  PRMT R2, R28, 0x7773, RZ ;  /* 0x000077731c027816 */ /* 0x010fe200000000ff */
[----:B---3--:R3:W-:Y:S01]  /*74010*/  @P6 STG.E.U8 desc[UR42][R30.64], R3 ;  /* 0x000000031e006986 */ /* 0x0087e2000c10112a */
[----:B------:R-:W-:Y:S01]  /*74020*/  ISETP.LT.AND P6, PT, R11, UR9, !P3 ;  /* 0x000000090b007c0c */ /* 0x000fe2000dfc1270 */
[----:B------:R-:W4:Y:S02]  /*74030*/  LDCU UR9, c[0x0][0x398] ;  /* 0x00007300ff0977ac */ /* 0x000f240008000800 */
[----:B---3--:R-:W3:Y:S01]  /*74040*/  LDL.LU.64 R30, [R1+0x9d0] ;  /* 0x0009d000011e7983 */ /* 0x008ee20000300a00 */
[----:B------:R-:W-:-:S03]  /*74050*/  PRMT R3, R24, 0x7770, RZ ;  /* 0x0000777018037816 */ /* 0x000fc600000000ff */
[----:B------:R-:W3:Y:S04]  /*74060*/  LDL.LU.64 R28, [R1+0x9c8] ;  /* 0x0009c800011c7983 */ /* 0x000ee80000300a00 */
[----:B------:R0:W-:Y:S04]  /*74070*/  @P2 STG.E.U8 desc[UR42][R6.64], R2 ;  /* 0x0000000206002986 */ /* 0x0001e8000c10112a */
[----:B------:R1:W-:Y:S01]  /*74080*/  @P5 STG.E.U8 desc[UR42][R16.64], R3 ;  /* 0x0000000310005986 */ /* 0x0003e2000c10112a */
[----:B0-----:R-:W-:-:S03]  /*74090*/  PRMT R2, R24, 0x7771, RZ ;  /* 0x0000777118027816 */ /* 0x001fc600000000ff */
[----:B------:R-:W3:Y:S01]  /*740a0*/  LDL.LU.64 R6, [R1+0xa00] ;  /* 0x000a000001067983 */ /* 0x000ee20000300a00 */
[----:B-1----:R-:W-:-:S03]  /*740b0*/  PRMT R3, R24, 0x7772, RZ ;  /* 0x0000777218037816 */ /* 0x002fc600000000ff */
[----:B------:R-:W-:Y:S04]  /*740c0*/  @P6 STG.E.U8 desc[UR42][R18.64], R2 ;  /* 0x0000000212006986 */ /* 0x000fe8000c10112a */
[----:B------:R0:W-:Y:S04]  /*740d0*/  @P4 STG.E.U8 desc[UR42][R46.64], R3 ;  /* 0x000000032e004986 */ /* 0x0001e8000c10112a */
[----:B------:R-:W3:Y:S01]  /*740e0*/  LDL.LU.64 R16, [R1+0x9e0] ;  /* 0x0009e00001107983 */ /* 0x000ee20000300a00 */
[----:B0-----:R-:W-:-:S03]  /*740f0*/  PRMT R3, R24, 0x7773, RZ ;  /* 0x0000777318037816 */ /* 0x001fc600000000ff */
[----:B------:R-:W3:Y:S04]  /*74100*/  LDL.LU.64 R24, [R1+0xa18] ;  /* 0x000a180001187983 */ /* 0x000ee80000300a00 */
[----:B------:R-:W3:Y:S01]  /*74110*/  LDL.LU.64 R46, [R1+0xa10] ;  /* 0x000a1000012e7983 */ /* 0x000ee20000300a00 */
[----:B------:R-:W-:Y:S01]  /*74120*/  ISETP.LT.AND P5, PT, R26, UR10, !P3 ;  /* 0x0000000a1a007c0c */ /* 0x000fe2000dfa1270 */
[----:B------:R-:W0:Y:S01]  /*74130*/  LDCU UR10, c[0x0][0x398] ;  /* 0x00007300ff0a77ac */ /* 0x000e220008000800 */
[----:B------:R-:W-:Y:S01]  /*74140*/  ISETP.LT.AND P4, PT, R23, UR11, !P3 ;  /* 0x0000000b17007c0c */ /* 0x000fe2000df81270 */
[----:B------:R-:W-:Y:S01]  /*74150*/  VIADD R2, R14, 0x2b ;  /* 0x0000002b0e027836 */ /* 0x000fe20000000000 */
[----:B------:R-:W-:Y:S01]  /*74160*/  ISETP.LT.AND P6, PT, R20, UR12, !P3 ;  /* 0x0000000c14007c0c */ /* 0x000fe2000dfc1270 */
[----:B------:R-:W1:Y:S03]  /*74170*/  LDCU UR11, c[0x0][0x398] ;  /* 0x00007300ff0b77ac */ /* 0x000e660008000800 */
[----:B------:R-:W-:Y:S01]  /*74180*/  ISETP.GE.AND P2, PT, R2, UR56, PT ;  /* 0x0000003802007c0c */ /* 0x000fe2000bf46270 */
[----:B------:R-:W0:Y:S01]  /*74190*/  LDCU UR12, c[0x0][0x398] ;  /* 0x00007300ff0c77ac */ /* 0x000e220008000800 */
[----:B------:R-:W-:-:S03]  /*741a0*/  PRMT R2, R37, 0x7770, RZ ;  /* 0x0000777025027816 */ /* 0x000fc600000000ff */
[----:B--2---:R2:W-:Y:S01]  /*741b0*/  @P5 STG.E.U8 desc[UR42][R44.64], R3 ;  /* 0x000000032c005986 */ /* 0x0045e2000c10112a */
[----:B----4-:R-:W-:Y:S01]  /*741c0*/  ISETP.LT.AND P5, PT, R21, UR9, !P3 ;  /* 0x0000000915007c0c */ /* 0x010fe2000dfa1270 */
[----:B------:R-:W4:Y:S01]  /*741d0*/  LDCU UR9, c[0x0][0x398] ;  /* 0x00007300ff0977ac */ /* 0x000f220008000800 */
[----:B------:R-:W-:Y:S01]  /*741e0*/  ISETP.LT.AND P3, PT, R22, UR13, !P3 ;  /* 0x0000000d16007c0c */ /* 0x000fe2000df61270 */
[----:B------:R-:W0:Y:S01]  /*741f0*/  LDCU UR13, c[0x0][0x398] ;  /* 0x00007300ff0d77ac */ /* 0x000e220008000800 */
[----:B--2---:R-:W-:Y:S01]  /*74200*/  PRMT R3, R37, 0x7771, RZ ;  /* 0x0000777125037816 */ /* 0x004fe200000000ff */
[----:B---3--:R2:W-:Y:S01]  /*74210*/  @P4 STG.E.U8 desc[UR42][R30.64], R2 ;  /* 0x000000021e004986 */ /* 0x0085e2000c10112a */
[----:B------:R-:W-:Y:S01]  /*74220*/  ISETP.LT.AND P4, PT, R11, UR14, !P2 ;  /* 0x0000000e0b007c0c */ /* 0x000fe2000d781270 */
[----:B------:R-:W3:Y:S02]  /*74230*/  LDCU UR14, c[0x0][0x398] ;  /* 0x00007300ff0e77ac */ /* 0x000ee40008000800 */
[----:B------:R1:W-:Y:S01]  /*74240*/  @P6 STG.E.U8 desc[UR42][R28.64], R3 ;  /* 0x000000031c006986 */ /* 0x0003e2000c10112a */
[----:B0-----:R-:W-:Y:S01]  /*74250*/  ISETP.LT.AND P6, PT, R15, UR10, !P2 ;  /* 0x0000000a0f007c0c */ /* 0x001fe2000d7c1270 */
[----:B------:R-:W0:Y:S02]  /*74260*/  LDCU UR10, c[0x0][0x398] ;  /* 0x00007300ff0a77ac */ /* 0x000e240008000800 */
[----:B--2---:R-:W2:Y:S01]  /*74270*/  LDL.LU.64 R30, [R1+0xac0] ;  /* 0x000ac000011e7983 */ /* 0x004ea20000300a00 */
[----:B------:R-:W-:-:S03]  /*74280*/  PRMT R2, R37, 0x7772, RZ ;  /* 0x0000777225027816 */ /* 0x000fc600000000ff */
[----:B-1----:R-:W3:Y:S04]  /*74290*/  LDL.LU.64 R28, [R1+0xab8] ;  /* 0x000ab800011c7983 */ /* 0x002ee80000300a00 */
[----:B------:R-:W3:Y:S01]  /*742a0*/  LDL.LU R44, [R1+0xa4] ;  /* 0x0000a400012c7983 */ /* 0x000ee20000300800 */
[----:B------:R-:W-:-:S03]  /*742b0*/  PRMT R37, R37, 0x7773, RZ ;  /* 0x0000777325257816 */ /* 0x000fc600000000ff */
[----:B------:R-:W3:Y:S01]  /*742c0*/  LDL.LU.64 R4, [R1+0xad0] ;  /* 0x000ad00001047983 */ /* 0x000ee20000300a00 */
[----:B------:R-:W-:-:S03]  /*742d0*/  PRMT R3, R33, 0x7771, RZ ;  /* 0x0000777121037816 */ /* 0x000fc600000000ff */
[----:B------:R1:W-:Y:S04]  /*742e0*/  @P5 STG.E.U8 desc[UR42][R6.64], R2 ;  /* 0x0000000206005986 */ /* 0x0003e8000c10112a */
[----:B------:R-:W3:Y:S04]  /*742f0*/  LDL.LU.64 R18, [R1+0xac8] ;  /* 0x000ac80001127983 */ /* 0x000ee80000300a00 */
[----:B------:R-:W-:Y:S01]  /*74300*/  @P3 STG.E.U8 desc[UR42][R16.64], R37 ;  /* 0x0000002510003986 */ /* 0x000fe2000c10112a */
[----:B-1----:R-:W-:-:S03]  /*74310*/  PRMT R2, R33, 0x7770, RZ ;  /* 0x0000777021027816 */ /* 0x002fc600000000ff */
[----:B------:R-:W3:Y:S04]  /*74320*/  LDL.LU.64 R6, [R1+0xae8] ;  /* 0x000ae80001067983 */ /* 0x000ee80000300a00 */
[----:B------:R1:W-:Y:S04]  /*74330*/  @P6 STG.E.U8 desc[UR42][R24.64], R2 ;  /* 0x0000000218006986 */ /* 0x0003e8000c10112a */
[----:B------:R0:W-:Y:S04]  /*74340*/  @P4 STG.E.U8 desc[UR42][R46.64], R3 ;  /* 0x000000032e004986 */ /* 0x0001e8000c10112a */
[----:B-1----:R-:W3:Y:S04]  /*74350*/  LDL.LU.64 R24, [R1+0xad8] ;  /* 0x000ad80001187983 */ /* 0x002ee80000300a00 */
[----:B------:R-:W3:Y:S04]  /*74360*/  LDL.LU.64 R16, [R1+0xaf8] ;  /* 0x000af80001107983 */ /* 0x000ee80000300a00 */
[----:B0-----:R-:W3:Y:S01]  /*74370*/  LDL.LU R46, [R1+0xb8] ;  /* 0x0000b800012e7983 */ /* 0x001ee20000300800 */
[----:B------:R-:W-:Y:S01]  /*74380*/  ISETP.LT.AND P3, PT, R27, UR11, !P2 ;  /* 0x0000000b1b007c0c */ /* 0x000fe2000d761270 */
[----:B------:R-:W0:Y:S01]  /*74390*/  LDCU UR11, c[0x0][0x398] ;  /* 0x00007300ff0b77ac */ /* 0x000e220008000800 */
[----:B------:R-:W-:Y:S01]  /*743a0*/  ISETP.LT.AND P5, PT, R26, UR12, !P2 ;  /* 0x0000000c1a007c0c */ /* 0x000fe2000d7a1270 */
[----:B------:R-:W1:Y:S01]  /*743b0*/  LDCU UR12, c[0x0][0x398] ;  /* 0x00007300ff0c77ac */ /* 0x000e620008000800 */
[----:B----4-:R-:W-:Y:S01]  /*743c0*/  ISETP.LT.AND P4, PT, R23, UR9, !P2 ;  /* 0x0000000917007c0c */ /* 0x010fe2000d781270 */
[----:B------:R-:W-:Y:S01]  /*743d0*/  VIADD R2, R14, 0x2c ;  /* 0x0000002c0e027836 */ /* 0x000fe20000000000 */
[----:B------:R-:W-:Y:S01]  /*743e0*/  PRMT R3, R33, 0x7772, RZ ;  /* 0x0000777221037816 */ /* 0x000fe200000000ff */
[----:B------:R-:W4:Y:S01]  /*743f0*/  LDCU UR9, c[0x0][0x398] ;  /* 0x00007300ff0977ac */ /* 0x000f220008000800 */
[----:B------:R-:W-:-:S02]  /*74400*/  ISETP.LT.AND P6, PT, R20, UR10, !P2 ;  /* 0x0000000a14007c0c */ /* 0x000fc4000d7c1270 */
[----:B------:R-:W-:Y:S01]  /*74410*/  PRMT R33, R33, 0x7773, RZ ;  /* 0x0000777321217816 */ /* 0x000fe200000000ff */
[----:B------:R-:W0:Y:S02]  /*74420*/  LDCU UR10, c[0x0][0x398] ;  /* 0x00007300ff0a77ac */ /* 0x000e240008000800 */
[----:B--2---:R2:W-:Y:S01]  /*74430*/  @P3 STG.E.U8 desc[UR42][R30.64], R3 ;  /* 0x000000031e003986 */ /* 0x0045e2000c10112a */
[----:B------:R-:W-:-:S03]  /*74440*/  ISETP.GE.AND P3, PT, R2, UR57, PT ;  /* 0x0000003902007c0c */ /* 0x000fc6000bf66270 */
[----:B---3--:R-:W-:Y:S01]  /*74450*/  @P5 STG.E.U8 desc[UR42][R28.64], R33 ;  /* 0x000000211c005986 */ /* 0x008fe2000c10112a */
[----:B------:R-:W-:Y:S01]  /*74460*/  ISETP.LT.AND P5, PT, R21, UR13, !P2 ;  /* 0x0000000d15007c0c */ /* 0x000fe2000d7a1270 */
[----:B------:R-:W3:Y:S01]  /*74470*/  LDCU UR13, c[0x0][0x398] ;  /* 0x00007300ff0d77ac */ /* 0x000ee20008000800 */
[----:B------:R-:W-:Y:S02]  /*74480*/  PRMT R2, R44, 0x7770, RZ ;  /* 0x000077702c027816 */ /* 0x000fe400000000ff */
[----:B------:R-:W-:Y:S01]  /*74490*/  ISETP.LT.AND P2, PT, R22, UR14, !P2 ;  /* 0x0000000e16007c0c */ /* 0x000fe2000d741270 */
[----:B------:R-:W3:Y:S01]  /*744a0*/  LDCU UR14, c[0x0][0x398] ;  /* 0x00007300ff0e77ac */ /* 0x000ee20008000800 */
[C---:B--2---:R-:W-:Y:S01]  /*744b0*/  PRMT R3, R44.reuse, 0x7771, RZ ;  /* 0x000077712c037816 */ /* 0x044fe200000000ff */
[----:B------:R2:W-:Y:S01]  /*744c0*/  @P4 STG.E.U8 desc[UR42][R4.64], R2 ;  /* 0x0000000204004986 */ /* 0x0005e2000c10112a */
[----:B-1----:R-:W-:Y:S01]  /*744d0*/  ISETP.LT.AND P4, PT, R11, UR12, !P3 ;  /* 0x0000000c0b007c0c */ /* 0x002fe2000df81270 */
[----:B------:R-:W1:Y:S02]  /*744e0*/  LDCU UR12, c[0x0][0x398] ;  /* 0x00007300ff0c77ac */ /* 0x000e640008000800 */
[----:B------:R-:W3:Y:S04]  /*744f0*/  LDL.LU.64 R30, [R1+0xb10] ;  /* 0x000b1000011e7983 */ /* 0x000ee80000300a00 */
[----:B------:R1:W-:Y:S01]  /*74500*/  @P6 STG.E.U8 desc[UR42][R18.64], R3 ;  /* 0x0000000312006986 */ /* 0x0003e2000c10112a */
[----:B0-----:R-:W-:Y:S01]  /*74510*/  ISETP.LT.AND P6, PT, R15, UR11, !P3 ;  /* 0x0000000b0f007c0c */ /* 0x001fe2000dfc1270 */
[----:B------:R-:W0:Y:S01]  /*74520*/  LDCU UR11, c[0x0][0x398] ;  /* 0x00007300ff0b77ac */ /* 0x000e220008000800 */
[C---:B--2---:R-:W-:Y:S01]  /*74530*/  PRMT R2, R44.reuse, 0x7772, RZ ;  /* 0x000077722c027816 */ /* 0x044fe200000000ff */
[----:B------:R-:W2:Y:S01]  /*74540*/  LDL.LU.64 R28, [R1+0xb08] ;  /* 0x000b0800011c7983 */ /* 0x000ea20000300a00 */
[----:B-1----:R-:W-:-:S03]  /*74550*/  PRMT R3, R44, 0x7773, RZ ;  /* 0x000077732c037816 */ /* 0x002fc600000000ff */
[----:B------:R1:W-:Y:S04]  /*74560*/  @P5 STG.E.U8 desc[UR42][R6.64], R2 ;  /* 0x0000000206005986 */ /* 0x0003e8000c10112a */
[----:B------:R-:W2:Y:S04]  /*74570*/  LDL.LU.64 R44, [R1+0xb18] ;  /* 0x000b1800012c7983 */ /* 0x000ea80000300a00 */
[----:B------:R0:W-:Y:S01]  /*74580*/  @P2 STG.E.U8 desc[UR42][R24.64], R3 ;  /* 0x0000000318002986 */ /* 0x0001e2000c10112a */
[C---:B-1----:R-:W-:Y:S02]  /*74590*/  PRMT R2, R46.reuse, 0x7770, RZ ;  /* 0x000077702e027816 */ /* 0x042fe400000000ff */
[----:B0-----:R-:W-:-:S03]  /*745a0*/  PRMT R3, R46, 0x7771, RZ ;  /* 0x000077712e037816 */ /* 0x001fc600000000ff */
[----:B------:R-:W-:Y:S04]  /*745b0*/  @P6 STG.E.U8 desc[UR42][R16.64], R2 ;  /* 0x0000000210006986 */ /* 0x000fe8000c10112a */
[----:B------:R-:W2:Y:S04]  /*745c0*/  LDL.LU.64 R24, [R1+0xb20] ;  /* 0x000b200001187983 */ /* 0x000ea80000300a00 */
[----:B------:R0:W-:Y:S04]  /*745d0*/  @P4 STG.E.U8 desc[UR42][R38.64], R3 ;  /* 0x0000000326004986 */ /* 0x0001e8000c10112a */
[----:B0-----:R-:W2:Y:S01]  /*745e0*/  LDL.LU.64 R38, [R1+0x2ab8] ;  /* 0x002ab80001267983 */ /* 0x001ea20000300a00 */
[----:B----4-:R-:W-:Y:S01]  /*745f0*/  ISETP.LT.AND P5, PT, R27, UR9, !P3 ;  /* 0x000000091b007c0c */ /* 0x010fe2000dfa1270 */
[----:B------:R-:W0:Y:S01]  /*74600*/  LDCU UR9, c[0x0][0x398] ;  /* 0x00007300ff0977ac */ /* 0x000e220008000800 */
[----:B------:R-:W-:-:S02]  /*74610*/  ISETP.LT.AND P2, PT, R26, UR10, !P3 ;  /* 0x0000000a1a007c0c */ /* 0x000fc4000df41270 */
[C---:B------:R-:W-:Y:S01]  /*74620*/  PRMT R2, R46.reuse, 0x7772, RZ ;  /* 0x000077722e027816 */ /* 0x040fe200000000ff */
[----:B------:R-:W1:Y:S01]  /*74630*/  LDCU UR10, c[0x0][0x398] ;  /* 0x00007300ff0a77ac */ /* 0x000e620008000800 */
[----:B---3--:R-:W-:Y:S02]  /*74640*/  ISETP.LT.AND P4, PT, R23, UR13, !P3 ;  /* 0x0000000d17007c0c */ /* 0x008fe4000df81270 */
[----:B------:R-:W-:Y:S01]  /*74650*/  PRMT R3, R46, 0x7773, RZ ;  /* 0x000077732e037816 */ /* 0x000fe200000000ff */
[----:B------:R-:W3:Y:S04]  /*74660*/  LDCU UR13, c[0x0][0x398] ;  /* 0x00007300ff0d77ac */ /* 0x000ee80008000800 */
[----:B------:R4:W-:Y:S01]  /*74670*/  @P5 STG.E.U8 desc[UR42][R30.64], R2 ;  /* 0x000000021e005986 */ /* 0x0009e2000c10112a */
[----:B------:R-:W-:Y:S01]  /*74680*/  ISETP.LT.AND P5, PT, R20, UR11, !P3 ;  /* 0x0000000b14007c0c */ /* 0x000fe2000dfa1270 */
[----:B------:R-:W0:Y:S01]  /*74690*/  LDCU UR11, c[0x0][0x398] ;  /* 0x00007300ff0b77ac */ /* 0x000e220008000800 */
[----:B----4-:R-:W-:Y:S01]  /*746a0*/  VIADD R2, R14, 0x2d ;  /* 0x0000002d0e027836 */ /* 0x010fe20000000000 */
[----:B--2---:R2:W-:Y:S04]  /*746b0*/  @P2 STG.E.U8 desc[UR42][R28.64], R3 ;  /* 0x000000031c002986 */ /* 0x0045e8000c10112a */
[----:B------:R-:W-:Y:S01]  /*746c0*/  ISETP.GE.AND P2, PT, R2, UR54, PT ;  /* 0x0000003602007c0c */ /* 0x000fe2000bf46270 */
[----:B------:R-:W4:Y:S04]  /*746d0*/  LDL.LU.64 R30, [R1+0xb38] ;  /* 0x000b3800011e7983 */ /* 0x000f280000300a00 */
[----:B------:R-:W4:Y:S04]  /*746e0*/  LDL.LU.64 R6, [R1+0xb30] ;  /* 0x000b300001067983 */ /* 0x000f280000300a00 */
[----:B------:R-:W4:Y:S04]  /*746f0*/  LDL.LU.64 R16, [R1+0xb48] ;  /* 0x000b480001107983 */ /* 0x000f280000300a00 */
[----:B--2---:R-:W2:Y:S01]  /*74700*/  LDL.LU.64 R28, [R1+0xb40] ;  /* 0x000b4000011c7983 */ /* 0x004ea20000300a00 */
[----:B------:R-:W-:-:S02]  /*74710*/  PRMT R3, R38, 0x7770, RZ ;  /* 0x0000777026037816 */ /* 0x000fc400000000ff */
[----:B------:R-:W-:-:S03]  /*74720*/  PRMT R2, R38, 0x7771, RZ ;  /* 0x0000777126027816 */ /* 0x000fc600000000ff */
[----:B------:R-:W-:Y:S04]  /*74730*/  @P4 STG.E.U8 desc[UR42][R44.64], R3 ;  /* 0x000000032c004986 */ /* 0x000fe8000c10112a */
[----:B------:R0:W-:Y:S04]  /*74740*/  @P5 STG.E.U8 desc[UR42][R34.64], R2 ;  /* 0x0000000222005986 */ /* 0x0001e8000c10112a */
[----:B0-----:R-:W2:Y:S04]  /*74750*/  LDL.LU.64 R34, [R1+0x2ab0] ;  /* 0x002ab00001227983 */ /* 0x001ea80000300a00 */
[----:B------:R-:W2:Y:S04]  /*74760*/  LDL.LU R46, [R1+0xbc] ;  /* 0x0000bc00012e7983 */ /* 0x000ea80000300800 */
[----:B------:R-:W2:Y:S01]  /*74770*/  LDL.LU.64 R44, [R1+0xb58] ;  /* 0x000b5800012c7983 */ /* 0x000ea20000300a00 */
[----:B------:R-:W-:-:S02]  /*74780*/  ISETP.LT.AND P6, PT, R21, UR9, !P3 ;  /* 0x0000000915007c0c */ /* 0x000fc4000dfc1270 */
[----:B------:R-:W-:Y:S01]  /*74790*/  PRMT R3, R38, 0x7772, RZ ;  /* 0x0000777226037816 */ /* 0x000fe200000000ff */
[----:B------:R-:W2:Y:S01]  /*747a0*/  LDL.LU R32, [R1+0xa8] ;  /* 0x0000a80001207983 */ /* 0x000ea20000300800 */
[----:B-1----:R-:W-:Y:S02]  /*747b0*/  ISETP.LT.AND P3, PT, R22, UR10, !P3 ;  /* 0x0000000a16007c0c */ /* 0x002fe4000df61270 */
[----:B------:R-:W-:Y:S01]  /*747c0*/  ISETP.LT.AND P4, PT, R15, UR12, !P2 ;  /* 0x0000000c0f007c0c */ /* 0x000fe2000d781270 */
[----:B------:R-:W-:Y:S01]  /*747d0*/  VIADD R2, R14, 0x2e ;  /* 0x0000002e0e027836 */ /* 0x000fe20000000000 */
[----:B------:R-:W-:Y:S01]  /*747e0*/  PRMT R38, R38, 0x7773, RZ ;  /* 0x0000777326267816 */ /* 0x000fe200000000ff */
[----:B------:R-:W0:Y:S01]  /*747f0*/  LDCU UR9, c[0x0][0x398] ;  /* 0x00007300ff0977ac */ /* 0x000e220008000800 */
[----:B---3--:R-:W-:-:S03]  /*74800*/  ISETP.LT.AND P5, PT, R11, UR13, !P2 ;  /* 0x0000000d0b007c0c */ /* 0x008fc6000d7a1270 */
[----:B------:R1:W-:Y:S01]  /*74810*/  @P6 STG.E.U8 desc[UR42][R24.64], R3 ;  /* 0x0000000318006986 */ /* 0x0003e2000c10112a */
[----:B------:R-:W-:Y:S01]  /*74820*/  ISETP.LT.AND P6, PT, R27, UR11, !P2 ;  /* 0x0000000b1b007c0c */ /* 0x000fe2000d7c1270 */
[----:B------:R-:W3:Y:S01]  /*74830*/  LDCU UR10, c[0x0][0x398] ;  /* 0x00007300ff0a77ac */ /* 0x000ee20008000800 */
[----:B------:R-:W0:Y:S01]  /*74840*/  LDCU UR12, c[0x0][0x398] ;  /* 0x00007300ff0c77ac */ /* 0x000e220008000800 */
[----:B------:R-:W0:Y:S01]  /*74850*/  LDCU UR11, c[0x0][0x398] ;  /* 0x00007300ff0b77ac */ /* 0x000e220008000800 */
[----:B-1----:R-:W3:Y:S01]  /*74860*/  LDL.LU.64 R24, [R1+0xb68] ;  /* 0x000b680001187983 */ /* 0x002ee20000300a00 */
[----:B------:R-:W1:Y:S03]  /*74870*/  LDCU UR13, c[0x0][0x398] ;  /* 0x00007300ff0d77ac */ /* 0x000e660008000800 */
[----:B----4-:R4:W-:Y:S01]  /*74880*/  @P3 STG.E.U8 desc[UR42][R30.64], R38 ;  /* 0x000000261e003986 */ /* 0x0109e2000c10112a */
[----:B------:R-:W-:-:S03]  /*74890*/  ISETP.GE.AND P3, PT, R2, UR26, PT ;  /* 0x0000001a02007c0c */ /* 0x000fc6000bf66270 */
[----:B----4-:R-:W4:Y:S04]  /*748a0*/  LDL.LU.64 R30, [R1+0xb60] ;  /* 0x000b6000011e7983 */ /* 0x010f280000300a00 */
[----:B------:R-:W4:Y:S04]  /*748b0*/  LDL.LU.64 R36, [R1+0xb98] ;  /* 0x000b980001247983 */ /* 0x000f280000300a00 */
[----:B------:R-:W4:Y:S01]  /*748c0*/  LDL.LU.64 R18, [R1+0xb80] ;  /* 0x000b800001127983 */ /* 0x000f220000300a00 */
[C---:B--2---:R-:W-:Y:S02]  /*748d0*/  PRMT R3, R34.reuse, 0x7770, RZ ;  /* 0x0000777022037816 */ /* 0x044fe400000000ff */
[----:B------:R-:W-:-:S03]  /*748e0*/  PRMT R2, R34, 0x7771, RZ ;  /* 0x0000777122027816 */ /* 0x000fc600000000ff */
[----:B------:R2:W-:Y:S04]  /*748f0*/  @P4 STG.E.U8 desc[UR42][R6.64], R3 ;  /* 0x0000000306004986 */ /* 0x0005e8000c10112a */
[----:B------:R-:W-:Y:S01]  /*74900*/  @P5 STG.E.U8 desc[UR42][R16.64], R2 ;  /* 0x0000000210005986 */ /* 0x000fe2000c10112a */
[----:B--2---:R-:W-:-:S05]  /*74910*/  PRMT R3, R34, 0x7772, RZ ;  /* 0x0000777222037816 */ /* 0x004fca00000000ff */
[----:B------:R2:W-:Y:S04]  /*74920*/  @P6 STG.E.U8 desc[UR42][R28.64], R3 ;  /* 0x000000031c006986 */ /* 0x0005e8000c10112a */
[----:B--2---:R-:W2:Y:S01]  /*74930*/  LDL.LU.64 R28, [R1+0xb78] ;  /* 0x000b7800011c7983 */ /* 0x004ea20000300a00 */
[----:B0-----:R-:W-:Y:S01]  /*74940*/  ISETP.LT.AND P4, PT, R26, UR9, !P2 ;  /* 0x000000091a007c0c */ /* 0x001fe2000d781270 */
[----:B------:R-:W0:Y:S01]  /*74950*/  LDCU UR9, c[0x0][0x398] ;  /* 0x00007300ff0977ac */ /* 0x000e220008000800 */
[----:B------:R-:W-:Y:S01]  /*74960*/  PRMT R34, R34, 0x7773, RZ ;  /* 0x0000777322227816 */ /* 0x000fe200000000ff */
[----:B------:R-:W2:Y:S10]  /*74970*/  LDL.LU.64 R16, [R1+0xb70] ;  /* 0x000b700001107983 */ /* 0x000eb40000300a00 */
[----:B------:R0:W-:Y:S04]  /*74980*/  @P4 STG.E.U8 desc[UR42][R44.64], R34 ;  /* 0x000000222c004986 */ /* 0x0001e8000c10112a */
[----:B0-----:R-:W2:Y:S01]  /*74990*/  LDL.LU.64 R44, [R1+0xb90] ;  /* 0x000b9000012c7983 */ /* 0x001ea20000300a00 */
[----:B------:R-:W-:Y:S01]  /*749a0*/  ISETP.LT.AND P6, PT, R23, UR14, !P2 ;  /* 0x0000000e17007c0c */ /* 0x000fe2000d7c1270 */
[----:B------:R-:W0:Y:S01]  /*749b0*/  LDCU UR14, c[0x0][0x398] ;  /* 0x00007300ff0e77ac */ /* 0x000e220008000800 */
[----:B---3--:R-:W-:-:S02]  /*749c0*/  ISETP.LT.AND P5, PT, R20, UR10, !P2 ;  /* 0x0000000a14007c0c */ /* 0x008fc4000d7a1270 */
[C---:B------:R-:W-:Y:S01]  /*749d0*/  PRMT R6, R32.reuse, 0x7770, RZ ;  /* 0x0000777020067816 */ /* 0x040fe200000000ff */
[----:B------:R-:W3:Y:S01]  /*749e0*/  LDCU UR10, c[0x0][0x398] ;  /* 0x00007300ff0a77ac */ /* 0x000ee20008000800 */
[----:B------:R-:W-:Y:S02]  /*749f0*/  PRMT R7, R32, 0x7771, RZ ;  /* 0x0000777120077816 */ /* 0x000fe400000000ff */
[----:B------:R-:W-:Y:S01]  /*74a00*/  ISETP.LT.AND P4, PT, R21, UR12, !P2 ;  /* 0x0000000c15007c0c */ /* 0x000fe2000d781270 */
[----:B------:R-:W0:Y:S01]  /*74a10*/  LDCU UR12, c[0x0][0x398] ;  /* 0x00007300ff0c77ac */ /* 0x000e220008000800 */
[C---:B------:R-:W-:Y:S02]  /*74a20*/  PRMT R3, R46.reuse, 0x7770, RZ ;  /* 0x000077702e037816 */ /* 0x040fe400000000ff */
[C---:B------:R-:W-:Y:S01]  /*74a30*/  PRMT R2, R46.reuse, 0x7771, RZ ;  /* 0x000077712e027816 */ /* 0x040fe200000000ff */
[----:B------:R1:W-:Y:S01]  /*74a40*/  @P6 STG.E.U8 desc[UR42][R24.64], R6 ;  /* 0x0000000618006986 */ /* 0x0003e2000c10112a */
[----:B------:R-:W-:-:S02]  /*74a50*/  PRMT R4, R46, 0x7772, RZ ;  /* 0x000077722e047816 */ /* 0x000fc400000000ff */
[----:B------:R-:W-:Y:S02]  /*74a60*/  PRMT R5, R46, 0x7773, RZ ;  /* 0x000077732e057816 */ /* 0x000fe400000000ff */
[----:B------:R-:W-:Y:S01]  /*74a70*/  ISETP.LT.AND P2, PT, R22, UR11, !P2 ;  /* 0x0000000b16007c0c */ /* 0x000fe2000d741270 */
[----:B------:R-:W2:Y:S01]  /*74a80*/  LDL.LU.64 R46, [R1+0xb88] ;  /* 0x000b8800012e7983 */ /* 0x000ea20000300a00 */
[----:B-1----:R-:W-:-:S03]  /*74a90*/  PRMT R6, R32, 0x7772, RZ ;  /* 0x0000777220067816 */ /* 0x002fc600000000ff */
[----:B------:R-:W2:Y:S01]  /*74aa0*/  LDL.LU.64 R24, [R1+0xba8] ;  /* 0x000ba80001187983 */ /* 0x000ea20000300a00 */
[----:B------:R-:W-:Y:S01]  /*74ab0*/  ISETP.LT.AND P6, PT, R11, UR9, !P3 ;  /* 0x000000090b007c0c */ /* 0x000fe2000dfc1270 */
[----:B------:R-:W1:Y:S01]  /*74ac0*/  LDCU UR11, c[0x0][0x398] ;  /* 0x00007300ff0b77ac */ /* 0x000e620008000800 */
[----:B------:R-:W0:Y:S01]  /*74ad0*/  LDCU UR9, c[0x0][0x39c] ;  /* 0x00007380ff0977ac */ /* 0x000e220008000800 */
[----:B----4-:R4:W-:Y:S01]  /*74ae0*/  @P5 STG.E.U8 desc[UR42][R30.64], R7 ;  /* 0x000000071e005986 */ /* 0x0109e2000c10112a */
[----:B------:R-:W-:Y:S01]  /*74af0*/  ISETP.LT.AND P5, PT, R15, UR13, !P3 ;  /* 0x0000000d0f007c0c */ /* 0x000fe2000dfa1270 */
[----:B------:R-:W0:Y:S02]  /*74b00*/  LDCU UR13, c[0x0][0x398] ;  /* 0x00007300ff0d77ac */ /* 0x000e240008000800 */
[----:B------:R-:W-:Y:S04]  /*74b10*/  @P4 STG.E.U8 desc[UR42][R36.64], R6 ;  /* 0x0000000624004986 */ /* 0x000fe8000c10112a */
[----:B----4-:R-:W4:Y:S01]  /*74b20*/  LDL.LU.64 R30, [R1+0xba0] ;  /* 0x000ba000011e7983 */ /* 0x010f220000300a00 */
[----:B------:R-:W-:-:S05]  /*74b30*/  PRMT R7, R32, 0x7773, RZ ;  /* 0x0000777320077816 */ /* 0x000fca00000000ff */
[----:B------:R-:W-:Y:S01]  /*74b40*/  @P2 STG.E.U8 desc[UR42][R18.64], R7 ;  /* 0x0000000712002986 */ /* 0x000fe2000c10112a */
[----:B---3--:R-:W-:Y:S01]  /*74b50*/  ISETP.LT.AND P4, PT, R27, UR10, !P3 ;  /* 0x0000000a1b007c0c */ /* 0x008fe2000df81270 */
[----:B------:R-:W3:Y:S02]  /*74b60*/  LDCU UR10, c[0x0][0x398] ;  /* 0x00007300ff0a77ac */ /* 0x000ee40008000800 */
[----:B--2---:R2:W-:Y:S04]  /*74b70*/  @P5 STG.E.U8 desc[UR42][R28.64], R3 ;  /* 0x000000031c005986 */ /* 0x0045e8000c10112a */
[----:B--2---:R-:W2:Y:S04]  /*74b80*/  LDL.LU.64 R28, [R1+0xbc8] ;  /* 0x000bc800011c7983 */ /* 0x004ea80000300a00 */
[----:B------:R0:W-:Y:S04]  /*74b90*/  @P6 STG.E.U8 desc[UR42][R16.64], R2 ;  /* 0x0000000210006986 */ /* 0x0001e8000c10112a */
[----:B------:R1:W-:Y:S04]  /*74ba0*/  @P4 STG.E.U8 desc[UR42][R44.64], R4 ;  /* 0x000000042c004986 */ /* 0x0003e8000c10112a */
[----:B0-----:R-:W2:Y:S04]  /*74bb0*/  LDL.LU.64 R16, [R1+0xbc0] ;  /* 0x000bc00001107983 */ /* 0x001ea80000300a00 */
[----:B-1----:R-:W2:Y:S01]  /*74bc0*/  LDL.LU.64 R44, [R1+0xbb8] ;  /* 0x000bb800012c7983 */ /* 0x002ea20000300a00 */
[----:B------:R-:W-:-:S02]  /*74bd0*/  ISETP.LT.AND P2, PT, R26, UR12, !P3 ;  /* 0x0000000c1a007c0c */ /* 0x000fc4000df41270 */
[----:B------:R-:W-:Y:S01]  /*74be0*/  ISETP.LT.AND P5, PT, R23, UR11, !P3 ;  /* 0x0000000b17007c0c */ /* 0x000fe2000dfa1270 */
[----:B------:R-:W-:Y:S01]  /*74bf0*/  VIADD R2, R14, 0x2f ;  /* 0x0000002f0e027836 */ /* 0x000fe20000000000 */
[----:B------:R-:W-:Y:S01]  /*74c00*/  ISETP.LT.AND P6, PT, R20, UR13, !P3 ;  /* 0x0000000d14007c0c */ /* 0x000fe2000dfc1270 */
[----:B------:R-:W0:Y:S03]  /*74c10*/  LDCU UR12, c[0x0][0x398] ;  /* 0x00007300ff0c77ac */ /* 0x000e260008000800 */
[----:B------:R-:W-:Y:S01]  /*74c20*/  ISETP.GE.AND P4, PT, R2, UR58, PT ;  /* 0x0000003a02007c0c */ /* 0x000fe2000bf86270 */
[----:B------:R-:W1:Y:S01]  /*74c30*/  LDCU UR11, c[0x0][0x398] ;  /* 0x00007300ff0b77ac */ /* 0x000e620008000800 */
[----:B------:R-:W-:-:S03]  /*74c40*/  PRMT R2, R39, 0x7770, RZ ;  /* 0x0000777027027816 */ /* 0x000fc600000000ff */
[----:B------:R-:W-:Y:S01]  /*74c50*/  @P2 STG.E.U8 desc[UR42][R46.64], R5 ;  /* 0x000000052e002986 */ /* 0x000fe2000c10112a */
[----:B---3--:R-:W-:Y:S01]  /*74c60*/  ISETP.LT.AND P2, PT, R21, UR10, !P3 ;  /* 0x0000000a15007c0c */ /* 0x008fe2000df41270 */
[----:B------:R-:W3:Y:S01]  /*74c70*/  LDCU UR13, c[0x0][0x398] ;  /* 0x00007300ff0d77ac */ /* 0x000ee20008000800 */
[C---:B------:R-:W-:Y:S01]  /*74c80*/  PRMT R3, R39.reuse, 0x7771, RZ ;  /* 0x0000777127037816 */ /* 0x040fe200000000ff */
[----:B------:R0:W-:Y:S01]  /*74c90*/  @P5 STG.E.U8 desc[UR42][R24.64], R2 ;  /* 0x0000000218005986 */ /* 0x0001e2000c10112a */
[----:B------:R-:W1:Y:S03]  /*74ca0*/  LDCU UR10, c[0x0][0x398] ;  /* 0x00007300ff0a77ac */ /* 0x000e660008000800 */
[----:B0-----:R-:W3:Y:S01]  /*74cb0*/  LDL.LU.64 R24, [R1+0xbe0] ;  /* 0x000be00001187983 */ /* 0x001ee20000300a00 */
[C---:B------:R-:W-:Y:S02]  /*74cc0*/  PRMT R2, R39.reuse, 0x7772, RZ ;  /* 0x0000777227027816 */ /* 0x040fe400000000ff */
[----:B------:R-:W-:Y:S01]  /*74cd0*/  ISETP.LT.AND P3, PT, R22, UR12, !P3 ;  /* 0x0000000c16007c0c */ /* 0x000fe2000df61270 */
[----:B------:R-:W0:Y:S01]  /*74ce0*/  LDCU UR12, c[0x0][0x398] ;  /* 0x00007300ff0c77ac */ /* 0x000e220008000800 */
[----:B------:R-:W-:Y:S01]  /*74cf0*/  PRMT R39, R39, 0x7773, RZ ;  /* 0x0000777327277816 */ /* 0x000fe200000000ff */
[----:B----4-:R4:W-:Y:S04]  /*74d00*/  @P6 STG.E.U8 desc[UR42][R30.64], R3 ;  /* 0x000000031e006986 */ /* 0x0109e8000c10112a */
[----:B----4-:R-:W4:Y:S04]  /*74d10*/  LDL.LU.64 R30, [R1+0xbd8] ;  /* 0x000bd800011e7983 */ /* 0x010f280000300a00 */
[----:B------:R-:W4:Y:S01]  /*74d20*/  LDL.LU.64 R46, [R1+0xbd0] ;  /* 0x000bd000012e7983 */ /* 0x000f220000300a00 */
[----:B-1----:R-:W-:Y:S01]  /*74d30*/  ISETP.LT.AND P6, PT, R15, UR11, !P4 ;  /* 0x0000000b0f007c0c */ /* 0x002fe2000e7c1270 */
[----:B------:R-:W-:Y:S01]  /*74d40*/  VIADD R3, R14, 0x30 ;  /* 0x000000300e037836 */ /* 0x000fe20000000000 */
[----:B------:R-:W1:Y:S01]  /*74d50*/  LDCU UR11, c[0x0][0x398] ;  /* 0x00007300ff0b77ac */ /* 0x000e620008000800 */
[----:B--2---:R2:W-:Y:S04]  /*74d60*/  @P2 STG.E.U8 desc[UR42][R28.64], R2 ;  /* 0x000000021c002986 */ /* 0x0045e8000c10112a */
[----:B--2---:R-:W2:Y:S01]  /*74d70*/  LDL.LU R28, [R1+0xac] ;  /* 0x0000ac00011c7983 */ /* 0x004ea20000300800 */
[----:B------:R-:W-:-:S03]  /*74d80*/  PRMT R2, R35, 0x7770, RZ ;  /* 0x0000777023027816 */ /* 0x000fc600000000ff */
[----:B------:R-:W2:Y:S04]  /*74d90*/  LDL.LU.64 R32, [R1+0xc00] ;  /* 0x000c000001207983 */ /* 0x000ea80000300a00 */
[----:B------:R-:W-:Y:S04]  /*74da0*/  @P3 STG.E.U8 desc[UR42][R16.64], R39 ;  /* 0x0000002710003986 */ /* 0x000fe8000c10112a */
[----:B------:R-:W2:Y:S04]  /*74db0*/  LDL.LU.64 R36, [R1+0xbf8] ;  /* 0x000bf80001247983 */ /* 0x000ea80000300a00 */
[----:B------:R0:W-:Y:S04]  /*74dc0*/  @P6 STG.E.U8 desc[UR42][R44.64], R2 ;  /* 0x000000022c006986 */ /* 0x0001e8000c10112a */
[----:B------:R-:W2:Y:S04]  /*74dd0*/  LDL.LU.64 R18, [R1+0xbf0] ;  /* 0x000bf00001127983 */ /* 0x000ea80000300a00 */
[----:B0-----:R-:W2:Y:S01]  /*74de0*/  LDL.LU.64 R44, [R1+0xbe8] ;  /* 0x000be800012c7983 */ /* 0x001ea20000300a00 */
[----:B---3--:R-:W-:Y:S01]  /*74df0*/  ISETP.LT.AND P2, PT, R11, UR13, !P4 ;  /* 0x0000000d0b007c0c */ /* 0x008fe2000e741270 */
[----:B------:R-:W0:Y:S01]  /*74e00*/  LDCU UR13, c[0x0][0x398] ;  /* 0x00007300ff0d77ac */ /* 0x000e220008000800 */
[----:B------:R-:W-:Y:S01]  /*74e10*/  ISETP.LT.AND P3, PT, R27, UR14, !P4 ;  /* 0x0000000e1b007c0c */ /* 0x000fe2000e761270 */
[----:B------:R-:W3:Y:S01]  /*74e20*/  LDL.LU R29, [R1+0x80] ;  /* 0x00008000011d7983 */ /* 0x000ee20000300800 */
[----:B------:R-:W-:Y:S01]  /*74e30*/  ISETP.LT.AND P6, PT, R26, UR10, !P4 ;  /* 0x0000000a1a007c0c */ /* 0x000fe2000e7c1270 */
[----:B------:R-:W0:Y:S01]  /*74e40*/  LDCU UR10, c[0x0][0x398] ;  /* 0x00007300ff0a77ac */ /* 0x000e220008000800 */
[----:B------:R-:W-:-:S02]  /*74e50*/  PRMT R2, R35, 0x7771, RZ ;  /* 0x0000777123027816 */ /* 0x000fc400000000ff */
[----:B------:R-:W-:Y:S01]  /*74e60*/  ISETP.GE.AND P5, PT, R3, UR4, PT ;  /* 0x0000000403007c0c */ /* 0x000fe2000bfa6270 */
[----:B------:R-:W0:Y:S01]  /*74e70*/  LDCU UR4, c[0x0][0x398] ;  /* 0x00007300ff0477ac */ /* 0x000e220008000800 */
[C---:B------:R-:W-:Y:S02]  /*74e80*/  PRMT R3, R35.reuse, 0x7772, RZ ;  /* 0x0000777223037816 */ /* 0x040fe400000000ff */
[----:B------:R-:W-:Y:S01]  /*74e90*/  PRMT R35, R35, 0x7773, RZ ;  /* 0x0000777323237816 */ /* 0x000fe200000000ff */
[----:B------:R-:W0:Y:S01]  /*74ea0*/  LDCU UR14, c[0x0][0x398] ;  /* 0x00007300ff0e77ac */ /* 0x000e220008000800 */
[----:B------:R1:W-:Y:S04]  /*74eb0*/  @P2 STG.E.U8 desc[UR42][R24.64], R2 ;  /* 0x0000000218002986 */ /* 0x0003e8000c10112a */
[----:B-1----:R-:W3:Y:S01]  /*74ec0*/  LDL.LU.64 R24, [R1+0xc10] ;  /* 0x000c100001187983 */ /* 0x002ee20000300a00 */
[----:B------:R-:W-:Y:S01]  /*74ed0*/  ISETP.LT.AND P2, PT, R23, UR12, !P4 ;  /* 0x0000000c17007c0c */ /* 0x000fe2000e741270 */
[----:B------:R-:W1:Y:S02]  /*74ee0*/  LDCU UR12, c[0x0][0x398] ;  /* 0x00007300ff0c77ac */ /* 0x000e640008000800 */
[----:B----4-:R4:W-:Y:S04]  /*74ef0*/  @P3 STG.E.U8 desc[UR42][R30.64], R3 ;  /* 0x000000031e003986 */ /* 0x0109e8000c10112a */
[----:B------:R0:W-:Y:S04]  /*74f00*/  @P6 STG.E.U8 desc[UR42][R46.64], R35 ;  /* 0x000000232e006986 */ /* 0x0001e8000c10112a */
[----:B----4-:R-:W4:Y:S04]  /*74f10*/  LDL.LU.64 R30, [R1+0xc08] ;  /* 0x000c0800011e7983 */ /* 0x010f280000300a00 */
[----:B------:R-:W4:Y:S04]  /*74f20*/  LDL.LU.64 R16, [R1+0xc20] ;  /* 0x000c200001107983 */ /* 0x000f280000300a00 */
[----:B0-----:R-:W4:Y:S01]  /*74f30*/  LDL.LU.64 R46, [R1+0xc18] ;  /* 0x000c1800012e7983 */ /* 0x001f220000300a00 */
[----:B------:R-:W-:Y:S01]  /*74f40*/  ISETP.LT.AND P3, PT, R20, UR4, !P4 ;  /* 0x0000000414007c0c */ /* 0x000fe2000e761270 */
[----:B------:R-:W0:Y:S01]  /*74f50*/  LDCU UR4, c[0x0][0x398] ;  /* 0x00007300ff0477ac */ /* 0x000e220008000800 */
[----:B------:R-:W-:-:S02]  /*74f60*/  ISETP.LT.AND P6, PT, R21, UR11, !P4 ;  /* 0x0000000b15007c0c */ /* 0x000fc4000e7c1270 */
[----:B------:R-:W-:Y:S01]  /*74f70*/  ISETP.LT.AND P4, PT, R22, UR13, !P4 ;  /* 0x0000000d16007c0c */ /* 0x000fe2000e781270 */
[----:B------:R-:W0:Y:S01]  /*74f80*/  LDCU UR11, c[0x0][0x398] ;  /* 0x00007300ff0b77ac */ /* 0x000e220008000800 */
[----:B------:R-:W0:Y:S01]  /*74f90*/  LDCU UR13, c[0x0][0x398] ;  /* 0x00007300ff0d77ac */ /* 0x000e220008000800 */
[C---:B--2---:R-:W-:Y:S02]  /*74fa0*/  PRMT R2, R28.reuse, 0x7770, RZ ;  /* 0x000077701c027816 */ /* 0x044fe400000000ff */
[C---:B------:R-:W-:Y:S02]  /*74fb0*/  PRMT R3, R28.reuse, 0x7771, RZ ;  /* 0x000077711c037816 */ /* 0x040fe400000000ff */
[C---:B------:R-:W-:Y:S02]  /*74fc0*/  PRMT R4, R28.reuse, 0x7772, RZ ;  /* 0x000077721c047816 */ /* 0x040fe400000000ff */
[----:B------:R-:W-:Y:S02]  /*74fd0*/  PRMT R5, R28, 0x7773, RZ ;  /* 0x000077731c057816 */ /* 0x000fe400000000ff */
[----:B------:R-:W2:Y:S04]  /*74fe0*/  LDL.LU R28, [R1+0x70] ;  /* 0x00007000011c7983 */ /* 0x000ea80000300800 */
[----:B------:R-:W-:Y:S04]  /*74ff0*/  @P2 STG.E.U8 desc[UR42][R32.64], R2 ;  /* 0x0000000220002986 */ /* 0x000fe8000c10112a */
[----:B------:R-:W-:Y:S04]  /*75000*/  @P3 STG.E.U8 desc[UR42][R36.64], R3 ;  /* 0x0000000324003986 */ /* 0x000fe8000c10112a */
[----:B------:R-:W-:Y:S04]  /*75010*/  @P6 STG.E.U8 desc[UR42][R18.64], R4 ;  /* 0x0000000412006986 */ /* 0x000fe8000c10112a */
[----:B------:R0:W-:Y:S04]  /*75020*/  @P4 STG.E.U8 desc[UR42][R44.64], R5 ;  /* 0x000000052c004986 */ /* 0x0001e8000c10112a */
[----:B0-----:R-:W2:Y:S01]  /*75030*/  LDL.LU.64 R44, [R1+0xc40] ;  /* 0x000c4000012c7983 */ /* 0x001ea20000300a00 */
[----:B------:R-:W-:Y:S01]  /*75040*/  ISETP.LT.AND P3, PT, R15, UR10, !P5 ;  /* 0x0000000a0f007c0c */ /* 0x000fe2000ef61270 */
[----:B------:R-:W0:Y:S01]  /*75050*/  LDCU UR10, c[0x0][0x398] ;  /* 0x00007300ff0a77ac */ /* 0x000e220008000800 */
[----:B------:R-:W-:Y:S01]  /*75060*/  ISETP.LT.AND P2, PT, R11, UR14, !P5 ;  /* 0x0000000e0b007c0c */ /* 0x000fe2000ef41270 */
[----:B------:R-:W2:Y:S01]  /*75070*/  LDL.LU.64 R18, [R1+0xc38] ;  /* 0x000c380001127983 */ /* 0x000ea20000300a00 */
[----:B-1----:R-:W-:Y:S01]  /*75080*/  ISETP.LT.AND P6, PT, R27, UR12, !P5 ;  /* 0x0000000c1b007c0c */ /* 0x002fe2000efc1270 */
[----:B------:R-:W1:Y:S01]  /*75090*/  LDCU UR12, c[0x0][0x398] ;  /* 0x00007300ff0c77ac */ /* 0x000e620008000800 */
[----:B---3--:R-:W-:-:S02]  /*750a0*/  PRMT R2, R29, 0x7770, RZ ;  /* 0x000077701d027816 */ /* 0x008fc400000000ff */
[----:B------:R-:W-:Y:S01]  /*750b0*/  ISETP.LT.AND P4, PT, R26, UR4, !P5 ;  /* 0x000000041a007c0c */ /* 0x000fe2000ef81270 */
[----:B------:R-:W3:Y:S01]  /*750c0*/  LDCU UR4, c[0x0][0x398] ;  /* 0x00007300ff0477ac */ /* 0x000ee20008000800 */
[----:B------:R-:W-:Y:S01]  /*750d0*/  PRMT R3, R29, 0x7771, RZ ;  /* 0x000077711d037816 */ /* 0x000fe200000000ff */
[----:B------:R-:W0:Y:S02]  /*750e0*/  LDCU UR14, c[0x0][0x398] ;  /* 0x00007300ff0e77ac */ /* 0x000e240008000800 */
[----:B------:R1:W-:Y:S01]  /*750f0*/  @P3 STG.E.U8 desc[UR42][R24.64], R2 ;  /* 0x0000000218003986 */ /* 0x0003e2000c10112a */
[----:B------:R-:W-:Y:S01]  /*75100*/  ISETP.LT.AND P3, PT, R23, UR11, !P5 ;  /* 0x0000000b17007c0c */ /* 0x000fe2000ef61270 */
[----:B------:R-:W0:Y:S01]  /*75110*/  LDCU UR11, c[0x0][0x398] ;  /* 0x00007300ff0b77ac */ /* 0x000e220008000800 */
[C---:B-1----:R-:W-:Y:S01]  /*75120*/  PRMT R2, R29.reuse, 0x7772, RZ ;  /* 0x000077721d027816 */ /* 0x042fe200000000ff */
[----:B------:R-:W3:Y:S04]  /*75130*/  LDL.LU.64 R24, [R1+0xc50] ;  /* 0x000c500001187983 */ /* 0x000ee80000300a00 */
[----:B----4-:R1:W-:Y:S04]  /*75140*/  @P2 STG.E.U8 desc[UR42][R30.64], R3 ;  /* 0x000000031e002986 */ /* 0x0103e8000c10112a */
[----:B------:R4:W-:Y:S01]  /*75150*/  @P6 STG.E.U8 desc[UR42][R16.64], R2 ;  /* 0x0000000210006986 */ /* 0x0009e2000c10112a */
[----:B-1----:R-:W-:-:S03]  /*75160*/  PRMT R3, R29, 0x7773, RZ ;  /* 0x000077731d037816 */ /* 0x002fc600000000ff */
[----:B------:R-:W3:Y:S04]  /*75170*/  LDL.LU.64 R30, [R1+0xc48] ;  /* 0x000c4800011e7983 */ /* 0x000ee80000300a00 */
[----:B------:R1:W-:Y:S04]  /*75180*/  @P4 STG.E.U8 desc[UR42][R46.64], R3 ;  /* 0x000000032e004986 */ /* 0x0003e8000c10112a */
[----:B----4-:R-:W4:Y:S04]  /*75190*/  LDL.LU.64 R16, [R1+0xc60] ;  /* 0x000c600001107983 */ /* 0x010f280000300a00 */
[----:B-1----:R-:W4:Y:S01]  /*751a0*/  LDL.LU.64 R46, [R1+0xc58] ;  /* 0x000c5800012e7983 */ /* 0x002f220000300a00 */
[----:B0-----:R-:W-:Y:S01]  /*751b0*/  ISETP.LT.AND P4, PT, R20, UR10, !P5 ;  /* 0x0000000a14007c0c */ /* 0x001fe2000ef81270 */
[----:B------:R-:W-:Y:S01]  /*751c0*/  VIADD R2, R14, 0x31 ;  /* 0x000000310e027836 */ /* 0x000fe20000000000 */
[----:B------:R-:W-:Y:S01]  /*751d0*/  ISETP.LT.AND P6, PT, R21, UR13, !P5 ;  /* 0x0000000d15007c0c */ /* 0x000fe2000efc1270 */
[----:B------:R-:W0:Y:S03]  /*751e0*/  LDCU UR10, c[0x0][0x398] ;  /* 0x00007300ff0a77ac */ /* 0x000e260008000800 */
[----:B------:R-:W-:Y:S01]  /*751f0*/  ISETP.GE.AND P2, PT, R2, UR5, PT ;  /* 0x0000000502007c0c */ /* 0x000fe2000bf46270 */
[----:B------:R-:W1:Y:S01]  /*75200*/  LDCU UR5, c[0x0][0x398] ;  /* 0x00007300ff0577ac */ /* 0x000e620008000800 */
[----:B------:R-:W0:Y:S01]  /*75210*/  LDCU UR13, c[0x0][0x398] ;  /* 0x00007300ff0d77ac */ /* 0x000e220008000800 */
[----:B--2---:R-:W-:-:S05]  /*75220*/  PRMT R3, R28, 0x7770, RZ ;  /* 0x000077701c037816 */ /* 0x004fca00000000ff */
[----:B------:R2:W-:Y:S04]  /*75230*/  @P3 STG.E.U8 desc[UR42][R40.64], R3 ;  /* 0x0000000328003986 */ /* 0x0005e8000c10112a */
[----:B--2---:R-:W2:Y:S01]  /*75240*/  LDL.LU.64 R40, [R1+0x2aa8] ;  /* 0x002aa80001287983 */ /* 0x004ea20000300a00 */
[----:B------:R-:W-:-:S03]  /*75250*/  PRMT R2, R28, 0x7771, RZ ;  /* 0x000077711c027816 */ /* 0x000fc600000000ff */
[----:B------:R-:W4:Y:S04]  /*75260*/  LDL.LU R29, [R1+0x60] ;  /* 0x00006000011d7983 */ /* 0x000f280000300800 */
[----:B------:R0:W-:Y:S04]  /*75270*/  @P4 STG.E.U8 desc[UR42][R44.64], R2 ;  /* 0x000000022c004986 */ /* 0x0001e8000c10112a */
[----:B0-----:R-:W4:Y:S01]  /*75280*/  LDL.LU.64 R44, [R1+0xc78] ;  /* 0x000c7800012c7983 */ /* 0x001f220000300a00 */
[----:B---3--:R-:W-:Y:S01]  /*75290*/  ISETP.LT.AND P5, PT, R22, UR4, !P5 ;  /* 0x0000000416007c0c */ /* 0x008fe2000efa1270 */
[----:B------:R-:W0:Y:S01]  /*752a0*/  LDCU UR4, c[0x0][0x398] ;  /* 0x00007300ff0477ac */ /* 0x000e220008000800 */
[----:B------:R-:W-:-:S02]  /*752b0*/  ISETP.LT.AND P3, PT, R15, UR12, !P2 ;  /* 0x0000000c0f007c0c */ /* 0x000fc4000d761270 */
[C---:B------:R-:W-:Y:S01]  /*752c0*/  PRMT R3, R28.reuse, 0x7772, RZ ;  /* 0x000077721c037816 */ /* 0x040fe200000000ff */
[----:B------:R-:W3:Y:S01]  /*752d0*/  LDCU UR12, c[0x0][0x398] ;  /* 0x00007300ff0c77ac */ /* 0x000ee20008000800 */
[----:B------:R-:W-:-:S03]  /*752e0*/  PRMT R2, R28, 0x7773, RZ ;  /* 0x000077731c027816 */ /* 0x000fc600000000ff */
[----:B------:R0:W-:Y:S01]  /*752f0*/  @P6 STG.E.U8 desc[UR42][R18.64], R3 ;  /* 0x0000000312006986 */ /* 0x0001e2000c10112a */
[----:B------:R-:W-:Y:S01]  /*75300*/  ISETP.LT.AND P6, PT, R11, UR11, !P2 ;  /* 0x0000000b0b007c0c */ /* 0x000fe2000d7c1270 */
[----:B------:R-:W1:Y:S01]  /*75310*/  LDCU UR11, c[0x0][0x398] ;  /* 0x00007300ff0b77ac */ /* 0x000e620008000800 */
[----:B------:R-:W-:Y:S01]  /*75320*/  ISETP.LT.AND P4, PT, R27, UR14, !P2 ;  /* 0x0000000e1b007c0c */ /* 0x000fe2000d781270 */
[----:B------:R1:W-:Y:S04]  /*75330*/  @P5 STG.E.U8 desc[UR42][R24.64], R2 ;  /* 0x0000000218005986 */ /* 0x0003e8000c10112a */
[----:B0-----:R-:W3:Y:S04]  /*75340*/  LDL.LU.64 R18, [R1+0xc70] ;  /* 0x000c700001127983 */ /* 0x001ee80000300a00 */
[----:B-1----:R-:W3:Y:S01]  /*75350*/  LDL.LU.64 R24, [R1+0xc88] ;  /* 0x000c880001187983 */ /* 0x002ee20000300a00 */
[----:B--2---:R-:W-:-:S05]  /*75360*/  PRMT R3, R40, 0x7770, RZ ;  /* 0x0000777028037816 */ /* 0x004fca00000000ff */
[----:B------:R0:W-:Y:S01]  /*75370*/  @P3 STG.E.U8 desc[UR42][R30.64], R3 ;  /* 0x000000031e003986 */ /* 0x0001e2000c10112a */
[----:B------:R-:W-:Y:S01]  /*75380*/  ISETP.LT.AND P3, PT, R26, UR10, !P2 ;  /* 0x0000000a1a007c0c */ /* 0x000fe2000d761270 */
[----:B------:R-:W1:Y:S01]  /*75390*/  LDCU UR10, c[0x0][0x398] ;  /* 0x00007300ff0a77ac */ /* 0x000e620008000800 */
[C---:B------:R-:W-:Y:S01]  /*753a0*/  PRMT R2, R40.reuse, 0x7771, RZ ;  /* 0x0000777128027816 */ /* 0x040fe200000000ff */
[----:B0-----:R-:W2:Y:S01]  /*753b0*/  LDL.LU.64 R30, [R1+0xc80] ;  /* 0x000c8000011e7983 */ /* 0x001ea20000300a00 */
[----:B------:R-:W-:-:S03]  /*753c0*/  PRMT R3, R40, 0x7772, RZ ;  /* 0x0000777228037816 */ /* 0x000fc600000000ff */
[----:B------:R-:W2:Y:S01]  /*753d0*/  LDL.LU R28, [R1+0x84] ;  /* 0x00008400011c7983 */ /* 0x000ea20000300800 */
[----:B------:R-:W-:-:S03]  /*753e0*/  PRMT R40, R40, 0x7773, RZ ;  /* 0x0000777328287816 */ /* 0x000fc600000000ff */
[----:B----4-:R0:W-:Y:S04]  /*753f0*/  @P6 STG.E.U8 desc[UR42][R16.64], R2 ;  /* 0x0000000210006986 */ /* 0x0101e8000c10112a */
[----:B------:R4:W-:Y:S04]  /*75400*/  @P4 STG.E.U8 desc[UR42][R46.64], R3 ;  /* 0x000000032e004986 */ /* 0x0009e8000c10112a */
[----:B0-----:R-:W2:Y:S04]  /*75410*/  LDL.LU.64 R16, [R1+0xc98] ;  /* 0x000c980001107983 */ /* 0x001ea80000300a00 */
[----:B----4-:R-:W4:Y:S04]  /*75420*/  LDL.LU.64 R46, [R1+0xc90] ;  /* 0x000c9000012e7983 */ /* 0x010f280000300a00 */
[----:B------:R0:W-:Y:S04]  /*75430*/  @P3 STG.E.U8 desc[UR42][R44.64], R40 ;  /* 0x000000282c003986 */ /* 0x0001e8000c10112a */
[----:B------:R-:W4:Y:S04]  /*75440*/  LDL.LU.64 R32, [R1+0xca8] ;  /* 0x000ca80001207983 */ /* 0x000f280000300a00 */
[----:B0-----:R-:W4:Y:S01]  /*75450*/  LDL.LU.64 R44, [R1+0xca0] ;  /* 0x000ca000012c7983 */ /* 0x001f220000300a00 */
[----:B------:R-:W-:Y:S01]  /*75460*/  ISETP.LT.AND P5, PT, R23, UR5, !P2 ;  /* 0x0000000517007c0c */ /* 0x000fe2000d7a1270 */
[----:B------:R-:W0:Y:S01]  /*75470*/  LDCU UR5, c[0x0][0x398] ;  /* 0x00007300ff0577ac */ /* 0x000e220008000800 */
[----:B------:R-:W-:Y:S01]  /*75480*/  ISETP.LT.AND P4, PT, R20, UR4, !P2 ;  /* 0x0000000414007c0c */ /* 0x000fe2000d781270 */
[----:B------:R-:W-:Y:S01]  /*75490*/  VIADD R2, R14, 0x32 ;  /* 0x000000320e027836 */ /* 0x000fe20000000000 */
[----:B------:R-:W-:Y:S01]  /*754a0*/  ISETP.LT.AND P6, PT, R21, UR11, !P2 ;  /* 0x0000000b15007c0c */ /* 0x000fe2000d7c1270 */
[----:B------:R-:W4:Y:S01]  /*754b0*/  LDL.LU.64 R36, [R1+0xcb0] ;  /* 0x000cb00001247983 */ /* 0x000f220000300a00 */
[----:B------:R-:W-:Y:S01]  /*754c0*/  PRMT R3, R29, 0x7770, RZ ;  /* 0x000077701d037816 */ /* 0x000fe200000000ff */
[----:B------:R-:W0:Y:S01]  /*754d0*/  LDCU UR4, c[0x0][0x398] ;  /* 0x00007300ff0477ac */ /* 0x000e220008000800 */
[----:B------:R-:W-:-:S02]  /*754e0*/  ISETP.GE.AND P3, PT, R2, UR6, PT ;  /* 0x0000000602007c0c */ /* 0x000fc4000bf66270 */
[----:B------:R-:W-:Y:S01]  /*754f0*/  PRMT R2, R29, 0x7771, RZ ;  /* 0x000077711d027816 */ /* 0x000fe200000000ff */
[----:B------:R-:W0:Y:S02]  /*75500*/  LDCU UR6, c[0x0][0x398] ;  /* 0x00007300ff0677ac */ /* 0x000e240008000800 */
[----:B---3--:R3:W-:Y:S01]  /*75510*/  @P5 STG.E.U8 desc[UR42][R18.64], R3 ;  /* 0x0000000312005986 */ /* 0x0087e2000c10112a */
[----:B------:R-:W-:Y:S01]  /*75520*/  ISETP.LT.AND P2, PT, R22, UR12, !P2 ;  /* 0x0000000c16007c0c */ /* 0x000fe2000d741270 */
[----:B------:R-:W1:Y:S01]  /*75530*/  LDCU UR11, c[0x0][0x398] ;  /* 0x00007300ff0b77ac */ /* 0x000e620008000800 */
[----:B------:R-:W-:Y:S01]  /*75540*/  ISETP.LT.AND P5, PT, R15, UR13, !P3 ;  /* 0x0000000d0f007c0c */ /* 0x000fe2000dfa1270 */
[----:B------:R0:W-:Y:S04]  /*75550*/  @P4 STG.E.U8 desc[UR42][R24.64], R2 ;  /* 0x0000000218004986 */ /* 0x0001e8000c10112a */
[----:B---3--:R-:W3:Y:S01]  /*75560*/  LDL.LU R18, [R1+0x74] ;  /* 0x0000740001127983 */ /* 0x008ee20000300800 */
[----:B------:R-:W-:Y:S01]  /*75570*/  PRMT R3, R29, 0x7772, RZ ;  /* 0x000077721d037816 */ /* 0x000fe200000000ff */
[----:B------:R-:W1:Y:S02]  /*75580*/  LDCU UR12, c[0x0][0x398] ;  /* 0x00007300ff0c77ac */ /* 0x000e640008000800 */
[----:B0-----:R-:W3:Y:S01]  /*75590*/  LDL.LU.64 R24, [R1+0xcc0] ;  /* 0x000cc00001187983 */ /* 0x001ee20000300a00 */
[----:B------:R-:W-:Y:S01]  /*755a0*/  ISETP.LT.AND P4, PT, R27, UR5, !P3 ;  /* 0x000000051b007c0c */ /* 0x000fe2000df81270 */
[----:B------:R-:W0:Y:S01]  /*755b0*/  LDCU UR5, c[0x0][0x398] ;  /* 0x00007300ff0577ac */ /* 0x000e220008000800 */
[----:B------:R-:W-:Y:S01]  /*755c0*/  PRMT R2, R29, 0x7773, RZ ;  /* 0x000077731d027816 */ /* 0x000fe200000000ff */
[----:B--2---:R2:W-:Y:S01]  /*755d0*/  @P6 STG.E.U8 desc[UR42][R30.64], R3 ;  /* 0x000000031e006986 */ /* 0x0045e2000c10112a */
[----:B-1----:R-:W-:Y:S01]  /*755e0*/  ISETP.LT.AND P6, PT, R11, UR10, !P3 ;  /* 0x0000000a0b007c0c */ /* 0x002fe2000dfc1270 */
[----:B------:R-:W1:Y:S02]  /*755f0*/  LDCU UR10, c[0x0][0x398] ;  /* 0x00007300ff0a77ac */ /* 0x000e640008000800 */
[----:B--2---:R-:W2:Y:S01]  /*75600*/  LDL.LU.64 R30, [R1+0xcb8] ;  /* 0x000cb800011e7983 */ /* 0x004ea20000300a00 */
[----:B------:R-:W-:-:S03]  /*75610*/  PRMT R3, R28, 0x7770, RZ ;  /* 0x000077701c037816 */ /* 0x000fc600000000ff */
[----:B------:R0:W-:Y:S04]  /*75620*/  @P2 STG.E.U8 desc[UR42][R16.64], R2 ;  /* 0x0000000210002986 */ /* 0x0001e8000c10112a */
[----:B----4-:R4:W-:Y:S01]  /*75630*/  @P5 STG.E.U8 desc[UR42][R46.64], R3 ;  /* 0x000000032e005986 */ /* 0x0109e2000c10112a */
[----:B0-----:R-:W-:-:S03]  /*75640*/  PRMT R2, R28, 0x7771, RZ ;  /* 0x000077711c027816 */ /* 0x001fc600000000ff */
[----:B------:R-:W2:Y:S01]  /*75650*/  LDL.LU.64 R16, [R1+0xcd8] ;  /* 0x000cd80001107983 */ /* 0x000ea20000300a00 */
[----:B----4-:R-:W-:-:S03]  /*75660*/  PRMT R3, R28, 0x7772, RZ ;  /* 0x000077721c037816 */ /* 0x010fc600000000ff */
[----:B------:R-:W4:Y:S04]  /*75670*/  LDL.LU.64 R46, [R1+0xcc8] ;  /* 0x000cc800012e7983 */ /* 0x000f280000300a00 */
[----:B------:R-:W-:Y:S04]  /*75680*/  @P6 STG.E.U8 desc[UR42][R32.64], R2 ;  /* 0x0000000220006986 */ /* 0x000fe8000c10112a */
        /* <DEDUP_REMOVED lines=9> */
[----:B------:R-:W0:Y:S03]  /*75720*/  LDCU UR6, c[0x0][0x398] ;  /* 0x00007300ff0677ac */ /* 0x000e260008000800 */
[----:B------:R-:W-:Y:S01]  /*75730*/  ISETP.GE.AND P2, PT, R2, UR7, PT ;  /* 0x0000000702007c0c */ /* 0x000fe2000bf46270 */
[----:B------:R-:W0:Y:S01]  /*75740*/  LDCU UR7, c[0x0][0x398] ;  /* 0x00007300ff0777ac */ /* 0x000e220008000800 */
[----:B---3--:R-:W-:-:S03]  /*75750*/  PRMT R2, R18, 0x7770, RZ ;  /* 0x0000777012027816 */ /* 0x008fc600000000ff */
[----:B------:R3:W-:Y:S01]  /*75760*/  @P5 STG.E.U8 desc[UR42][R36.64], R3 ;  /* 0x0000000324005986 */ /* 0x0007e2000c10112a */
[----:B------:R-:W-:Y:S01]  /*75770*/  ISETP.LT.AND P5, PT, R21, UR5, !P3 ;  /* 0x0000000515007c0c */ /* 0x000fe2000dfa1270 */
[----:B------:R-:W0:Y:S02]  /*75780*/  LDCU UR5, c[0x0][0x398] ;  /* 0x00007300ff0577ac */ /* 0x000e240008000800 */
[----:B------:R0:W-:Y:S01]  /*75790*/  @P4 STG.E.U8 desc[UR42][R24.64], R2 ;  /* 0x0000000218004986 */ /* 0x0001e2000c10112a */
[----:B-1----:R-:W-:Y:S01]  /*757a0*/  ISETP.LT.AND P3, PT, R22, UR10, !P3 ;  /* 0x0000000a16007c0c */ /* 0x002fe2000df61270 */
[----:B------:R-:W1:Y:S01]  /*757b0*/  LDCU UR10, c[0x0][0x398] ;  /* 0x00007300ff0a77ac */ /* 0x000e620008000800 */
[----:B------:R-:W1:Y:S01]  /*757c0*/  LDCU UR11, c[0x0][0x398] ;  /* 0x00007300ff0b77ac */ /* 0x000e620008000800 */
[C---:B---3--:R-:W-:Y:S01]  /*757d0*/  PRMT R3, R18.reuse, 0x7771, RZ ;  /* 0x0000777112037816 */ /* 0x048fe200000000ff */
[----:B0-----:R-:W3:Y:S01]  /*757e0*/  LDL.LU.64 R24, [R1+0xcf8] ;  /* 0x000cf80001187983 */ /* 0x001ee20000300a00 */
[----:B------:R-:W-:Y:S01]  /*757f0*/  ISETP.LT.AND P4, PT, R11, UR12, !P2 ;  /* 0x0000000c0b007c0c */ /* 0x000fe2000d781270 */
[----:B------:R-:W0:Y:S01]  /*75800*/  LDCU UR12, c[0x0][0x398] ;  /* 0x00007300ff0c77ac */ /* 0x000e220008000800 */
[C---:B------:R-:W-:Y:S01]  /*75810*/  PRMT R2, R18.reuse, 0x7772, RZ ;  /* 0x0000777212027816 */ /* 0x040fe200000000ff */
[----:B--2---:R2:W-:Y:S01]  /*75820*/  @P6 STG.E.U8 desc[UR42][R30.64], R3 ;  /* 0x000000031e006986 */ /* 0x0045e2000c10112a */
[----:B------:R-:W-:Y:S01]  /*75830*/  ISETP.LT.AND P6, PT, R15, UR4, !P2 ;  /* 0x000000040f007c0c */ /* 0x000fe2000d7c1270 */
[----:B------:R-:W0:Y:S02]  /*75840*/  LDCU UR4, c[0x0][0x398] ;  /* 0x00007300ff0477ac */ /* 0x000e240008000800 */
[----:B--2---:R-:W2:Y:S01]  /*75850*/  LDL.LU.64 R30, [R1+0xcf0] ;  /* 0x000cf000011e7983 */ /* 0x004ea20000300a00 */
[----:B------:R-:W-:-:S03]  /*75860*/  PRMT R3, R18, 0x7773, RZ ;  /* 0x0000777312037816 */ /* 0x000fc600000000ff */
[----:B------:R-:W2:Y:S04]  /*75870*/  LDL.LU R36, [R1+0x64] ;  /* 0x0000640001247983 */ /* 0x000ea80000300800 */
[----:B------:R-:W2:Y:S04]  /*75880*/  LDL.LU.64 R6, [R1+0xd08] ;  /* 0x000d080001067983 */ /* 0x000ea80000300a00 */
[----:B------:R0:W-:Y:S04]  /*75890*/  @P5 STG.E.U8 desc[UR42][R16.64], R2 ;  /* 0x0000000210005986 */ /* 0x0001e8000c10112a */
[----:B------:R-:W2:Y:S04]  /*758a0*/  LDL.LU.64 R32, [R1+0xd00] ;  /* 0x000d000001207983 */ /* 0x000ea80000300a00 */
[----:B----4-:R4:W-:Y:S01]  /*758b0*/  @P3 STG.E.U8 desc[UR42][R46.64], R3 ;  /* 0x000000032e003986 */ /* 0x0109e2000c10112a */
[----:B0-----:R-:W-:-:S03]  /*758c0*/  PRMT R2, R41, 0x7770, RZ ;  /* 0x0000777029027816 */ /* 0x001fc600000000ff */
[----:B------:R-:W2:Y:S04]  /*758d0*/  LDL.LU.64 R18, [R1+0xd18] ;  /* 0x000d180001127983 */ /* 0x000ea80000300a00 */
[----:B------:R-:W2:Y:S01]  /*758e0*/  LDL.LU.64 R16, [R1+0xd10] ;  /* 0x000d100001107983 */ /* 0x000ea20000300a00 */
[----:B----4-:R-:W-:-:S03]  /*758f0*/  PRMT R3, R41, 0x7771, RZ ;  /* 0x0000777129037816 */ /* 0x010fc600000000ff */
[----:B------:R-:W-:Y:S04]  /*75900*/  @P6 STG.E.U8 desc[UR42][R44.64], R2 ;  /* 0x000000022c006986 */ /* 0x000fe8000c10112a */
[----:B------:R0:W-:Y:S04]  /*75910*/  @P4 STG.E.U8 desc[UR42][R28.64], R3 ;  /* 0x000000031c004986 */ /* 0x0001e8000c10112a */
[----:B0-----:R-:W4:Y:S04]  /*75920*/  LDL.LU.64 R28, [R1+0xd28] ;  /* 0x000d2800011c7983 */ /* 0x001f280000300a00 */
[----:B------:R-:W4:Y:S01]  /*75930*/  LDL.LU R44, [R1+0x88] ;  /* 0x00008800012c7983 */ /* 0x000f220000300800 */
[----:B------:R-:W-:Y:S01]  /*75940*/  ISETP.LT.AND P3, PT, R27, UR6, !P2 ;  /* 0x000000061b007c0c */ /* 0x000fe2000d761270 */
[----:B------:R-:W0:Y:S01]  /*75950*/  LDCU UR6, c[0x0][0x398] ;  /* 0x00007300ff0677ac */ /* 0x000e220008000800 */
[----:B------:R-:W-:Y:S01]  /*75960*/  ISETP.LT.AND P5, PT, R26, UR7, !P2 ;  /* 0x000000071a007c0c */ /* 0x000fe2000d7a1270 */
[----:B------:R-:W4:Y:S01]  /*75970*/  LDL.LU.64 R46, [R1+0xd20] ;  /* 0x000d2000012e7983 */ /* 0x000f220000300a00 */
[C---:B------:R-:W-:Y:S01]  /*75980*/  PRMT R3, R41.reuse, 0x7772, RZ ;  /* 0x0000777229037816 */ /* 0x040fe200000000ff */
[----:B------:R-:W-:Y:S01]  /*75990*/  VIADD R2, R14, 0x34 ;  /* 0x000000340e027836 */ /* 0x000fe20000000000 */
[----:B------:R-:W-:Y:S01]  /*759a0*/  PRMT R41, R41, 0x7773, RZ ;  /* 0x0000777329297816 */ /* 0x000fe200000000ff */
[----:B------:R-:W0:Y:S01]  /*759b0*/  LDCU UR7, c[0x0][0x398] ;  /* 0x00007300ff0777ac */ /* 0x000e220008000800 */
[----:B------:R-:W-:-:S02]  /*759c0*/  ISETP.LT.AND P4, PT, R23, UR5, !P2 ;  /* 0x0000000517007c0c */ /* 0x000fc4000d781270 */
[----:B------:R-:W-:Y:S01]  /*759d0*/  ISETP.LT.AND P6, PT, R20, UR4, !P2 ;  /* 0x0000000414007c0c */ /* 0x000fe2000d7c1270 */
[----:B------:R-:W0:Y:S02]  /*759e0*/  LDCU UR4, c[0x0][0x398] ;  /* 0x00007300ff0477ac */ /* 0x000e240008000800 */
[----:B---3--:R3:W-:Y:S01]  /*759f0*/  @P3 STG.E.U8 desc[UR42][R24.64], R3 ;  /* 0x0000000318003986 */ /* 0x0087e2000c10112a */
[----:B------:R-:W-:Y:S01]  /*75a00*/  ISETP.GE.AND P3, PT, R2, UR8, PT ;  /* 0x0000000802007c0c */ /* 0x000fe2000bf66270 */
[----:B------:R-:W0:Y:S01]  /*75a10*/  LDCU UR5, c[0x0][0x398] ;  /* 0x00007300ff0577ac */ /* 0x000e220008000800 */
[----:B------:R-:W0:Y:S01]  /*75a20*/  LDCU UR8, c[0x0][0x398] ;  /* 0x00007300ff0877ac */ /* 0x000e220008000800 */
[----:B---3--:R-:W3:Y:S04]  /*75a30*/  LDL.LU.64 R24, [R1+0xd38] ;  /* 0x000d380001187983 */ /* 0x008ee80000300a00 */
[----:B--2---:R2:W-:Y:S01]  /*75a40*/  @P5 STG.E.U8 desc[UR42][R30.64], R41 ;  /* 0x000000291e005986 */ /* 0x0045e2000c10112a */
[----:B-1----:R-:W-:Y:S01]  /*75a50*/  ISETP.LT.AND P5, PT, R21, UR10, !P2 ;  /* 0x0000000a15007c0c */ /* 0x002fe2000d7a1270 */
[----:B------:R-:W1:Y:S01]  /*75a60*/  LDCU UR10, c[0x0][0x398] ;  /* 0x00007300ff0a77ac */ /* 0x000e620008000800 */
[----:B------:R-:W-:-:S02]  /*75a70*/  PRMT R2, R36, 0x7770, RZ ;  /* 0x0000777024027816 */ /* 0x000fc400000000ff */
[----:B------:R-:W-:Y:S01]  /*75a80*/  PRMT R3, R36, 0x7771, RZ ;  /* 0x0000777124037816 */ /* 0x000fe200000000ff */
[----:B--2---:R-:W2:Y:S04]  /*75a90*/  LDL.LU.64 R30, [R1+0xd30] ;  /* 0x000d3000011e7983 */ /* 0x004ea80000300a00 */
[----:B------:R-:W2:Y:S01]  /*75aa0*/  LDL.LU R45, [R1+0x78] ;  /* 0x00007800012d7983 */ /* 0x000ea20000300800 */
[----:B------:R-:W-:Y:S01]  /*75ab0*/  ISETP.LT.AND P2, PT, R22, UR11, !P2 ;  /* 0x0000000b16007c0c */ /* 0x000fe2000d741270 */
[----:B------:R-:W1:Y:S02]  /*75ac0*/  LDCU UR11, c[0x0][0x398] ;  /* 0x00007300ff0b77ac */ /* 0x000e640008000800 */
[----:B------:R1:W-:Y:S04]  /*75ad0*/  @P4 STG.E.U8 desc[UR42][R6.64], R2 ;  /* 0x0000000206004986 */ /* 0x0003e8000c10112a */
[----:B------:R1:W-:Y:S01]  /*75ae0*/  @P6 STG.E.U8 desc[UR42][R32.64], R3 ;  /* 0x0000000320006986 */ /* 0x0003e2000c10112a */
[----:B0-----:R-:W-:Y:S01]  /*75af0*/  ISETP.LT.AND P6, PT, R15, UR6, !P3 ;  /* 0x000000060f007c0c */ /* 0x001fe2000dfc1270 */
[----:B------:R-:W0:Y:S01]  /*75b00*/  LDCU UR6, c[0x0][0x398] ;  /* 0x00007300ff0677ac */ /* 0x000e220008000800 */
[----:B-1----:R-:W-:-:S02]  /*75b10*/  PRMT R2, R36, 0x7772, RZ ;  /* 0x0000777224027816 */ /* 0x002fc400000000ff */
[----:B------:R-:W-:-:S03]  /*75b20*/  PRMT R3, R36, 0x7773, RZ ;  /* 0x0000777324037816 */ /* 0x000fc600000000ff */
[----:B------:R1:W-:Y:S04]  /*75b30*/  @P5 STG.E.U8 desc[UR42][R18.64], R2 ;  /* 0x0000000212005986 */ /* 0x0003e8000c10112a */
[----:B------:R-:W-:Y:S04]  /*75b40*/  @P2 STG.E.U8 desc[UR42][R16.64], R3 ;  /* 0x0000000310002986 */ /* 0x000fe8000c10112a */
[----:B-1----:R-:W2:Y:S01]  /*75b50*/  LDL.LU.64 R18, [R1+0xd50] ;  /* 0x000d500001127983 */ /* 0x002ea20000300a00 */
[----:B----4-:R-:W-:-:S05]  /*75b60*/  PRMT R2, R44, 0x7770, RZ ;  /* 0x000077702c027816 */ /* 0x010fca00000000ff */
[----:B------:R1:W-:Y:S04]  /*75b70*/  @P6 STG.E.U8 desc[UR42][R28.64], R2 ;  /* 0x000000021c006986 */ /* 0x0003e8000c10112a */
[----:B-1----:R-:W4:Y:S01]  /*75b80*/  LDL.LU.64 R28, [R1+0xd48] ;  /* 0x000d4800011c7983 */ /* 0x002f220000300a00 */
[----:B------:R-:W-:Y:S01]  /*75b90*/  ISETP.LT.AND P4, PT, R11, UR7, !P3 ;  /* 0x000000070b007c0c */ /* 0x000fe2000df81270 */
[----:B------:R-:W1:Y:S01]  /*75ba0*/  LDCU UR7, c[0x0][0x398] ;  /* 0x00007300ff0777ac */ /* 0x000e620008000800 */
[----:B------:R-:W-:Y:S01]  /*75bb0*/  ISETP.LT.AND P5, PT, R27, UR4, !P3 ;  /* 0x000000041b007c0c */ /* 0x000fe2000dfa1270 */
[----:B------:R-:W4:Y:S01]  /*75bc0*/  LDL.LU.64 R16, [R1+0xd60] ;  /* 0x000d600001107983 */ /* 0x000f220000300a00 */
[----:B------:R-:W-:Y:S01]  /*75bd0*/  ISETP.LT.AND P2, PT, R26, UR5, !P3 ;  /* 0x000000051a007c0c */ /* 0x000fe2000df41270 */
[----:B------:R-:W0:Y:S01]  /*75be0*/  LDCU UR4, c[0x0][0x398] ;  /* 0x00007300ff0477ac */ /* 0x000e220008000800 */
[----:B------:R-:W-:-:S02]  /*75bf0*/  PRMT R3, R44, 0x7771, RZ ;  /* 0x000077712c037816 */ /* 0x000fc400000000ff */
[C---:B------:R-:W-:Y:S01]  /*75c00*/  PRMT R2, R44.reuse, 0x7772, RZ ;  /* 0x000077722c027816 */ /* 0x040fe200000000ff */
[----:B------:R-:W0:Y:S04]  /*75c10*/  LDCU UR5, c[0x0][0x398] ;  /* 0x00007300ff0577ac */ /* 0x000e280008000800 */
[----:B------:R1:W-:Y:S01]  /*75c20*/  @P4 STG.E.U8 desc[UR42][R46.64], R3 ;  /* 0x000000032e004986 */ /* 0x0003e2000c10112a */
[----:B------:R-:W-:Y:S01]  /*75c30*/  ISETP.LT.AND P4, PT, R23, UR8, !P3 ;  /* 0x0000000817007c0c */ /* 0x000fe2000df81270 */
[----:B------:R-:W0:Y:S02]  /*75c40*/  LDCU UR8, c[0x0][0x398] ;  /* 0x00007300ff0877ac */ /* 0x000e240008000800 */
[----:B---3--:R3:W-:Y:S01]  /*75c50*/  @P5 STG.E.U8 desc[UR42][R24.64], R2 ;  /* 0x0000000218005986 */ /* 0x0087e2000c10112a */
[----:B-1----:R-:W-:-:S03]  /*75c60*/  PRMT R3, R44, 0x7773, RZ ;  /* 0x000077732c037816 */ /* 0x002fc600000000ff */
[----:B------:R-:W4:Y:S04]  /*75c70*/  LDL.LU.64 R46, [R1+0xd58] ;  /* 0x000d5800012e7983 */ /* 0x000f280000300a00 */
[----:B---3--:R-:W3:Y:S01]  /*75c80*/  LDL.LU.64 R24, [R1+0xd78] ;  /* 0x000d780001187983 */ /* 0x008ee20000300a00 */
[----:B0-----:R-:W-:Y:S01]  /*75c90*/  ISETP.LT.AND P5, PT, R20, UR6, !P3 ;  /* 0x0000000614007c0c */ /* 0x001fe2000dfa1270 */
[----:B------:R-:W-:Y:S01]  /*75ca0*/  VIADD R2, R14, 0x35 ;  /* 0x000000350e027836 */ /* 0x000fe20000000000 */
[----:B------:R-:W-:Y:S01]  /*75cb0*/  ISETP.LT.AND P6, PT, R21, UR4, !P3 ;  /* 0x0000000415007c0c */ /* 0x000fe2000dfc1270 */
[----:B------:R-:W0:Y:S01]  /*75cc0*/  LDCU UR6, c[0x0][0x398] ;  /* 0x00007300ff0677ac */ /* 0x000e220008000800 */
[----:B--2---:R1:W-:Y:S01]  /*75cd0*/  @P2 STG.E.U8 desc[UR42][R30.64], R3 ;  /* 0x000000031e002986 */ /* 0x0043e2000c10112a */
[----:B------:R-:W2:Y:S01]  /*75ce0*/  LDCU UR4, c[0x0][0x398] ;  /* 0x00007300ff0477ac */ /* 0x000ea20008000800 */
[----:B-1----:R-:W-:-:S02]  /*75cf0*/  PRMT R3, R45, 0x7770, RZ ;  /* 0x000077702d037816 */ /* 0x002fc400000000ff */
[----:B------:R-:W2:Y:S04]  /*75d00*/  LDL.LU.64 R30, [R1+0xd70] ;  /* 0x000d7000011e7983 */ /* 0x000ea80000300a00 */
[----:B------:R1:W-:Y:S04]  /*75d10*/  @P4 STG.E.U8 desc[UR42][R42.64], R3 ;  /* 0x000000032a004986 */ /* 0x0003e8000c10112a */
[----:B-1----:R-:W2:Y:S01]  /*75d20*/  LDL.LU.64 R42, [R1+0x2aa0] ;  /* 0x002aa000012a7983 */ /* 0x002ea20000300a00 */
[----:B------:R-:W-:Y:S01]  /*75d30*/  ISETP.GE.AND P2, PT, R2, UR9, PT ;  /* 0x0000000902007c0c */ /* 0x000fe2000bf46270 */
[----:B------:R-:W1:Y:S01]  /*75d40*/  LDCU UR9, c[0x0][0x398] ;  /* 0x00007300ff0977ac */ /* 0x000e620008000800 */
[C---:B------:R-:W-:Y:S01]  /*75d50*/  PRMT R2, R45.reuse, 0x7771, RZ ;  /* 0x000077712d027816 */ /* 0x040fe200000000ff */
[----:B------:R-:W3:Y:S01]  /*75d60*/  LDL.LU.64 R36, [R1+0xd80] ;  /* 0x000d800001247983 */ /* 0x000ee20000300a00 */
[----:B------:R-:W-:-:S03]  /*75d70*/  PRMT R3, R45, 0x7772, RZ ;  /* 0x000077722d037816 */ /* 0x000fc600000000ff */
[----:B------:R-:W3:Y:S04]  /*75d80*/  LDL.LU R44, [R1+0x68] ;  /* 0x00006800012c7983 */ /* 0x000ee80000300800 */
[----:B------:R-:W-:Y:S04]  /*75d90*/  @P5 STG.E.U8 desc[UR42][R18.64], R2 ;  /* 0x0000000212005986 */ /* 0x000fe8000c10112a */
[----:B----4-:R4:W-:Y:S04]  /*75da0*/  @P6 STG.E.U8 desc[UR42][R28.64], R3 ;  /* 0x000000031c006986 */ /* 0x0109e8000c10112a */
[----:B----4-:R-:W4:Y:S01]  /*75db0*/  LDL.LU.64 R28, [R1+0xd90] ;  /* 0x000d9000011c7983 */ /* 0x010f220000300a00 */
[----:B------:R-:W-:Y:S01]  /*75dc0*/  ISETP.LT.AND P3, PT, R22, UR5, !P3 ;  /* 0x0000000516007c0c */ /* 0x000fe2000df61270 */
[----:B------:R-:W1:Y:S01]  /*75dd0*/  LDCU UR5, c[0x0][0x398] ;  /* 0x00007300ff0577ac */ /* 0x000e620008000800 */
[----:B------:R-:W-:Y:S01]  /*75de0*/  ISETP.LT.AND P4, PT, R15, UR7, !P2 ;  /* 0x000000070f007c0c */ /* 0x000fe2000d781270 */
[----:B------:R-:W4:Y:S01]  /*75df0*/  LDL.LU.64 R18, [R1+0xd88] ;  /* 0x000d880001127983 */ /* 0x000f220000300a00 */
[----:B------:R-:W-:Y:S01]  /*75e00*/  ISETP.LT.AND P5, PT, R11, UR8, !P2 ;  /* 0x000000080b007c0c */ /* 0x000fe2000d7a1270 */
[----:B------:R-:W1:Y:S01]  /*75e10*/  LDCU UR7, c[0x0][0x398] ;  /* 0x00007300ff0777ac */ /* 0x000e620008000800 */
[----:B------:R-:W-:-:S02]  /*75e20*/  PRMT R2, R45, 0x7773, RZ ;  /* 0x000077732d027816 */ /* 0x000fc400000000ff */
[----:B0-----:R-:W-:Y:S01]  /*75e30*/  ISETP.LT.AND P6, PT, R27, UR6, !P2 ;  /* 0x000000061b007c0c */ /* 0x001fe2000d7c1270 */
[----:B------:R-:W0:Y:S04]  /*75e40*/  LDCU UR6, c[0x0][0x398] ;  /* 0x00007300ff0677ac */ /* 0x000e280008000800 */
[----:B------:R0:W-:Y:S01]  /*75e50*/  @P3 STG.E.U8 desc[UR42][R16.64], R2 ;  /* 0x0000000210003986 */ /* 0x0001e2000c10112a */
[----:B------:R-:W0:Y:S01]  /*75e60*/  LDCU UR8, c[0x0][0x398] ;  /* 0x00007300ff0877ac */ /* 0x000e220008000800 */
[C---:B--2---:R-:W-:Y:S02]  /*75e70*/  PRMT R3, R42.reuse, 0x7770, RZ ;  /* 0x000077702a037816 */ /* 0x044fe400000000ff */
[----:B0-----:R-:W-:-:S03]  /*75e80*/  PRMT R2, R42, 0x7771, RZ ;  /* 0x000077712a027816 */ /* 0x001fc600000000ff */
[----:B------:R0:W-:Y:S01]  /*75e90*/  @P4 STG.E.U8 desc[UR42][R46.64], R3 ;  /* 0x000000032e004986 */ /* 0x0001e2000c10112a */
[----:B------:R-:W-:Y:S01]  /*75ea0*/  ISETP.LT.AND P4, PT, R26, UR4, !P2 ;  /* 0x000000041a007c0c */ /* 0x000fe2000d781270 */
[----:B------:R-:W2:Y:S02]  /*75eb0*/  LDCU UR4, c[0x0][0x398] ;  /* 0x00007300ff0477ac */ /* 0x000ea40008000800 */
[----:B---3--:R3:W-:Y:S01]  /*75ec0*/  @P5 STG.E.U8 desc[UR42][R24.64], R2 ;  /* 0x0000000218005986 */ /* 0x0087e2000c10112a */
[----:B-1----:R-:W-:Y:S01]  /*75ed0*/  ISETP.LT.AND P5, PT, R23, UR5, !P2 ;  /* 0x0000000517007c0c */ /* 0x002fe2000d7a1270 */
[----:B------:R-:W1:Y:S02]  /*75ee0*/  LDCU UR5, c[0x0][0x398] ;  /* 0x00007300ff0577ac */ /* 0x000e640008000800 */
[----:B0-----:R-:W2:Y:S01]  /*75ef0*/  LDL.LU.64 R46, [R1+0xd98] ;  /* 0x000d9800012e7983 */ /* 0x001ea20000300a00 */
[----:B------:R-:W-:Y:S01]  /*75f00*/  PRMT R3, R42, 0x7772, RZ ;  /* 0x000077722a037816 */ /* 0x000fe200000000ff */
[----:B---3--:R-:W-:-:S02]  /*75f10*/  VIADD R2, R14, 0x37 ;  /* 0x000000370e027836 */ /* 0x008fc40000000000 */
[----:B------:R-:W3:Y:S01]  /*75f20*/  LDL.LU.64 R24, [R1+0xda8] ;  /* 0x000da80001187983 */ /* 0x000ee20000300a00 */
[----:B------:R-:W-:-:S03]  /*75f30*/  PRMT R42, R42, 0x7773, RZ ;  /* 0x000077732a2a7816 */ /* 0x000fc600000000ff */
[----:B------:R0:W-:Y:S01]  /*75f40*/  @P6 STG.E.U8 desc[UR42][R30.64], R3 ;  /* 0x000000031e006986 */ /* 0x0001e2000c10112a */
[----:B------:R-:W-:Y:S02]  /*75f50*/  ISETP.GE.AND P3, PT, R2, UR39, PT ;  /* 0x0000002702007c0c */ /* 0x000fe4000bf66270 */
[----:B------:R-:W-:Y:S01]  /*75f60*/  PRMT R2, R44, 0x7770, RZ ;  /* 0x000077702c027816 */ /* 0x000fe200000000ff */
[----:B------:R-:W-:Y:S04]  /*75f70*/  @P4 STG.E.U8 desc[UR42][R36.64], R42 ;  /* 0x0000002a24004986 */ /* 0x000fe8000c10112a */
[----:B0-----:R-:W3:Y:S04]  /*75f80*/  LDL.LU.64 R30, [R1+0xda0] ;  /* 0x000da000011e7983 */ /* 0x001ee80000300a00 */
[----:B------:R-:W3:Y:S04]  /*75f90*/  LDL.LU R17, [R1+0x8c] ;  /* 0x00008c0001117983 */ /* 0x000ee80000300800 */
[----:B----4-:R0:W-:Y:S04]  /*75fa0*/  @P5 STG.E.U8 desc[UR42][R28.64], R2 ;  /* 0x000000021c005986 */ /* 0x0101e8000c10112a */
[----:B0-----:R-:W4:Y:S01]  /*75fb0*/  LDL.LU.64 R28, [R1+0xdc8] ;  /* 0x000dc800011c7983 */ /* 0x001f220000300a00 */
[----:B------:R-:W-:Y:S01]  /*75fc0*/  ISETP.LT.AND P6, PT, R20, UR7, !P2 ;  /* 0x0000000714007c0c */ /* 0x000fe2000d7c1270 */
[----:B------:R-:W0:Y:S01]  /*75fd0*/  LDCU UR7, c[0x0][0x398] ;  /* 0x00007300ff0777ac */ /* 0x000e220008000800 */
[----:B------:R-:W-:Y:S01]  /*75fe0*/  ISETP.LT.AND P4, PT, R21, UR6, !P2 ;  /* 0x0000000615007c0c */ /* 0x000fe2000d781270 */
[----:B------:R-:W4:Y:S01]  /*75ff0*/  LDL.LU.64 R36, [R1+0xdc0] ;  /* 0x000dc00001247983 */ /* 0x000f220000300a00 */
[----:B------:R-:W-:Y:S01]  /*76000*/  PRMT R3, R44, 0x7771, RZ ;  /* 0x000077712c037816 */ /* 0x000fe200000000ff */
[----:B------:R-:W-:Y:S01]  /*76010*/  VIADD R2, R14, 0x38 ;  /* 0x000000380e027836 */ /* 0x000fe20000000000 */
[----:B--2---:R-:W-:Y:S01]  /*76020*/  ISETP.LT.AND P2, PT, R22, UR4, !P2 ;  /* 0x0000000416007c0c */ /* 0x004fe2000d741270 */
[----:B------:R-:W2:Y:S06]  /*76030*/  LDCU UR6, c[0x0][0x398] ;  /* 0x00007300ff0677ac */ /* 0x000eac0008000800 */
[----:B------:R0:W-:Y:S01]  /*76040*/  @P6 STG.E.U8 desc[UR42][R18.64], R3 ;  /* 0x0000000312006986 */ /* 0x0001e2000c10112a */
[----:B-1----:R-:W-:Y:S01]  /*76050*/  ISETP.LT.AND P6, PT, R15, UR5, !P1 ;  /* 0x000000050f007c0c */ /* 0x002fe2000cfc1270 */
[----:B------:R-:W1:Y:S01]  /*76060*/  LDCU UR4, c[0x0][0x398] ;  /* 0x00007300ff0477ac */ /* 0x000e620008000800 */
[----:B------:R-:W-:Y:S01]  /*76070*/  ISETP.GE.AND P5, PT, R2, UR35, PT ;  /* 0x0000002302007c0c */ /* 0x000fe2000bfa6270 */
[----:B0-----:R-:W2:Y:S01]  /*76080*/  LDL.LU.64 R18, [R1+0xdb8] ;  /* 0x000db80001127983 */ /* 0x001ea20000300a00 */
[C---:B------:R-:W-:Y:S01]  /*76090*/  PRMT R3, R44.reuse, 0x7772, RZ ;  /* 0x000077722c037816 */ /* 0x040fe200000000ff */
[----:B------:R-:W0:Y:S02]  /*760a0*/  LDCU UR5, c[0x0][0x398] ;  /* 0x00007300ff0577ac */ /* 0x000e240008000800 */
[----:B------:R-:W2:Y:S01]  /*760b0*/  LDL.LU R16, [R1+0x7c] ;  /* 0x00007c0001107983 */ /* 0x000ea20000300800 */
[----:B------:R-:W-:-:S03]  /*760c0*/  PRMT R2, R44, 0x7773, RZ ;  /* 0x000077732c027816 */ /* 0x000fc600000000ff */
[----:B------:R0:W-:Y:S01]  /*760d0*/  @P4 STG.E.U8 desc[UR42][R46.64], R3 ;  /* 0x000000032e004986 */ /* 0x0001e2000c10112a */
[----:B------:R-:W-:Y:S01]  /*760e0*/  ISETP.LT.AND P4, PT, R11, UR7, !P1 ;  /* 0x000000070b007c0c */ /* 0x000fe2000cf81270 */
[----:B------:R-:W1:Y:S02]  /*760f0*/  LDCU UR7, c[0x0][0x398] ;  /* 0x00007300ff0777ac */ /* 0x000e640008000800 */
[----:B---3--:R3:W-:Y:S04]  /*76100*/  @P2 STG.E.U8 desc[UR42][R24.64], R2 ;  /* 0x0000000218002986 */ /* 0x0087e8000c10112a */
[----:B0-----:R-:W2:Y:S04]  /*76110*/  LDL.LU.64 R46, [R1+0xde8] ;  /* 0x000de800012e7983 */ /* 0x001ea80000300a00 */
[----:B------:R-:W2:Y:S04]  /*76120*/  LDL.LU.64 R44, [R1+0xde0] ;  /* 0x000de000012c7983 */ /* 0x000ea80000300a00 */
[----:B---3--:R-:W3:Y:S01]  /*76130*/  LDL.LU.64 R24, [R1+0xdd8] ;  /* 0x000dd80001187983 */ /* 0x008ee20000300a00 */
[----:B------:R-:W-:-:S02]  /*76140*/  PRMT R3, R17, 0x7770, RZ ;  /* 0x0000777011037816 */ /* 0x000fc400000000ff */
[----:B------:R-:W-:-:S03]  /*76150*/  PRMT R2, R17, 0x7771, RZ ;  /* 0x0000777111027816 */ /* 0x000fc600000000ff */
[----:B------:R0:W-:Y:S04]  /*76160*/  @P6 STG.E.U8 desc[UR42][R30.64], R3 ;  /* 0x000000031e006986 */ /* 0x0001e8000c10112a */
[----:B----4-:R4:W-:Y:S04]  /*76170*/  @P4 STG.E.U8 desc[UR42][R28.64], R2 ;  /* 0x000000021c004986 */ /* 0x0109e8000c10112a */
[----:B0-----:R-:W3:Y:S04]  /*76180*/  LDL.LU.64 R30, [R1+0xdd0] ;  /* 0x000dd000011e7983 */ /* 0x001ee80000300a00 */
[----:B----4-:R-:W4:Y:S01]  /*76190*/  LDL.LU.64 R28, [R1+0xdf0] ;  /* 0x000df000011c7983 */ /* 0x010f220000300a00 */
[----:B------:R-:W-:Y:S01]  /*761a0*/  ISETP.LT.AND P2, PT, R27, UR8, !P1 ;  /* 0x000000081b007c0c */ /* 0x000fe2000cf41270 */
[----:B------:R-:W0:Y:S01]  /*761b0*/  LDCU UR8, c[0x0][0x398] ;  /* 0x00007300ff0877ac */ /* 0x000e220008000800 */
[----:B--2---:R-:W-:Y:S01]  /*761c0*/  ISETP.LT.AND P6, PT, R26, UR6, !P1 ;  /* 0x000000061a007c0c */ /* 0x004fe2000cfc1270 */
[----:B------:R-:W2:Y:S01]  /*761d0*/  LDL.LU.64 R32, [R1+0xe10] ;  /* 0x000e100001207983 */ /* 0x000ea20000300a00 */
[C---:B------:R-:W-:Y:S01]  /*761e0*/  PRMT R3, R17.reuse, 0x7772, RZ ;  /* 0x0000777211037816 */ /* 0x040fe200000000ff */
[----:B------:R-:W0:Y:S01]  /*761f0*/  LDCU UR6, c[0x0][0x398] ;  /* 0x00007300ff0677ac */ /* 0x000e220008000800 */
[----:B------:R-:W-:-:S02]  /*76200*/  PRMT R4, R17, 0x7773, RZ ;  /* 0x0000777311047816 */ /* 0x000fc400000000ff */
[----:B-1----:R-:W-:Y:S01]  /*76210*/  ISETP.LT.AND P4, PT, R23, UR4, !P1 ;  /* 0x0000000417007c0c */ /* 0x002fe2000cf81270 */
[----:B------:R-:W1:Y:S04]  /*76220*/  LDCU UR4, c[0x0][0x398] ;  /* 0x00007300ff0477ac */ /* 0x000e680008000800 */
[----:B------:R0:W-:Y:S01]  /*76230*/  @P2 STG.E.U8 desc[UR42][R36.64], R3 ;  /* 0x0000000324002986 */ /* 0x0001e2000c10112a */
[----:B------:R-:W-:Y:S01]  /*76240*/  ISETP.LT.AND P2, PT, R20, UR5, !P1 ;  /* 0x0000000514007c0c */ /* 0x000fe2000cf41270 */
[----:B------:R-:W1:Y:S02]  /*76250*/  LDCU UR5, c[0x0][0x398] ;  /* 0x00007300ff0577ac */ /* 0x000e640008000800 */
[----:B------:R0:W-:Y:S01]  /*76260*/  @P6 STG.E.U8 desc[UR42][R18.64], R4 ;  /* 0x0000000412006986 */ /* 0x0001e2000c10112a */
[----:B------:R-:W-:Y:S01]  /*76270*/  ISETP.LT.AND P6, PT, R21, UR9, !P1 ;  /* 0x0000000915007c0c */ /* 0x000fe2000cfc1270 */
[----:B------:R-:W1:Y:S01]  /*76280*/  LDCU UR9, c[0x0][0x398] ;  /* 0x00007300ff0977ac */ /* 0x000e620008000800 */
[----:B------:R-:W-:-:S02]  /*76290*/  PRMT R2, R16, 0x7770, RZ ;  /* 0x0000777010027816 */ /* 0x000fc400000000ff */
[----:B0-----:R-:W-:Y:S02]  /*762a0*/  PRMT R3, R16, 0x7771, RZ ;  /* 0x0000777110037816 */ /* 0x001fe400000000ff */
[----:B------:R-:W-:Y:S01]  /*762b0*/  ISETP.LT.AND P1, PT, R22, UR7, !P1 ;  /* 0x0000000716007c0c */ /* 0x000fe2000cf21270 */
[----:B------:R-:W0:Y:S01]  /*762c0*/  LDCU UR7, c[0x0][0x398] ;  /* 0x00007300ff0777ac */ /* 0x000e220008000800 */
[----:B------:R-:W2:Y:S01]  /*762d0*/  LDL.LU.64 R18, [R1+0xe08] ;  /* 0x000e080001127983 */ /* 0x000ea20000300a00 */
[C---:B------:R-:W-:Y:S02]  /*762e0*/  PRMT R4, R16.reuse, 0x7772, RZ ;  /* 0x0000777210047816 */ /* 0x040fe400000000ff */
[----:B------:R-:W-:Y:S02]  /*762f0*/  PRMT R5, R16, 0x7773, RZ ;  /* 0x0000777310057816 */ /* 0x000fe400000000ff */
[----:B------:R-:W2:Y:S04]  /*76300*/  LDL.LU.64 R16, [R1+0xe00] ;  /* 0x000e000001107983 */ /* 0x000ea80000300a00 */
[----:B------:R-:W-:Y:S01]  /*76310*/  @P4 STG.E.U8 desc[UR42][R46.64], R2 ;  /* 0x000000022e004986 */ /* 0x000fe2000c10112a */
[----:B------:R-:W-:Y:S01]  /*76320*/  ISETP.LT.AND P4, PT, R15, UR6, !P3 ;  /* 0x000000060f007c0c */ /* 0x000fe2000df81270 */
[----:B------:R-:W0:Y:S02]  /*76330*/  LDCU UR6, c[0x0][0x398] ;  /* 0x00007300ff0677ac */ /* 0x000e240008000800 */
[----:B------:R1:W-:Y:S04]  /*76340*/  @P2 STG.E.U8 desc[UR42][R44.64], R3 ;  /* 0x000000032c002986 */ /* 0x0003e8000c10112a */
[----:B---3--:R3:W-:Y:S04]  /*76350*/  @P6 STG.E.U8 desc[UR42][R24.64], R4 ;  /* 0x0000000418006986 */ /* 0x0087e8000c10112a */
[----:B-1----:R-:W2:Y:S01]  /*76360*/  LDL.LU R44, [R1+0x6c] ;  /* 0x00006c00012c7983 */ /* 0x002ea20000300800 */
[----:B------:R-:W-:-:S03]  /*76370*/  PRMT R2, R43, 0x7770, RZ ;  /* 0x000077702b027816 */ /* 0x000fc600000000ff */
[----:B---3--:R-:W3:Y:S04]  /*76380*/  LDL.LU.64 R24, [R1+0xe38] ;  /* 0x000e380001187983 */ /* 0x008ee80000300a00 */
[----:B------:R-:W3:Y:S04]  /*76390*/  LDL.LU.64 R36, [R1+0xe30] ;  /* 0x000e300001247983 */ /* 0x000ee80000300a00 */
[----:B------:R1:W-:Y:S04]  /*763a0*/  @P1 STG.E.U8 desc[UR42][R30.64], R5 ;  /* 0x000000051e001986 */ /* 0x0003e8000c10112a */
[----:B----4-:R4:W-:Y:S04]  /*763b0*/  @P4 STG.E.U8 desc[UR42][R28.64], R2 ;  /* 0x000000021c004986 */ /* 0x0109e8000c10112a */
[----:B-1----:R-:W3:Y:S04]  /*763c0*/  LDL.LU.64 R30, [R1+0xe28] ;  /* 0x000e2800011e7983 */ /* 0x002ee80000300a00 */
[----:B----4-:R-:W4:Y:S04]  /*763d0*/  LDL.LU.64 R28, [R1+0xe20] ;  /* 0x000e2000011c7983 */ /* 0x010f280000300a00 */
[----:B------:R-:W4:Y:S01]  /*763e0*/  LDL.LU R46, [R1+0x50] ;  /* 0x00005000012e7983 */ /* 0x000f220000300800 */
[----:B------:R-:W-:Y:S01]  /*763f0*/  ISETP.LT.AND P2, PT, R11, UR8, !P3 ;  /* 0x000000080b007c0c */ /* 0x000fe2000df41270 */
[----:B------:R-:W1:Y:S01]  /*76400*/  LDCU UR8, c[0x0][0x398] ;  /* 0x00007300ff0877ac */ /* 0x000e620008000800 */
[----:B------:R-:W-:-:S02]  /*76410*/  ISETP.LT.AND P6, PT, R27, UR4, !P3 ;  /* 0x000000041b007c0c */ /* 0x000fc4000dfc1270 */
[----:B------:R-:W-:Y:S01]  /*76420*/  PRMT R2, R43, 0x7771, RZ ;  /* 0x000077712b027816 */ /* 0x000fe200000000ff */
[----:B------:R-:W1:Y:S01]  /*76430*/  LDCU UR4, c[0x0][0x398] ;  /* 0x00007300ff0477ac */ /* 0x000e620008000800 */
[----:B------:R-:W-:Y:S01]  /*76440*/  ISETP.LT.AND P4, PT, R26, UR5, !P3 ;  /* 0x000000051a007c0c */ /* 0x000fe2000df81270 */
[----:B------:R-:W-:Y:S01]  /*76450*/  VIADD R3, R14, 0x39 ;  /* 0x000000390e037836 */ /* 0x000fe20000000000 */
[----:B------:R-:W2:Y:S05]  /*76460*/  LDCU UR5, c[0x0][0x398] ;  /* 0x00007300ff0577ac */ /* 0x000eaa0008000800 */
[----:B--2---:R-:W-:Y:S01]  /*76470*/  @P2 STG.E.U8 desc[UR42][R32.64], R2 ;  /* 0x0000000220002986 */ /* 0x004fe2000c10112a */
[----:B0-----:R-:W-:Y:S01]  /*76480*/  ISETP.LT.AND P2, PT, R23, UR7, !P3 ;  /* 0x0000000717007c0c */ /* 0x001fe2000df41270 */
[----:B------:R-:W0:Y:S01]  /*76490*/  LDCU UR7, c[0x0][0x398] ;  /* 0x00007300ff0777ac */ /* 0x000e220008000800 */
[----:B------:R-:W-:-:S02]  /*764a0*/  ISETP.GE.AND P1, PT, R3, UR37, PT ;  /* 0x0000002503007c0c */ /* 0x000fc4000bf26270 */
[C---:B------:R-:W-:Y:S02]  /*764b0*/  PRMT R3, R43.reuse, 0x7772, RZ ;  /* 0x000077722b037816 */ /* 0x040fe400000000ff */
[----:B------:R-:W-:-:S03]  /*764c0*/  PRMT R43, R43, 0x7773, RZ ;  /* 0x000077732b2b7816 */ /* 0x000fc600000000ff */
[----:B------:R2:W-:Y:S01]  /*764d0*/  @P6 STG.E.U8 desc[UR42][R18.64], R3 ;  /* 0x0000000312006986 */ /* 0x0005e2000c10112a */
[----:B-1----:R-:W-:Y:S01]  /*764e0*/  ISETP.LT.AND P6, PT, R21, UR8, !P3 ;  /* 0x0000000815007c0c */ /* 0x002fe2000dfc1270 */
[----:B------:R-:W1:Y:S02]  /*764f0*/  LDCU UR8, c[0x0][0x398] ;  /* 0x00007300ff0877ac */ /* 0x000e640008000800 */
[----:B------:R0:W-:Y:S01]  /*76500*/  @P4 STG.E.U8 desc[UR42][R16.64], R43 ;  /* 0x0000002b10004986 */ /* 0x0001e2000c10112a */
[----:B------:R-:W-:Y:S01]  /*76510*/  ISETP.LT.AND P4, PT, R20, UR6, !P3 ;  /* 0x0000000614007c0c */ /* 0x000fe2000df81270 */
[----:B------:R-:W1:Y:S01]  /*76520*/  LDCU UR6, c[0x0][0x398] ;  /* 0x00007300ff0677ac */ /* 0x000e620008000800 */
[----:B------:R-:W-:Y:S01]  /*76530*/  ISETP.LT.AND P3, PT, R22, UR4, !P3 ;  /* 0x0000000416007c0c */ /* 0x000fe2000df61270 */
[----:B------:R-:W1:Y:S01]  /*76540*/  LDCU UR4, c[0x0][0x398] ;  /* 0x00007300ff0477ac */ /* 0x000e620008000800 */
[----:B--2---:R-:W2:Y:S04]  /*76550*/  LDL.LU.64 R18, [R1+0xe48] ;  /* 0x000e480001127983 */ /* 0x004ea80000300a00 */
[----:B0-----:R-:W2:Y:S01]  /*76560*/  LDL.LU.64 R16, [R1+0xe40] ;  /* 0x000e400001107983 */ /* 0x001ea20000300a00 */
[----:B------:R-:W-:-:S05]  /*76570*/  PRMT R2, R44, 0x7770, RZ ;  /* 0x000077702c027816 */ /* 0x000fca00000000ff */
[----:B---3--:R0:W-:Y:S01]  /*76580*/  @P2 STG.E.U8 desc[UR42][R24.64], R2 ;  /* 0x0000000218002986 */ /* 0x0081e2000c10112a */
[----:B------:R-:W-:Y:S01]  /*76590*/  ISETP.LT.AND P2, PT, R15, UR5, !P5 ;  /* 0x000000050f007c0c */ /* 0x000fe2000ef41270 */
[----:B------:R-:W3:Y:S01]  /*765a0*/  LDCU UR5, c[0x0][0x398] ;  /* 0x00007300ff0577ac */ /* 0x000ee20008000800 */
[C---:B------:R-:W-:Y:S02]  /*765b0*/  PRMT R3, R44.reuse, 0x7771, RZ ;  /* 0x000077712c037816 */ /* 0x040fe400000000ff */
[C---:B------:R-:W-:Y:S02]  /*765c0*/  PRMT R4, R44.reuse, 0x7772, RZ ;  /* 0x000077722c047816 */ /* 0x040fe400000000ff */
[----:B------:R-:W-:Y:S01]  /*765d0*/  PRMT R5, R44, 0x7773, RZ ;  /* 0x000077732c057816 */ /* 0x000fe200000000ff */
[----:B------:R-:W-:Y:S04]  /*765e0*/  @P4 STG.E.U8 desc[UR42][R36.64], R3 ;  /* 0x0000000324004986 */ /* 0x000fe8000c10112a */
[----:B------:R-:W3:Y:S04]  /*765f0*/  LDL.LU.64 R44, [R1+0xe58] ;  /* 0x000e5800012c7983 */ /* 0x000ee80000300a00 */
[----:B0-----:R-:W3:Y:S04]  /*76600*/  LDL.LU.64 R24, [R1+0xe50] ;  /* 0x000e500001187983 */ /* 0x001ee80000300a00 */
[----:B------:R0:W-:Y:S04]  /*76610*/  @P6 STG.E.U8 desc[UR42][R30.64], R4 ;  /* 0x000000041e006986 */ /* 0x0001e8000c10112a */
[----:B----4-:R-:W-:Y:S01]  /*76620*/  @P3 STG.E.U8 desc[UR42][R28.64], R5 ;  /* 0x000000051c003986 */ /* 0x010fe2000c10112a */
[----:B------:R-:W-:-:S03]  /*76630*/  PRMT R2, R46, 0x7770, RZ ;  /* 0x000077702e027816 */ /* 0x000fc600000000ff */
[----:B0-----:R-:W4:Y:S04]  /*76640*/  LDL.LU.64 R30, [R1+0xe68] ;  /* 0x000e6800011e7983 */ /* 0x001f280000300a00 */
[----:B------:R0:W-:Y:S04]  /*76650*/  @P2 STG.E.U8 desc[UR42][R12.64], R2 ;  /* 0x000000020c002986 */ /* 0x0001e8000c10112a */
[----:B0-----:R-:W4:Y:S04]  /*76660*/  LDL.LU.64 R12, [R1+0x2a98] ;  /* 0x002a9800010c7983 */ /* 0x001f280000300a00 */
[----:B------:R-:W4:Y:S01]  /*76670*/  LDL.LU.64 R28, [R1+0xe70] ;  /* 0x000e7000011c7983 */ /* 0x000f220000300a00 */
[----:B------:R-:W-:Y:S01]  /*76680*/  ISETP.LT.AND P6, PT, R11, UR9, !P5 ;  /* 0x000000090b007c0c */ /* 0x000fe2000efc1270 */
[----:B------:R-:W0:Y:S01]  /*76690*/  LDCU UR9, c[0x0][0x398] ;  /* 0x00007300ff0977ac */ /* 0x000e220008000800 */
[----:B------:R-:W-:-:S02]  /*766a0*/  ISETP.LT.AND P4, PT, R27, UR7, !P5 ;  /* 0x000000071b007c0c */ /* 0x000fc4000ef81270 */
[----:B-1----:R-:W-:Y:S01]  /*766b0*/  ISETP.LT.AND P3, PT, R26, UR6, !P5 ;  /* 0x000000061a007c0c */ /* 0x002fe2000ef61270 */
[----:B------:R-:W1:Y:S01]  /*766c0*/  LDCU UR7, c[0x0][0x398] ;  /* 0x00007300ff0777ac */ /* 0x000e620008000800 */
[C---:B------:R-:W-:Y:S02]  /*766d0*/  PRMT R2, R46.reuse, 0x7771, RZ ;  /* 0x000077712e027816 */ /* 0x040fe400000000ff */
[----:B------:R-:W-:Y:S01]  /*766e0*/  PRMT R3, R46, 0x7772, RZ ;  /* 0x000077722e037816 */ /* 0x000fe200000000ff */
[----:B------:R-:W0:Y:S01]  /*766f0*/  LDCU UR6, c[0x0][0x398] ;  /* 0x00007300ff0677ac */ /* 0x000e220008000800 */
[----:B------:R-:W-:Y:S01]  /*76700*/  ISETP.LT.AND P2, PT, R23, UR8, !P5 ;  /* 0x0000000817007c0c */ /* 0x000fe2000ef41270 */
[----:B------:R-:W0:Y:S02]  /*76710*/  LDCU UR8, c[0x0][0x398] ;  /* 0x00007300ff0877ac */ /* 0x000e240008000800 */
[----:B--2---:R2:W-:Y:S01]  /*76720*/  @P6 STG.E.U8 desc[UR42][R18.64], R2 ;  /* 0x0000000212006986 */ /* 0x0045e2000c10112a */
[----:B------:R-:W-:Y:S01]  /*76730*/  ISETP.LT.AND P6, PT, R20, UR4, !P5 ;  /* 0x0000000414007c0c */ /* 0x000fe2000efc1270 */
[----:B------:R-:W0:Y:S02]  /*76740*/  LDCU UR4, c[0x0][0x398] ;  /* 0x00007300ff0477ac */ /* 0x000e240008000800 */
[----:B------:R1:W-:Y:S01]  /*76750*/  @P4 STG.E.U8 desc[UR42][R16.64], R3 ;  /* 0x0000000310004986 */ /* 0x0003e2000c10112a */
[----:B---3--:R-:W-:Y:S01]  /*76760*/  ISETP.LT.AND P4, PT, R21, UR5, !P5 ;  /* 0x0000000515007c0c */ /* 0x008fe2000ef81270 */
[----:B------:R-:W3:Y:S01]  /*76770*/  LDCU UR5, c[0x0][0x398] ;  /* 0x00007300ff0577ac */ /* 0x000ee20008000800 */
[----:B--2---:R-:W-:Y:S01]  /*76780*/  PRMT R2, R46, 0x7773, RZ ;  /* 0x000077732e027816 */ /* 0x004fe200000000ff */
[----:B------:R-:W2:Y:S01]  /*76790*/  LDL.LU.64 R18, [R1+0xe88] ;  /* 0x000e880001127983 */ /* 0x000ea20000300a00 */
[----:B-1----:R-:W-:-:S03]  /*767a0*/  VIADD R3, R14, 0x3a ;  /* 0x0000003a0e037836 */ /* 0x002fc60000000000 */
[----:B------:R-:W2:Y:S04]  /*767b0*/  LDL.LU.64 R16, [R1+0xe80] ;  /* 0x000e800001107983 */ /* 0x000ea80000300a00 */
[----:B------:R-:W2:Y:S01]  /*767c0*/  LDL.LU.64 R46, [R1+0xe90] ;  /* 0x000e9000012e7983 */ /* 0x000ea20000300a00 */
[----:B------:R-:W-:Y:S01]  /*767d0*/  ISETP.LT.AND P5, PT, R22, UR7, !P5 ;  /* 0x0000000716007c0c */ /* 0x000fe2000efa1270 */
[----:B------:R-:W1:Y:S02]  /*767e0*/  LDCU UR7, c[0x0][0x398] ;  /* 0x00007300ff0777ac */ /* 0x000e640008000800 */
[----:B------:R0:W-:Y:S01]  /*767f0*/  @P3 STG.E.U8 desc[UR42][R44.64], R2 ;  /* 0x000000022c003986 */ /* 0x0001e2000c10112a */
[----:B------:R-:W-:-:S03]  /*76800*/  ISETP.GE.AND P3, PT, R3, UR33, PT ;  /* 0x0000002103007c0c */ /* 0x000fc6000bf66270 */
[----:B0-----:R-:W2:Y:S01]  /*76810*/  LDL.LU.64 R44, [R1+0xea0] ;  /* 0x000ea000012c7983 */ /* 0x001ea20000300a00 */
[C---:B----4-:R-:W-:Y:S02]  /*76820*/  PRMT R4, R12.reuse, 0x7770, RZ ;  /* 0x000077700c047816 */ /* 0x050fe400000000ff */
[C---:B------:R-:W-:Y:S02]  /*76830*/  PRMT R2, R12.reuse, 0x7771, RZ ;  /* 0x000077710c027816 */ /* 0x040fe400000000ff */
[C---:B------:R-:W-:Y:S01]  /*76840*/  PRMT R3, R12.reuse, 0x7772, RZ ;  /* 0x000077720c037816 */ /* 0x040fe200000000ff */
[----:B------:R-:W-:Y:S04]  /*76850*/  @P2 STG.E.U8 desc[UR42][R24.64], R4 ;  /* 0x0000000418002986 */ /* 0x000fe8000c10112a */
[----:B------:R-:W-:Y:S04]  /*76860*/  @P6 STG.E.U8 desc[UR42][R30.64], R2 ;  /* 0x000000021e006986 */ /* 0x000fe8000c10112a */
[----:B------:R0:W-:Y:S04]  /*76870*/  @P4 STG.E.U8 desc[UR42][R8.64], R3 ;  /* 0x0000000308004986 */ /* 0x0001e8000c10112a */
[----:B0-----:R-:W4:Y:S04]  /*76880*/  LDL.LU.64 R8, [R1+0x2a90] ;  /* 0x002a900001087983 */ /* 0x001f280000300a00 */
[----:B------:R-:W2:Y:S04]  /*76890*/  LDL.LU.64 R24, [R1+0xe98] ;  /* 0x000e980001187983 */ /* 0x000ea80000300a00 */
[----:B------:R-:W3:Y:S01]  /*768a0*/  LDL.LU.64 R30, [R1+0xea8] ;  /* 0x000ea800011e7983 */ /* 0x000ee20000300a00 */
[----:B------:R-:W-:-:S05]  /*768b0*/  PRMT R12, R12, 0x7773, RZ ;  /* 0x000077730c0c7816 */ /* 0x000fca00000000ff */
[----:B------:R0:W-:Y:S04]  /*768c0*/  @P5 STG.E.U8 desc[UR42][R28.64], R12 ;  /* 0x0000000c1c005986 */ /* 0x0001e8000c10112a */
[----:B0-----:R-:W3:Y:S01]  /*768d0*/  LDL.LU.64 R28, [R1+0xeb8] ;  /* 0x000eb800011c7983 */ /* 0x001ee20000300a00 */
[----:B------:R-:W-:Y:S01]  /*768e0*/  ISETP.LT.AND P6, PT, R15, UR6, !P1 ;  /* 0x000000060f007c0c */ /* 0x000fe2000cfc1270 */
[----:B------:R-:W-:Y:S01]  /*768f0*/  VIADD R2, R14, 0x3b ;  /* 0x0000003b0e027836 */ /* 0x000fe20000000000 */
[----:B------:R-:W-:Y:S01]  /*76900*/  ISETP.LT.AND P4, PT, R11, UR8, !P1 ;  /* 0x000000080b007c0c */ /* 0x000fe2000cf81270 */
[----:B------:R-:W3:Y:S01]  /*76910*/  LDL.LU.64 R36, [R1+0xeb0] ;  /* 0x000eb00001247983 */ /* 0x000ee20000300a00 */
[----:B------:R-:W0:Y:S02]  /*76920*/  LDCU UR6, c[0x0][0x398] ;  /* 0x00007300ff0677ac */ /* 0x000e240008000800 */
[----:B------:R-:W-:Y:S01]  /*76930*/  ISETP.GE.AND P2, PT, R2, UR31, PT ;  /* 0x0000001f02007c0c */ /* 0x000fe2000bf46270 */
[----:B------:R-:W-:Y:S01]  /*76940*/  VIADD R2, R14, 0x3c ;  /* 0x0000003c0e027836 */ /* 0x000fe20000000000 */
[----:B------:R-:W0:Y:S04]  /*76950*/  LDCU UR8, c[0x0][0x398] ;  /* 0x00007300ff0877ac */ /* 0x000e280008000800 */
[----:B------:R-:W-:Y:S01]  /*76960*/  ISETP.GE.AND P5, PT, R2, UR29, PT ;  /* 0x0000001d02007c0c */ /* 0x000fe2000bfa6270 */
[----:B------:R-:W-:Y:S01]  /*76970*/  VIADD R2, R14, 0x3d ;  /* 0x0000003d0e027836 */ /* 0x000fe20000000000 */
[----:B----4-:R-:W-:-:S02]  /*76980*/  PRMT R3, R8, 0x7770, RZ ;  /* 0x0000777008037816 */ /* 0x010fc400000000ff */
[----:B------:R-:W-:-:S03]  /*76990*/  PRMT R4, R8, 0x7771, RZ ;  /* 0x0000777108047816 */ /* 0x000fc600000000ff */
[----:B--2---:R-:W-:Y:S04]  /*769a0*/  @P6 STG.E.U8 desc[UR42][R18.64], R3 ;  /* 0x0000000312006986 */ /* 0x004fe8000c10112a */
[----:B------:R-:W-:Y:S04]  /*769b0*/  @P4 STG.E.U8 desc[UR42][R16.64], R4 ;  /* 0x0000000410004986 */ /* 0x000fe8000c10112a */
[----:B------:R2:W4:Y:S01]  /*769c0*/  LDS.128 R4, [R0] ;  /* 0x0000000000047984 */ /* 0x0005220000000c00 */
[----:B------:R-:W-:Y:S01]  /*769d0*/  ISETP.LT.AND P4, PT, R27, UR4, !P1 ;  /* 0x000000041b007c0c */ /* 0x000fe2000cf81270 */
[----:B------:R-:W0:Y:S01]  /*769e0*/  LDCU UR4, c[0x0][0x398] ;  /* 0x00007300ff0477ac */ /* 0x000e220008000800 */
[----:B--2---:R-:W-:Y:S01]  /*769f0*/  PRMT R0, R8, 0x7772, RZ ;  /* 0x0000777208007816 */ /* 0x004fe200000000ff */
[----:B------:R-:W2:Y:S04]  /*76a00*/  LDL.LU R16, [R1+0x54] ;  /* 0x0000540001107983 */ /* 0x000ea80000300800 */
[----:B------:R-:W2:Y:S06]  /*76a10*/  LDL.LU.64 R18, [R1+0xec8] ;  /* 0x000ec80001127983 */ /* 0x000eac0000300a00 */
[----:B------:R-:W-:Y:S01]  /*76a20*/  @P4 STG.E.U8 desc[UR42][R46.64], R0 ;  /* 0x000000002e004986 */ /* 0x000fe2000c10112a */
[----:B---3--:R-:W-:Y:S01]  /*76a30*/  ISETP.LT.AND P4, PT, R26, UR5, !P1 ;  /* 0x000000051a007c0c */ /* 0x008fe2000cf81270 */
[----:B------:R-:W3:Y:S01]  /*76a40*/  LDCU UR5, c[0x0][0x398] ;  /* 0x00007300ff0577ac */ /* 0x000ee20008000800 */
[----:B------:R-:W-:-:S11]  /*76a50*/  PRMT R8, R8, 0x7773, RZ ;  /* 0x0000777308087816 */ /* 0x000fd600000000ff */
[----:B------:R1:W-:Y:S01]  /*76a60*/  @P4 STG.E.U8 desc[UR42][R44.64], R8 ;  /* 0x000000082c004986 */ /* 0x0003e2000c10112a */
[----:B0-----:R-:W-:Y:S01]  /*76a70*/  ISETP.LT.AND P4, PT, R23, UR4, !P1 ;  /* 0x0000000417007c0c */ /* 0x001fe2000cf81270 */
[----:B------:R-:W0:Y:S02]  /*76a80*/  LDCU UR4, c[0x0][0x398] ;  /* 0x00007300ff0477ac */ /* 0x000e240008000800 */
[----:B-1----:R-:W2:Y:S01]  /*76a90*/  LDL.LU.64 R44, [R1+0xed0] ;  /* 0x000ed000012c7983 */ /* 0x002ea20000300a00 */
[----:B----4-:R-:W-:-:S09]  /*76aa0*/  PRMT R0, R4, 0x7770, RZ ;  /* 0x0000777004007816 */ /* 0x010fd200000000ff */
[----:B------:R1:W-:Y:S01]  /*76ab0*/  @P4 STG.E.U8 desc[UR42][R24.64], R0 ;  /* 0x0000000018004986 */ /* 0x0003e2000c10112a */
[----:B---3--:R-:W-:Y:S01]  /*76ac0*/  ISETP.LT.AND P4, PT, R20, UR5, !P1 ;  /* 0x0000000514007c0c */ /* 0x008fe2000cf81270 */
[----:B------:R-:W3:Y:S02]  /*76ad0*/  LDCU UR5, c[0x0][0x398] ;  /* 0x00007300ff0577ac */ /* 0x000ee40008000800 */
[----:B-1----:R-:W4:Y:S01]  /*76ae0*/  LDL.LU.64 R24, [R1+0xed8] ;  /* 0x000ed80001187983 */ /* 0x002f220000300a00 */
[----:B------:R-:W-:-:S09]  /*76af0*/  PRMT R0, R4, 0x7771, RZ ;  /* 0x0000777104007816 */ /* 0x000fd200000000ff */
[----:B------:R1:W-:Y:S01]  /*76b00*/  @P4 STG.E.U8 desc[UR42][R30.64], R0 ;  /* 0x000000001e004986 */ /* 0x0003e2000c10112a */
[----:B------:R-:W-:-:S03]  /*76b10*/  ISETP.GE.AND P6, PT, R2, UR51, PT ;  /* 0x0000003302007c0c */ /* 0x000fc6000bfc6270 */
[----:B-1----:R-:W4:Y:S01]  /*76b20*/  LDL.LU.64 R30, [R1+0xee8] ;  /* 0x000ee800011e7983 */ /* 0x002f220000300a00 */
[----:B------:R-:W-:Y:S01]  /*76b30*/  VIADD R2, R14, 0x3e ;  /* 0x0000003e0e027836 */ /* 0x000fe20000000000 */
[----:B0-----:R-:W-:Y:S01]  /*76b40*/  ISETP.LT.AND P4, PT, R21, UR4, !P1 ;  /* 0x0000000415007c0c */ /* 0x001fe2000cf81270 */
[----:B------:R-:W0:Y:S01]  /*76b50*/  LDCU UR4, c[0x0][0x398] ;  /* 0x00007300ff0477ac */ /* 0x000e220008000800 */
[----:B------:R-:W4:Y:S04]  /*76b60*/  LDL.LU R14, [R1+0x2a88] ;  /* 0x002a8800010e7983 */ /* 0x000f280000300800 */
[----:B------:R-:W4:Y:S01]  /*76b70*/  LDL.LU.64 R46, [R1+0xee0] ;  /* 0x000ee000012e7983 */ /* 0x000f220000300a00 */
[----:B------:R-:W-:-:S06]  /*76b80*/  PRMT R0, R4, 0x7772, RZ ;  /* 0x0000777204007816 */ /* 0x000fcc00000000ff */
[----:B------:R1:W-:Y:S04]  /*76b90*/  @P4 STG.E.U8 desc[UR42][R28.64], R0 ;  /* 0x000000001c004986 */ /* 0x0003e8000c10112a */
[----:B-1----:R-:W4:Y:S01]  /*76ba0*/  LDL.LU.64 R28, [R1+0xef0] ;  /* 0x000ef000011c7983 */ /* 0x002f220000300a00 */
[----:B0-----:R-:W-:Y:S01]  /*76bb0*/  ISETP.LT.AND P1, PT, R22, UR4, !P1 ;  /* 0x0000000416007c0c */ /* 0x001fe2000cf21270 */
[----:B------:R-:W0:Y:S01]  /*76bc0*/  LDCU UR4, c[0x0][0x398] ;  /* 0x00007300ff0477ac */ /* 0x000e220008000800 */
[----:B------:R-:W-:-:S11]  /*76bd0*/  PRMT R4, R4, 0x7773, RZ ;  /* 0x0000777304047816 */ /* 0x000fd600000000ff */
[----:B------:R-:W-:Y:S01]  /*76be0*/  @P1 STG.E.U8 desc[UR42][R36.64], R4 ;  /* 0x0000000424001986 */ /* 0x000fe2000c10112a */
[----:B---3--:R-:W-:Y:S01]  /*76bf0*/  ISETP.LT.AND P1, PT, R15, UR5, !P3 ;  /* 0x000000050f007c0c */ /* 0x008fe2000df21270 */
[----:B------:R-:W1:Y:S01]  /*76c00*/  LDCU UR5, c[0x0][0x398] ;  /* 0x00007300ff0577ac */ /* 0x000e620008000800 */
[----:B--2---:R-:W-:-:S11]  /*76c10*/  PRMT R0, R16, 0x7770, RZ ;  /* 0x0000777010007816 */ /* 0x004fd600000000ff */
[----:B------:R2:W-:Y:S01]  /*76c20*/  @P1 STG.E.U8 desc[UR42][R18.64], R0 ;  /* 0x0000000012001986 */ /* 0x0005e2000c10112a */
[----:B0-----:R-:W-:Y:S01]  /*76c30*/  ISETP.LT.AND P1, PT, R11, UR4, !P3 ;  /* 0x000000040b007c0c */ /* 0x001fe2000df21270 */
[----:B------:R-:W0:Y:S01]  /*76c40*/  LDCU UR4, c[0x0][0x398] ;  /* 0x00007300ff0477ac */ /* 0x000e220008000800 */
[C---:B--2---:R-:W-:Y:S01]  /*76c50*/  PRMT R0, R16.reuse, 0x7771, RZ ;  /* 0x0000777110007816 */ /* 0x044fe200000000ff */
[----:B------:R-:W2:Y:S10]  /*76c60*/  LDL.LU.64 R18, [R1+0xf00] ;  /* 0x000f000001127983 */ /* 0x000eb40000300a00 */
[----:B------:R3:W-:Y:S01]  /*76c70*/  @P1 STG.E.U8 desc[UR42][R44.64], R0 ;  /* 0x000000002c001986 */ /* 0x0007e2000c10112a */
[----:B-1----:R-:W-:Y:S01]  /*76c80*/  ISETP.LT.AND P1, PT, R27, UR5, !P3 ;  /* 0x000000051b007c0c */ /* 0x002fe2000df21270 */
[----:B------:R-:W1:Y:S01]  /*76c90*/  LDCU UR5, c[0x0][0x398] ;  /* 0x00007300ff0577ac */ /* 0x000e620008000800 */
[----:B---3--:R-:W-:Y:S01]  /*76ca0*/  PRMT R0, R16, 0x7772, RZ ;  /* 0x0000777210007816 */ /* 0x008fe200000000ff */
[----:B------:R-:W3:Y:S10]  /*76cb0*/  LDL.LU.64 R44, [R1+0xef8] ;  /* 0x000ef800012c7983 */ /* 0x000ef40000300a00 */
[----:B----4-:R4:W-:Y:S01]  /*76cc0*/  @P1 STG.E.U8 desc[UR42][R24.64], R0 ;  /* 0x0000000018001986 */ /* 0x0109e2000c10112a */
[----:B0-----:R-:W-:Y:S01]  /*76cd0*/  ISETP.LT.AND P1, PT, R26, UR4, !P3 ;  /* 0x000000041a007c0c */ /* 0x001fe2000df21270 */
[----:B------:R-:W0:Y:S01]  /*76ce0*/  LDCU UR4, c[0x0][0x398] ;  /* 0x00007300ff0477ac */ /* 0x000e220008000800 */
[----:B----4-:R-:W-:Y:S01]  /*76cf0*/  PRMT R0, R16, 0x7773, RZ ;  /* 0x0000777310007816 */ /* 0x010fe200000000ff */
[----:B------:R-:W4:Y:S10]  /*76d00*/  LDL.LU.64 R24, [R1+0xf08] ;  /* 0x000f080001187983 */ /* 0x000f340000300a00 */
[----:B------:R0:W-:Y:S01]  /*76d10*/  @P1 STG.E.U8 desc[UR42][R30.64], R0 ;  /* 0x000000001e001986 */ /* 0x0001e2000c10112a */
[----:B-1----:R-:W-:Y:S01]  /*76d20*/  ISETP.LT.AND P1, PT, R23, UR5, !P3 ;  /* 0x0000000517007c0c */ /* 0x002fe2000df21270 */
[----:B------:R-:W1:Y:S02]  /*76d30*/  LDCU UR5, c[0x0][0x398] ;  /* 0x00007300ff0577ac */ /* 0x000e640008000800 */
[----:B0-----:R-:W4:Y:S01]  /*76d40*/  LDL.LU.64 R30, [R1+0xf10] ;  /* 0x000f1000011e7983 */ /* 0x001f220000300a00 */
[----:B------:R-:W-:-:S03]  /*76d50*/  PRMT R0, R13, 0x7770, RZ ;  /* 0x000077700d007816 */ /* 0x000fc600000000ff */
[----:B------:R-:W4:Y:S06]  /*76d60*/  LDL.LU.64 R16, [R1+0xf18] ;  /* 0x000f180001107983 */ /* 0x000f2c0000300a00 */
[----:B------:R0:W-:Y:S01]  /*76d70*/  @P1 STG.E.U8 desc[UR42][R46.64], R0 ;  /* 0x000000002e001986 */ /* 0x0001e2000c10112a */
[----:B------:R-:W-:Y:S01]  /*76d80*/  ISETP.LT.AND P1, PT, R20, UR4, !P3 ;  /* 0x0000000414007c0c */ /* 0x000fe2000df21270 */
[----:B------:R-:W1:Y:S01]  /*76d90*/  LDCU UR4, c[0x0][0x398] ;  /* 0x00007300ff0477ac */ /* 0x000e620008000800 */
[----:B0-----:R-:W-:Y:S01]  /*76da0*/  PRMT R0, R13, 0x7771, RZ ;  /* 0x000077710d007816 */ /* 0x001fe200000000ff */
[----:B------:R-:W4:Y:S10]  /*76db0*/  LDL.LU.64 R46, [R1+0xf28] ;  /* 0x000f2800012e7983 */ /* 0x000f340000300a00 */
[----:B------:R0:W-:Y:S04]  /*76dc0*/  @P1 STG.E.U8 desc[UR42][R28.64], R0 ;  /* 0x000000001c001986 */ /* 0x0001e8000c10112a */
[----:B0-----:R-:W4:Y:S01]  /*76dd0*/  LDL.LU.64 R28, [R1+0xf20] ;  /* 0x000f2000011c7983 */ /* 0x001f220000300a00 */
[----:B-1----:R-:W-:Y:S01]  /*76de0*/  ISETP.LT.AND P1, PT, R21, UR5, !P3 ;  /* 0x0000000515007c0c */ /* 0x002fe2000df21270 */
[----:B------:R-:W0:Y:S01]  /*76df0*/  LDCU UR5, c[0x0][0x398] ;  /* 0x00007300ff0577ac */ /* 0x000e220008000800 */
[----:B------:R-:W-:-:S02]  /*76e00*/  ISETP.LT.AND P3, PT, R22, UR4, !P3 ;  /* 0x0000000416007c0c */ /* 0x000fc4000df61270 */
[C---:B------:R-:W-:Y:S01]  /*76e10*/  PRMT R0, R13.reuse, 0x7772, RZ ;  /* 0x000077720d007816 */ /* 0x040fe200000000ff */
[----:B------:R-:W1:Y:S01]  /*76e20*/  LDCU UR4, c[0x0][0x398] ;  /* 0x00007300ff0477ac */ /* 0x000e620008000800 */
[----:B------:R-:W-:-:S07]  /*76e30*/  PRMT R13, R13, 0x7773, RZ ;  /* 0x000077730d0d7816 */ /* 0x000fce00000000ff */
[----:B--2---:R2:W-:Y:S01]  /*76e40*/  @P1 STG.E.U8 desc[UR42][R18.64], R0 ;  /* 0x0000000012001986 */ /* 0x0045e2000c10112a */
[----:B------:R-:W-:Y:S01]  /*76e50*/  ISETP.LT.AND P1, PT, R15, UR6, !P2 ;  /* 0x000000060f007c0c */ /* 0x000fe2000d721270 */
[----:B------:R-:W0:Y:S01]  /*76e60*/  LDCU UR6, c[0x0][0x398] ;  /* 0x00007300ff0677ac */ /* 0x000e220008000800 */
[----:B--2---:R-:W-:Y:S01]  /*76e70*/  PRMT R0, R9, 0x7770, RZ ;  /* 0x0000777009007816 */ /* 0x004fe200000000ff */
[----:B---3--:R2:W-:Y:S01]  /*76e80*/  @P3 STG.E.U8 desc[UR42][R44.64], R13 ;  /* 0x0000000d2c003986 */ /* 0x0085e2000c10112a */
[----:B0-----:R-:W-:Y:S01]  /*76e90*/  ISETP.LT.AND P3, PT, R11, UR5, !P2 ;  /* 0x000000050b007c0c */ /* 0x001fe2000d761270 */
[----:B------:R-:W0:Y:S02]  /*76ea0*/  LDCU UR5, c[0x0][0x398] ;  /* 0x00007300ff0577ac */ /* 0x000e240008000800 */
[----:B--2---:R-:W2:Y:S06]  /*76eb0*/  LDL.LU.64 R44, [R1+0xf30] ;  /* 0x000f3000012c7983 */ /* 0x004eac0000300a00 */
[----:B----4-:R3:W-:Y:S01]  /*76ec0*/  @P1 STG.E.U8 desc[UR42][R24.64], R0 ;  /* 0x0000000018001986 */ /* 0x0107e2000c10112a */
[----:B-1----:R-:W-:Y:S01]  /*76ed0*/  ISETP.LT.AND P1, PT, R27, UR4, !P2 ;  /* 0x000000041b007c0c */ /* 0x002fe2000d721270 */
[----:B------:R-:W1:Y:S02]  /*76ee0*/  LDCU UR4, c[0x0][0x398] ;  /* 0x00007300ff0477ac */ /* 0x000e640008000800 */
[----:B---3--:R-:W3:Y:S01]  /*76ef0*/  LDL.LU.64 R24, [R1+0xf48] ;  /* 0x000f480001187983 */ /* 0x008ee20000300a00 */
[----:B------:R-:W-:-:S03]  /*76f00*/  PRMT R0, R9, 0x7771, RZ ;  /* 0x0000777109007816 */ /* 0x000fc600000000ff */
[----:B------:R-:W4:Y:S04]  /*76f10*/  LDL.LU.64 R32, [R1+0xf40] ;  /* 0x000f400001207983 */ /* 0x000f280000300a00 */
[----:B------:R0:W-:Y:S01]  /*76f20*/  @P3 STG.E.U8 desc[UR42][R30.64], R0 ;  /* 0x000000001e003986 */ /* 0x0001e2000c10112a */
[----:B------:R-:W-:Y:S01]  /*76f30*/  ISETP.LT.AND P3, PT, R26, UR6, !P2 ;  /* 0x000000061a007c0c */ /* 0x000fe2000d761270 */
[----:B------:R-:W1:Y:S01]  /*76f40*/  LDCU UR6, c[0x0][0x398] ;  /* 0x00007300ff0677ac */ /* 0x000e620008000800 */
[----:B0-----:R-:W-:Y:S01]  /*76f50*/  PRMT R0, R9, 0x7772, RZ ;  /* 0x0000777209007816 */ /* 0x001fe200000000ff */
[----:B------:R-:W4:Y:S04]  /*76f60*/  LDL.LU R30, [R1+0x58] ;  /* 0x00005800011e7983 */ /* 0x000f280000300800 */
[----:B------:R0:W-:Y:S01]  /*76f70*/  @P1 STG.E.U8 desc[UR42][R16.64], R0 ;  /* 0x0000000010001986 */ /* 0x0001e2000c10112a */
[----:B------:R-:W-:Y:S01]  /*76f80*/  ISETP.LT.AND P1, PT, R23, UR5, !P2 ;  /* 0x0000000517007c0c */ /* 0x000fe2000d721270 */
[----:B------:R-:W1:Y:S01]  /*76f90*/  LDCU UR5, c[0x0][0x398] ;  /* 0x00007300ff0577ac */ /* 0x000e620008000800 */
[----:B------:R-:W-:Y:S01]  /*76fa0*/  PRMT R9, R9, 0x7773, RZ ;  /* 0x0000777309097816 */ /* 0x000fe200000000ff */
[----:B0-----:R-:W4:Y:S01]  /*76fb0*/  LDL.LU.64 R16, [R1+0xf38] ;  /* 0x000f380001107983 */ /* 0x001f220000300a00 */
[----:B------:R-:W-:-:S03]  /*76fc0*/  PRMT R0, R5, 0x7770, RZ ;  /* 0x0000777005007816 */ /* 0x000fc600000000ff */
[----:B------:R-:W-:Y:S04]  /*76fd0*/  @P3 STG.E.U8 desc[UR42][R46.64], R9 ;  /* 0x000000092e003986 */ /* 0x000fe8000c10112a */
[----:B------:R-:W4:Y:S04]  /*76fe0*/  LDL.LU.64 R36, [R1+0xf58] ;  /* 0x000f580001247983 */ /* 0x000f280000300a00 */
[----:B------:R0:W-:Y:S04]  /*76ff0*/  @P1 STG.E.U8 desc[UR42][R28.64], R0 ;  /* 0x000000001c001986 */ /* 0x0001e8000c10112a */
[----:B0-----:R-:W4:Y:S01]  /*77000*/  LDL.LU.64 R28, [R1+0xf60] ;  /* 0x000f6000011c7983 */ /* 0x001f220000300a00 */
[----:B-1----:R-:W-:Y:S01]  /*77010*/  ISETP.LT.AND P3, PT, R20, UR4, !P2 ;  /* 0x0000000414007c0c */ /* 0x002fe2000d761270 */
[----:B------:R-:W0:Y:S02]  /*77020*/  LDCU UR4, c[0x0][0x398] ;  /* 0x00007300ff0477ac */ /* 0x000e240008000800 */
[----:B------:R-:W4:Y:S01]  /*77030*/  LDL.LU.64 R46, [R1+0xf50] ;  /* 0x000f5000012e7983 */ /* 0x000f220000300a00 */
[----:B------:R-:W-:Y:S01]  /*77040*/  ISETP.LT.AND P1, PT, R21, UR6, !P2 ;  /* 0x0000000615007c0c */ /* 0x000fe2000d721270 */
[----:B------:R-:W1:Y:S02]  /*77050*/  LDCU UR6, c[0x0][0x398] ;  /* 0x00007300ff0677ac */ /* 0x000e640008000800 */
[----:B------:R-:W4:Y:S01]  /*77060*/  LDL.LU.64 R18, [R1+0xf90] ;  /* 0x000f900001127983 */ /* 0x000f220000300a00 */
[----:B------:R-:W-:-:S02]  /*77070*/  PRMT R0, R5, 0x7771, RZ ;  /* 0x0000777105007816 */ /* 0x000fc400000000ff */
[----:B------:R-:W-:Y:S01]  /*77080*/  ISETP.LT.AND P2, PT, R22, UR5, !P2 ;  /* 0x0000000516007c0c */ /* 0x000fe2000d741270 */
[----:B------:R-:W0:Y:S01]  /*77090*/  LDCU UR5, c[0x0][0x398] ;  /* 0x00007300ff0577ac */ /* 0x000e220008000800 */
[----:B------:R-:W-:Y:S01]  /*770a0*/  ISETP.GE.AND P4, PT, R2, UR49, PT ;  /* 0x0000003102007c0c */ /* 0x000fe2000bf86270 */
[----:B--2---:R2:W-:Y:S01]  /*770b0*/  @P3 STG.E.U8 desc[UR42][R44.64], R0 ;  /* 0x000000002c003986 */ /* 0x0045e2000c10112a */
[----:B------:R-:W-:Y:S01]  /*770c0*/  ISETP.LT.AND P3, PT, R15, UR7, !P5 ;  /* 0x000000070f007c0c */ /* 0x000fe2000ef61270 */
[----:B------:R-:W0:Y:S01]  /*770d0*/  LDCU UR7, c[0x0][0x398] ;  /* 0x00007300ff0777ac */ /* 0x000e220008000800 */
[C---:B--2---:R-:W-:Y:S01]  /*770e0*/  PRMT R0, R5.reuse, 0x7772, RZ ;  /* 0x0000777205007816 */ /* 0x044fe200000000ff */
[----:B------:R-:W2:Y:S04]  /*770f0*/  LDL.LU.64 R44, [R1+0xf88] ;  /* 0x000f8800012c7983 */ /* 0x000ea80000300a00 */
[----:B---3--:R3:W-:Y:S04]  /*77100*/  @P1 STG.E.U8 desc[UR42][R24.64], R0 ;  /* 0x0000000018001986 */ /* 0x0087e8000c10112a */
[----:B---3--:R-:W3:Y:S01]  /*77110*/  LDL.LU.64 R24, [R1+0xf80] ;  /* 0x000f800001187983 */ /* 0x008ee20000300a00 */
[----:B------:R-:W-:-:S02]  /*77120*/  PRMT R5, R5, 0x7773, RZ ;  /* 0x0000777305057816 */ /* 0x000fc400000000ff */
[----:B0-----:R-:W-:Y:S01]  /*77130*/  ISETP.LT.AND P1, PT, R11, UR4, !P5 ;  /* 0x000000040b007c0c */ /* 0x001fe2000ef21270 */
[----:B------:R-:W0:Y:S01]  /*77140*/  LDCU UR4, c[0x0][0x398] ;  /* 0x00007300ff0477ac */ /* 0x000e220008000800 */
[C---:B----4-:R-:W-:Y:S01]  /*77150*/  PRMT R0, R30.reuse, 0x7770, RZ ;  /* 0x000077701e007816 */ /* 0x050fe200000000ff */
[----:B------:R-:W-:Y:S01]  /*77160*/  @P2 STG.E.U8 desc[UR42][R32.64], R5 ;  /* 0x0000000520002986 */ /* 0x000fe2000c10112a */
[----:B-1----:R-:W-:Y:S01]  /*77170*/  ISETP.LT.AND P2, PT, R27, UR6, !P5 ;  /* 0x000000061b007c0c */ /* 0x002fe2000ef41270 */
[----:B------:R-:W1:Y:S01]  /*77180*/  LDCU UR6, c[0x0][0x398] ;  /* 0x00007300ff0677ac */ /* 0x000e620008000800 */
[C---:B------:R-:W-:Y:S01]  /*77190*/  PRMT R2, R30.reuse, 0x7772, RZ ;  /* 0x000077721e027816 */ /* 0x040fe200000000ff */
[----:B------:R4:W-:Y:S04]  /*771a0*/  @P3 STG.E.U8 desc[UR42][R16.64], R0 ;  /* 0x0000000010003986 */ /* 0x0009e8000c10112a */
[----:B----4-:R-:W4:Y:S01]  /*771b0*/  LDL.LU.64 R16, [R1+0xf78] ;  /* 0x000f780001107983 */ /* 0x010f220000300a00 */
[----:B------:R-:W-:-:S05]  /*771c0*/  PRMT R0, R30, 0x7771, RZ ;  /* 0x000077711e007816 */ /* 0x000fca00000000ff */
[----:B------:R0:W-:Y:S04]  /*771d0*/  @P1 STG.E.U8 desc[UR42][R36.64], R0 ;  /* 0x0000000024001986 */ /* 0x0001e8000c10112a */
[----:B------:R1:W-:Y:S01]  /*771e0*/  @P2 STG.E.U8 desc[UR42][R28.64], R2 ;  /* 0x000000021c002986 */ /* 0x0003e2000c10112a */
[----:B0-----:R-:W-:-:S03]  /*771f0*/  PRMT R0, R30, 0x7773, RZ ;  /* 0x000077731e007816 */ /* 0x001fc600000000ff */
[----:B------:R-:W4:Y:S04]  /*77200*/  LDL.LU.64 R30, [R1+0xf98] ;  /* 0x000f9800011e7983 */ /* 0x000f280000300a00 */
[----:B-1----:R-:W4:Y:S01]  /*77210*/  LDL.LU.64 R28, [R1+0xf70] ;  /* 0x000f7000011c7983 */ /* 0x002f220000300a00 */
[----:B------:R-:W-:Y:S01]  /*77220*/  ISETP.LT.AND P3, PT, R26, UR5, !P5 ;  /* 0x000000051a007c0c */ /* 0x000fe2000ef61270 */
[----:B------:R-:W0:Y:S01]  /*77230*/  LDCU UR5, c[0x0][0x398] ;  /* 0x00007300ff0577ac */ /* 0x000e220008000800 */
[----:B------:R-:W-:Y:S01]  /*77240*/  ISETP.LT.AND P2, PT, R20, UR4, !P5 ;  /* 0x0000000414007c0c */ /* 0x000fe2000ef41270 */
[----:B------:R-:W1:Y:S01]  /*77250*/  LDCU UR4, c[0x0][0x398] ;  /* 0x00007300ff0477ac */ /* 0x000e620008000800 */
[----:B------:R-:W-:Y:S02]  /*77260*/  ISETP.LT.AND P1, PT, R23, UR7, !P5 ;  /* 0x0000000717007c0c */ /* 0x000fe4000ef21270 */
[C---:B------:R-:W-:Y:S01]  /*77270*/  PRMT R2, R14.reuse, 0x7771, RZ ;  /* 0x000077710e027816 */ /* 0x040fe200000000ff */
[----:B------:R-:W0:Y:S06]  /*77280*/  LDCU UR7, c[0x0][0x398] ;  /* 0x00007300ff0777ac */ /* 0x000e2c0008000800 */
[----:B------:R0:W-:Y:S01]  /*77290*/  @P3 STG.E.U8 desc[UR42][R46.64], R0 ;  /* 0x000000002e003986 */ /* 0x0001e2000c10112a */
[----:B------:R-:W-:Y:S01]  /*772a0*/  ISETP.LT.AND P3, PT, R21, UR6, !P5 ;  /* 0x0000000615007c0c */ /* 0x000fe2000ef61270 */
[----:B------:R-:W2:Y:S01]  /*772b0*/  LDCU UR6, c[0x0][0x398] ;  /* 0x00007300ff0677ac */ /* 0x000ea20008000800 */
[C---:B0-----:R-:W-:Y:S01]  /*772c0*/  PRMT R0, R14.reuse, 0x7770, RZ ;  /* 0x000077700e007816 */ /* 0x041fe200000000ff */
[----:B------:R-:W4:Y:S04]  /*772d0*/  LDL.LU.64 R46, [R1+0xf68] ;  /* 0x000f6800012e7983 */ /* 0x000f280000300a00 */
[----:B------:R0:W-:Y:S01]  /*772e0*/  @P1 STG.E.U8 desc[UR42][R18.64], R0 ;  /* 0x0000000012001986 */ /* 0x0001e2000c10112a */
[----:B-1----:R-:W-:Y:S01]  /*772f0*/  ISETP.LT.AND P1, PT, R15, UR4, !P4 ;  /* 0x000000040f007c0c */ /* 0x002fe2000e721270 */
[----:B------:R-:W1:Y:S01]  /*77300*/  LDCU UR4, c[0x0][0x398] ;  /* 0x00007300ff0477ac */ /* 0x000e620008000800 */
[----:B------:R-:W-:-:S02]  /*77310*/  PRMT R3, R14, 0x7772, RZ ;  /* 0x000077720e037816 */ /* 0x000fc400000000ff */
[----:B------:R-:W-:Y:S02]  /*77320*/  PRMT R14, R14, 0x7773, RZ ;  /* 0x000077730e0e7816 */ /* 0x000fe400000000ff */
[----:B-1----:R-:W-:Y:S01]  /*77330*/  ISETP.LT.AND P5, PT, R22, UR4, !P5 ;  /* 0x0000000416007c0c */ /* 0x002fe2000efa1270 */
[----:B------:R-:W1:Y:S01]  /*77340*/  LDCU UR4, c[0x0][0x398] ;  /* 0x00007300ff0477ac */ /* 0x000e620008000800 */
[----:B0-----:R-:W-:Y:S01]  /*77350*/  PRMT R0, R10, 0x7770, RZ ;  /* 0x000077700a007816 */ /* 0x001fe200000000ff */
[----:B--2---:R0:W-:Y:S04]  /*77360*/  @P2 STG.E.U8 desc[UR42][R44.64], R2 ;  /* 0x000000022c002986 */ /* 0x0041e8000c10112a */
[----:B0-----:R-:W2:Y:S04]  /*77370*/  LDL.LU.64 R44, [R1+0xec0] ;  /* 0x000ec000012c7983 */ /* 0x001ea80000300a00 */
[----:B---3--:R0:W-:Y:S01]  /*77380*/  @P3 STG.E.U8 desc[UR42][R24.64], R3 ;  /* 0x0000000318003986 */ /* 0x0081e2000c10112a */
[C---:B------:R-:W-:Y:S01]  /*77390*/  ISETP.LT.AND P3, PT, R15.reuse, UR5, !P6 ;  /* 0x000000050f007c0c */ /* 0x040fe2000f761270 */
[----:B------:R-:W3:Y:S01]  /*773a0*/  LDCU UR5, c[0x0][0x398] ;  /* 0x00007300ff0577ac */ /* 0x000ee20008000800 */
[----:B------:R-:W-:-:S02]  /*773b0*/  ISETP.LT.AND P2, PT, R15, UR8, !P0 ;  /* 0x000000080f007c0c */ /* 0x000fc4000c741270 */
[----:B------:R-:W2:Y:S01]  /*773c0*/  LDL.LU R15, [R1+0x2a84] ;  /* 0x002a8400010f7983 */ /* 0x000ea20000300800 */
[C---:B------:R-:W-:Y:S01]  /*773d0*/  PRMT R2, R10.reuse, 0x7771, RZ ;  /* 0x000077710a027816 */ /* 0x040fe200000000ff */
[----:B------:R-:W1:Y:S02]  /*773e0*/  LDCU UR8, c[0x0][0x398] ;  /* 0x00007300ff0877ac */ /* 0x000e640008000800 */
[----:B0-----:R-:W2:Y:S04]  /*773f0*/  LDL.LU.64 R24, [R1+0xe78] ;  /* 0x000e780001187983 */ /* 0x001ea80000300a00 */
[----:B----4-:R-:W-:Y:S01]  /*77400*/  @P5 STG.E.U8 desc[UR42][R16.64], R14 ;  /* 0x0000000e10005986 */ /* 0x010fe2000c10112a */
[----:B---3--:R-:W-:Y:S01]  /*77410*/  ISETP.LT.AND P5, PT, R11, UR5, !P6 ;  /* 0x000000050b007c0c */ /* 0x008fe2000f7a1270 */
[----:B------:R-:W0:Y:S02]  /*77420*/  LDCU UR5, c[0x0][0x398] ;  /* 0x00007300ff0577ac */ /* 0x000e240008000800 */
[----:B------:R3:W-:Y:S10]  /*77430*/  @P3 STG.E.U8 desc[UR42][R30.64], R0 ;  /* 0x000000001e003986 */ /* 0x0007f4000c10112a */
[----:B------:R4:W-:Y:S04]  /*77440*/  @P5 STG.E.U8 desc[UR42][R28.64], R2 ;  /* 0x000000021c005986 */ /* 0x0009e8000c10112a */
[----:B---3--:R-:W3:Y:S04]  /*77450*/  LDL.LU.64 R30, [R1+0xdf8] ;  /* 0x000df800011e7983 */ /* 0x008ee80000300a00 */
[----:B----4-:R-:W4:Y:S04]  /*77460*/  LDL.LU.64 R28, [R1+0xdb0] ;  /* 0x000db000011c7983 */ /* 0x010f280000300a00 */
[----:B------:R-:W4:Y:S04]  /*77470*/  LDL.LU R34, [R1+0x5c] ;  /* 0x00005c0001227983 */ /* 0x000f280000300800 */
[----:B------:R-:W4:Y:S04]  /*77480*/  LDL.LU.64 R38, [R1+0xd68] ;  /* 0x000d680001267983 */ /* 0x000f280000300a00 */
[----:B------:R-:W4:Y:S04]  /*77490*/  LDL.LU.64 R32, [R1+0xcd0] ;  /* 0x000cd00001207983 */ /* 0x000f280000300a00 */
[----:B------:R-:W4:Y:S04]  /*774a0*/  LDL.LU.64 R36, [R1+0xc68] ;  /* 0x000c680001247983 */ /* 0x000f280000300a00 */
[----:B------:R-:W4:Y:S01]  /*774b0*/  LDL.LU.64 R18, [R1+0xc30] ;  /* 0x000c300001127983 */ /* 0x000f220000300a00 */
[----:B-1----:R-:W-:Y:S01]  /*774c0*/  ISETP.LT.AND P3, PT, R27, UR4, !P6 ;  /* 0x000000041b007c0c */ /* 0x002fe2000f761270 */
[----:B------:R-:W1:Y:S01]  /*774d0*/  LDCU UR4, c[0x0][0x398] ;  /* 0x00007300ff0477ac */ /* 0x000e620008000800 */
[----:B------:R-:W-:Y:S01]  /*774e0*/  PRMT R3, R10, 0x7772, RZ ;  /* 0x000077720a037816 */ /* 0x000fe200000000ff */
[----:B------:R-:W4:Y:S01]  /*774f0*/  LDL.LU.64 R16, [R1+0xbb0] ;  /* 0x000bb00001107983 */ /* 0x000f220000300a00 */
[----:B------:R-:W-:Y:S01]  /*77500*/  ISETP.LT.AND P5, PT, R26, UR6, !P6 ;  /* 0x000000061a007c0c */ /* 0x000fe2000f7a1270 */
[----:B------:R-:W1:Y:S01]  /*77510*/  LDCU UR6, c[0x0][0x398] ;  /* 0x00007300ff0677ac */ /* 0x000e620008000800 */
[----:B------:R-:W-:-:S07]  /*77520*/  PRMT R10, R10, 0x7773, RZ ;  /* 0x000077730a0a7816 */ /* 0x000fce00000000ff */
[----:B------:R1:W-:Y:S01]  /*77530*/  @P3 STG.E.U8 desc[UR42][R46.64], R3 ;  /* 0x000000032e003986 */ /* 0x0003e2000c10112a */
[----:B0-----:R-:W-:Y:S01]  /*77540*/  ISETP.LT.AND P3, PT, R23, UR5, !P6 ;  /* 0x0000000517007c0c */ /* 0x001fe2000f761270 */
[----:B------:R-:W0:Y:S01]  /*77550*/  LDCU UR5, c[0x0][0x398] ;  /* 0x00007300ff0577ac */ /* 0x000e220008000800 */
[C---:B------:R-:W-:Y:S02]  /*77560*/  PRMT R0, R6.reuse, 0x7770, RZ ;  /* 0x0000777006007816 */ /* 0x040fe400000000ff */
[C---:B------:R-:W-:Y:S02]  /*77570*/  PRMT R2, R6.reuse, 0x7771, RZ ;  /* 0x0000777106027816 */ /* 0x040fe400000000ff */
[C---:B-1----:R-:W-:Y:S01]  /*77580*/  PRMT R3, R6.reuse, 0x7772, RZ ;  /* 0x0000777206037816 */ /* 0x042fe200000000ff */
[----:B------:R-:W4:Y:S01]  /*77590*/  LDL.LU.64 R46, [R1+0xb50] ;  /* 0x000b5000012e7983 */ /* 0x000f220000300a00 */
[----:B------:R-:W-:-:S03]  /*775a0*/  PRMT R6, R6, 0x7773, RZ ;  /* 0x0000777306067816 */ /* 0x000fc600000000ff */
[----:B--2---:R1:W-:Y:S01]  /*775b0*/  @P5 STG.E.U8 desc[UR42][R44.64], R10 ;  /* 0x0000000a2c005986 */ /* 0x0043e2000c10112a */
[----:B------:R-:W-:Y:S01]  /*775c0*/  ISETP.LT.AND P5, PT, R20, UR4, !P6 ;  /* 0x0000000414007c0c */ /* 0x000fe2000f7a1270 */
[----:B------:R-:W2:Y:S02]  /*775d0*/  LDCU UR4, c[0x0][0x398] ;  /* 0x00007300ff0477ac */ /* 0x000ea40008000800 */
[----:B-1----:R-:W4:Y:S04]  /*775e0*/  LDL.LU.64 R44, [R1+0xb00] ;  /* 0x000b0000012c7983 */ /* 0x002f280000300a00 */
[----:B------:R1:W-:Y:S01]  /*775f0*/  @P3 STG.E.U8 desc[UR42][R24.64], R0 ;  /* 0x0000000018003986 */ /* 0x0003e2000c10112a */
[----:B------:R-:W-:Y:S01]  /*77600*/  ISETP.LT.AND P3, PT, R21, UR6, !P6 ;  /* 0x0000000615007c0c */ /* 0x000fe2000f761270 */
[----:B------:R-:W2:Y:S01]  /*77610*/  LDCU UR6, c[0x0][0x398] ;  /* 0x00007300ff0677ac */ /* 0x000ea20008000800 */
[----:B0-----:R-:W-:Y:S01]  /*77620*/  ISETP.LT.AND P6, PT, R22, UR5, !P6 ;  /* 0x0000000516007c0c */ /* 0x001fe2000f7c1270 */
[----:B------:R-:W0:Y:S01]  /*77630*/  LDCU UR5, c[0x0][0x398] ;  /* 0x00007300ff0577ac */ /* 0x000e220008000800 */
[----:B-1----:R-:W4:Y:S04]  /*77640*/  LDL.LU.64 R24, [R1+0xae0] ;  /* 0x000ae00001187983 */ /* 0x002f280000300a00 */
[----:B---3--:R1:W-:Y:S01]  /*77650*/  @P5 STG.E.U8 desc[UR42][R30.64], R2 ;  /* 0x000000021e005986 */ /* 0x0083e2000c10112a */
[----:B------:R-:W-:Y:S01]  /*77660*/  ISETP.LT.AND P5, PT, R11, UR7, !P4 ;  /* 0x000000070b007c0c */ /* 0x000fe2000e7a1270 */
[----:B------:R-:W3:Y:S03]  /*77670*/  LDCU UR7, c[0x0][0x398] ;  /* 0x00007300ff0777ac */ /* 0x000ee60008000800 */
[----:B----4-:R4:W-:Y:S01]  /*77680*/  @P3 STG.E.U8 desc[UR42][R28.64], R3 ;  /* 0x000000031c003986 */ /* 0x0109e2000c10112a */
[----:B--2---:R-:W-:Y:S01]  /*77690*/  ISETP.LT.AND P3, PT, R27, UR4, !P4 ;  /* 0x000000041b007c0c */ /* 0x004fe2000e761270 */
[----:B------:R-:W2:Y:S01]  /*776a0*/  LDCU UR4, c[0x0][0x398] ;  /* 0x00007300ff0477ac */ /* 0x000ea20008000800 */
[----:B------:R-:W-:-:S02]  /*776b0*/  PRMT R0, R34, 0x7770, RZ ;  /* 0x0000777022007816 */ /* 0x000fc400000000ff */
[C---:B------:R-:W-:Y:S02]  /*776c0*/  PRMT R4, R34.reuse, 0x7771, RZ ;  /* 0x0000777122047816 */ /* 0x040fe400000000ff */
[----:B------:R-:W-:Y:S01]  /*776d0*/  PRMT R5, R34, 0x7772, RZ ;  /* 0x0000777222057816 */ /* 0x000fe200000000ff */
[----:B------:R-:W-:Y:S04]  /*776e0*/  @P6 STG.E.U8 desc[UR42][R38.64], R6 ;  /* 0x0000000626006986 */ /* 0x000fe8000c10112a */
[----:B------:R0:W-:Y:S04]  /*776f0*/  @P1 STG.E.U8 desc[UR42][R32.64], R0 ;  /* 0x0000000020001986 */ /* 0x0001e8000c10112a */
[----:B------:R-:W-:Y:S04]  /*77700*/  @P5 STG.E.U8 desc[UR42][R36.64], R4 ;  /* 0x0000000424005986 */ /* 0x000fe8000c10112a */
[----:B-1----:R-:W3:Y:S04]  /*77710*/  LDL.LU.64 R30, [R1+0x1a8] ;  /* 0x0001a800011e7983 */ /* 0x002ee80000300a00 */
[----:B------:R-:W-:Y:S01]  /*77720*/  @P3 STG.E.U8 desc[UR42][R18.64], R5 ;  /* 0x0000000512003986 */ /* 0x000fe2000c10112a */
[----:B------:R-:W-:-:S03]  /*77730*/  ISETP.LT.AND P3, PT, R11, UR10, !P0 ;  /* 0x0000000a0b007c0c */ /* 0x000fc6000c761270 */
[----:B----4-:R-:W4:Y:S04]  /*77740*/  LDL.LU.64 R28, [R1+0x1a0] ;  /* 0x0001a000011c7983 */ /* 0x010f280000300a00 */
[----:B------:R-:W4:Y:S01]  /*77750*/  LDL.LU R11, [R1+0x2a80] ;  /* 0x002a8000010b7983 */ /* 0x000f220000300800 */
[----:B------:R-:W-:Y:S01]  /*77760*/  ISETP.LT.AND P6, PT, R26, UR6, !P4 ;  /* 0x000000061a007c0c */ /* 0x000fe2000e7c1270 */
[----:B------:R-:W1:Y:S01]  /*77770*/  LDCU UR6, c[0x0][0x398] ;  /* 0x00007300ff0677ac */ /* 0x000e620008000800 */
[----:B------:R-:W-:Y:S02]  /*77780*/  PRMT R8, R34, 0x7773, RZ ;  /* 0x0000777322087816 */ /* 0x000fe400000000ff */
[----:B------:R-:W-:Y:S01]  /*77790*/  ISETP.LT.AND P1, PT, R23, UR8, !P4 ;  /* 0x0000000817007c0c */ /* 0x000fe2000e721270 */
[----:B------:R-:W1:Y:S01]  /*777a0*/  LDCU UR8, c[0x0][0x398] ;  /* 0x00007300ff0877ac */ /* 0x000e620008000800 */
[----:B------:R-:W-:-:S07]  /*777b0*/  ISETP.LT.AND P5, PT, R20, UR9, !P4 ;  /* 0x0000000914007c0c */ /* 0x000fce000e7a1270 */
[----:B------:R1:W-:Y:S01]  /*777c0*/  @P6 STG.E.U8 desc[UR42][R16.64], R8 ;  /* 0x0000000810006986 */ /* 0x0003e2000c10112a */
[----:B0-----:R-:W-:Y:S01]  /*777d0*/  ISETP.LT.AND P6, PT, R21, UR5, !P4 ;  /* 0x0000000515007c0c */ /* 0x001fe2000e7c1270 */
[----:B------:R-:W0:Y:S01]  /*777e0*/  LDCU UR5, c[0x0][0x398] ;  /* 0x00007300ff0577ac */ /* 0x000e220008000800 */
[----:B--2---:R-:W-:Y:S02]  /*777f0*/  ISETP.LT.AND P4, PT, R22, UR4, !P4 ;  /* 0x0000000416007c0c */ /* 0x004fe4000e781270 */
[C---:B------:R-:W-:Y:S02]  /*77800*/  PRMT R0, R15.reuse, 0x7770, RZ ;  /* 0x000077700f007816 */ /* 0x040fe400000000ff */
[C---:B------:R-:W-:Y:S02]  /*77810*/  PRMT R2, R15.reuse, 0x7771, RZ ;  /* 0x000077710f027816 */ /* 0x040fe400000000ff */
[C---:B------:R-:W-:Y:S02]  /*77820*/  PRMT R3, R15.reuse, 0x7772, RZ ;  /* 0x000077720f037816 */ /* 0x040fe400000000ff */
[----:B------:R-:W-:Y:S01]  /*77830*/  PRMT R15, R15, 0x7773, RZ ;  /* 0x000077730f0f7816 */ /* 0x000fe200000000ff */
[----:B------:R-:W-:Y:S01]  /*77840*/  @P1 STG.E.U8 desc[UR42][R46.64], R0 ;  /* 0x000000002e001986 */ /* 0x000fe2000c10112a */
[----:B------:R-:W-:-:S02]  /*77850*/  ISETP.LT.AND P1, PT, R27, UR11, !P0 ;  /* 0x0000000b1b007c0c */ /* 0x000fc4000c721270 */
[C---:B------:R-:W-:Y:S02]  /*77860*/  PRMT R13, R7.reuse, 0x7771, RZ ;  /* 0x00007771070d7816 */ /* 0x040fe400000000ff */
[----:B-1----:R-:W-:Y:S01]  /*77870*/  PRMT R17, R7, 0x7772, RZ ;  /* 0x0000777207117816 */ /* 0x002fe200000000ff */
[----:B------:R-:W-:Y:S01]  /*77880*/  @P5 STG.E.U8 desc[UR42][R44.64], R2 ;  /* 0x000000022c005986 */ /* 0x000fe2000c10112a */
[----:B------:R-:W-:-:S03]  /*77890*/  ISETP.LT.AND P5, PT, R26, UR12, !P0 ;  /* 0x0000000c1a007c0c */ /* 0x000fc6000c7a1270 */
[----:B------:R1:W-:Y:S01]  /*778a0*/  @P6 STG.E.U8 desc[UR42][R24.64], R3 ;  /* 0x0000000318006986 */ /* 0x0003e2000c10112a */
[----:B------:R-:W-:Y:S02]  /*778b0*/  ISETP.LT.AND P6, PT, R23, UR6, !P0 ;  /* 0x0000000617007c0c */ /* 0x000fe4000c7c1270 */
[C---:B-1----:R-:W-:Y:S02]  /*778c0*/  PRMT R3, R7.reuse, 0x7770, RZ ;  /* 0x0000777007037816 */ /* 0x042fe400000000ff */
[----:B------:R-:W-:Y:S01]  /*778d0*/  PRMT R7, R7, 0x7773, RZ ;  /* 0x0000777307077816 */ /* 0x000fe200000000ff */
[----:B---3--:R1:W-:Y:S01]  /*778e0*/  @P4 STG.E.U8 desc[UR42][R30.64], R15 ;  /* 0x0000000f1e004986 */ /* 0x0083e2000c10112a */
[----:B------:R-:W-:Y:S02]  /*778f0*/  ISETP.LT.AND P4, PT, R20, UR7, !P0 ;  /* 0x0000000714007c0c */ /* 0x000fe4000c781270 */
[----:B----4-:R-:W-:-:S05]  /*77900*/  PRMT R4, R11, 0x7770, RZ ;  /* 0x000077700b047816 */ /* 0x010fca00000000ff */
[----:B------:R1:W-:Y:S01]  /*77910*/  @P2 STG.E.U8 desc[UR42][R28.64], R4 ;  /* 0x000000041c002986 */ /* 0x0003e2000c10112a */
[----:B------:R-:W-:Y:S02]  /*77920*/  ISETP.LT.AND P2, PT, R21, UR8, !P0 ;  /* 0x0000000815007c0c */ /* 0x000fe4000c741270 */
[C---:B------:R-:W-:Y:S02]  /*77930*/  PRMT R5, R11.reuse, 0x7771, RZ ;  /* 0x000077710b057816 */ /* 0x040fe400000000ff */
[C---:B------:R-:W-:Y:S02]  /*77940*/  PRMT R9, R11.reuse, 0x7772, RZ ;  /* 0x000077720b097816 */ /* 0x040fe400000000ff */
[----:B------:R-:W-:Y:S01]  /*77950*/  PRMT R11, R11, 0x7773, RZ ;  /* 0x000077730b0b7816 */ /* 0x000fe200000000ff */
[----:B------:R1:W-:Y:S04]  /*77960*/  @P3 STG.E.U8 desc[UR42][R48.64], R5 ;  /* 0x0000000530003986 */ /* 0x0003e8000c10112a */
[----:B------:R1:W-:Y:S04]  /*77970*/  @P1 STG.E.U8 desc[UR42][R50.64], R9 ;  /* 0x0000000932001986 */ /* 0x0003e8000c10112a */
[----:B------:R1:W-:Y:S04]  /*77980*/  @P5 STG.E.U8 desc[UR42][R52.64], R11 ;  /* 0x0000000b34005986 */ /* 0x0003e8000c10112a */
[----:B------:R1:W-:Y:S04]  /*77990*/  @P6 STG.E.U8 desc[UR42][R54.64], R3 ;  /* 0x0000000336006986 */ /* 0x0003e8000c10112a */
[----:B------:R1:W-:Y:S04]  /*779a0*/  @P4 STG.E.U8 desc[UR42][R56.64], R13 ;  /* 0x0000000d38004986 */ /* 0x0003e8000c10112a */
[----:B------:R1:W-:Y:S01]  /*779b0*/  @P2 STG.E.U8 desc[UR42][R58.64], R17 ;  /* 0x000000113a002986 */ /* 0x0003e2000c10112a */
[----:B0-----:R-:W-:-:S13]  /*779c0*/  ISETP.LT.AND P0, PT, R22, UR5, !P0 ;  /* 0x0000000516007c0c */ /* 0x001fda000c701270 */
[----:B-1----:R-:W-:Y:S05]  /*779d0*/  @!P0 EXIT ;  /* 0x000000000000894d */ /* 0x002fea0003800000 */
[----:B------:R-:W-:Y:S01]  /*779e0*/  STG.E.U8 desc[UR42][R60.64], R7 ;  /* 0x000000073c007986 */ /* 0x000fe2000c10112a */
[----:B------:R-:W-:Y:S05]  /*779f0*/  EXIT ;  /* 0x000000000000794d */ /* 0x000fea0003800000 */
.L_x_2:
[----:B------:R-:W-:-:S00]  /*77a00*/  BRA `(.L_x_2) ;  /* 0xfffffffc00fc7947 */ /* 0x000fc0000383ffff */
[----:B------:R-:W-:-:S00]  /*77a10*/  NOP ;  /* 0x0000000000007918 */ /* 0x000fc00000000000 */
        /* <DEDUP_REMOVED lines=14> */
.L_x_3:


//--------------------- .nv.shared.matmul_kernel  --------------------------
	.section	.nv.shared.matmul_kernel,"aw",@nobits
	.sectionflags	@""
	.align	16
	.zero		1024


//--------------------- .nv.shared.reserved.0     --------------------------
	.section	.nv.shared.reserved.0,"aw",@nobits
	.weak		__nv_reservedSMEM_offset_0_alias
	.size		__nv_reservedSMEM_offset_0_alias, 0, 64
	.other		__nv_reservedSMEM_offset_0_alias,@"STO_CUDA_RESERVED_SHARED STV_DEFAULT"
__nv_reservedSMEM_offset_0_alias:
	.zero		0
	.zero		64


//--------------------- .nv.constant0.matmul_kernel --------------------------
	.section	.nv.constant0.matmul_kernel,"a",@progbits
	.sectionflags	@""
	.align	4
.nv.constant0.matmul_kernel:
	.zero		976


//--------------------- SYMBOLS --------------------------

	.type		.nv.reservedSmem.offset0,@object
	.size		.nv.reservedSmem.offset0,0x4
	.type		.nv.reservedSmem.cap,@object
	.size		.nv.reservedSmem.cap,0x4
